	.target	sm_100a

	.elftype	@"ET_EXEC"


//--------------------- .note.nv.tkinfo           --------------------------
	.section	.note.nv.tkinfo,"",@"SHT_NOTE"
	.sectionflags	@"SHF_NOTE_NV_TKINFO"
	.tkinfo
        /*0018*/ 	.word	0x00000002
        /*0030*/ 	.string	""
        /*0030*/ 	.string	"ptxas"
        /*0030*/ 	.string	"Cuda compilation tools, release 13.0, V13.0.88"
        /*0030*/ 	.string	"Build cuda_13.0.r13.0/compiler.36424714_0"
        /*0030*/ 	.string	"-arch sm_100a -m 64 "



//--------------------- .note.nv.cuinfo           --------------------------
	.section	.note.nv.cuinfo,"",@"SHT_NOTE"
	.sectionflags	@"SHF_NOTE_NV_CUINFO"
        /*0018*/ 	.short	0x0002
        /*001a*/ 	.short	0x0064
        /*001c*/ 	.short	0x0082
	.zero		2


//--------------------- .nv.info                  --------------------------
	.section	.nv.info,"",@"SHT_CUDA_INFO"
	.align	4


	//----- nvinfo : EIATTR_REGCOUNT
	.align		4
        /*0000*/ 	.byte	0x04, 0x2f
        /*0002*/ 	.short	(.L_34 - .L_33)
	.align		4
.L_33:
        /*0004*/ 	.word	index@(_ZN7cutlass13device_kernelINS_4fmha6kernel36Sm100FmhaFwdKernelTmaWarpspecializedIN4cute5tupleIJiiiNS5_IJNS5_IJiiEEEiEEEEEENS1_10collective38Sm100FmhaFwdMainloopTmaWarpspecializedINS_10bfloat16_tEffNS5_IJNS4_1CILi256EEENSC_ILi64EEESE_EEENS5_IJiNSC_ILi1EEES7_EEENS5_IJiSG_NS5_IJNS5_IJNSC_ILi0EEEiEEEiEEEEEESL_NS9_10CausalMaskILb1EEENS5_IJNSC_ILi2EEESG_SG_EEENSC_ILb0EEEEENS9_38Sm100FmhaFwdEpilogueTmaWarpspecializedINS_6half_tEfNS5_IJNSC_ILi128EEESE_SE_EEESH_NS5_IJSG_S7_EEESQ_EENS2_23IndividualTileSchedulerENS2_41Sm100FmhaCtxKernelWarpspecializedScheduleEEEEEvNT_6ParamsE)
        /*0008*/ 	.word	0x00000080


	//----- nvinfo : EIATTR_FRAME_SIZE
	.align		4
.L_34:
        /*000c*/ 	.byte	0x04, 0x11
        /*000e*/ 	.short	(.L_36 - .L_35)
	.align		4
.L_35:
        /*0010*/ 	.word	index@($__internal_3_$__cuda_sm3x_div_rn_noftz_f32_slowpath)
        /*0014*/ 	.word	0x00000018


	//----- nvinfo : EIATTR_FRAME_SIZE
	.align		4
.L_36:
        /*0018*/ 	.byte	0x04, 0x11
        /*001a*/ 	.short	(.L_38 - .L_37)
	.align		4
.L_37:
        /*001c*/ 	.word	index@($__internal_2_$__cuda_sm10x_tcgen05_guardrail_trap_unallocated_columns_being_dealloced)
        /*0020*/ 	.word	0x00000018


	//----- nvinfo : EIATTR_FRAME_SIZE
	.align		4
.L_38:
        /*0024*/ 	.byte	0x04, 0x11
        /*0026*/ 	.short	(.L_40 - .L_39)
	.align		4
.L_39:
        /*0028*/ 	.word	index@($__internal_1_$__cuda_sm10x_tcgen05_guardrail_trap_phase_invalid_during_alloc)
        /*002c*/ 	.word	0x00000018


	//----- nvinfo : EIATTR_FRAME_SIZE
	.align		4
.L_40:
        /*0030*/ 	.byte	0x04, 0x11
        /*0032*/ 	.short	(.L_42 - .L_41)
	.align		4
.L_41:
        /*0034*/ 	.word	index@($__internal_0_$__cuda_sm10x_tcgen05_guardrail_trap_col_being_dealloced_not_returned_by_alloc)
        /*0038*/ 	.word	0x00000018


	//----- nvinfo : EIATTR_FRAME_SIZE
	.align		4
.L_42:
        /*003c*/ 	.byte	0x04, 0x11
        /*003e*/ 	.short	(.L_44 - .L_43)
	.align		4
.L_43:
        /*0040*/ 	.word	index@(_ZN7cutlass13device_kernelINS_4fmha6kernel36Sm100FmhaFwdKernelTmaWarpspecializedIN4cute5tupleIJiiiNS5_IJNS5_IJiiEEEiEEEEEENS1_10collective38Sm100FmhaFwdMainloopTmaWarpspecializedINS_10bfloat16_tEffNS5_IJNS4_1CILi256EEENSC_ILi64EEESE_EEENS5_IJiNSC_ILi1EEES7_EEENS5_IJiSG_NS5_IJNS5_IJNSC_ILi0EEEiEEEiEEEEEESL_NS9_10CausalMaskILb1EEENS5_IJNSC_ILi2EEESG_SG_EEENSC_ILb0EEEEENS9_38Sm100FmhaFwdEpilogueTmaWarpspecializedINS_6half_tEfNS5_IJNSC_ILi128EEESE_SE_EEESH_NS5_IJSG_S7_EEESQ_EENS2_23IndividualTileSchedulerENS2_41Sm100FmhaCtxKernelWarpspecializedScheduleEEEEEvNT_6ParamsE)
        /*0044*/ 	.word	0x00000018


	//----- nvinfo : EIATTR_MIN_STACK_SIZE
	.align		4
.L_44:
        /*0048*/ 	.byte	0x04, 0x12
        /*004a*/ 	.short	(.L_46 - .L_45)
	.align		4
.L_45:
        /*004c*/ 	.word	index@(_ZN7cutlass13device_kernelINS_4fmha6kernel36Sm100FmhaFwdKernelTmaWarpspecializedIN4cute5tupleIJiiiNS5_IJNS5_IJiiEEEiEEEEEENS1_10collective38Sm100FmhaFwdMainloopTmaWarpspecializedINS_10bfloat16_tEffNS5_IJNS4_1CILi256EEENSC_ILi64EEESE_EEENS5_IJiNSC_ILi1EEES7_EEENS5_IJiSG_NS5_IJNS5_IJNSC_ILi0EEEiEEEiEEEEEESL_NS9_10CausalMaskILb1EEENS5_IJNSC_ILi2EEESG_SG_EEENSC_ILb0EEEEENS9_38Sm100FmhaFwdEpilogueTmaWarpspecializedINS_6half_tEfNS5_IJNSC_ILi128EEESE_SE_EEESH_NS5_IJSG_S7_EEESQ_EENS2_23IndividualTileSchedulerENS2_41Sm100FmhaCtxKernelWarpspecializedScheduleEEEEEvNT_6ParamsE)
        /*0050*/ 	.word	0x00000018
.L_46:


//--------------------- .nv.compat                --------------------------
	.section	.nv.compat,"",@"SHT_CUDA_COMPAT_INFO"
	.align	4
        /*0000*/ 	.byte	0x02, 0x09, 0x01, 0x00, 0x02, 0x02, 0x02, 0x00, 0x02, 0x05, 0x05, 0x00, 0x03, 0x07, 0x01, 0x01
        /*0010*/ 	.byte	0x02, 0x03, 0x01, 0x00, 0x02, 0x06, 0x01, 0x00, 0x04, 0x0b, 0x08, 0x00, 0x01, 0x00, 0x00, 0x00
        /*0020*/ 	.byte	0x00, 0x00, 0x00, 0x00


//--------------------- .nv.info._ZN7cutlass13device_kernelINS_4fmha6kernel36Sm100FmhaFwdKernelTmaWarpspecializedIN4cute5tupleIJiiiNS5_IJNS5_IJiiEEEiEEEEEENS1_10collective38Sm100FmhaFwdMainloopTmaWarpspecializedINS_10bfloat16_tEffNS5_IJNS4_1CILi256EEENSC_ILi64EEESE_EEENS5_IJiNSC_ILi1EEES7_EEENS5_IJiSG_NS5_IJNS5_IJNSC_ILi0EEEiEEEiEEEEEESL_NS9_10CausalMaskILb1EEENS5_IJNSC_ILi2EEESG_SG_EEENSC_ILb0EEEEENS9_38Sm100FmhaFwdEpilogueTmaWarpspecializedINS_6half_tEfNS5_IJNSC_ILi128EEESE_SE_EEESH_NS5_IJSG_S7_EEESQ_EENS2_23IndividualTileSchedulerENS2_41Sm100FmhaCtxKernelWarpspecializedScheduleEEEEEvNT_6ParamsE --------------------------
	.section	.nv.info._ZN7cutlass13device_kernelINS_4fmha6kernel36Sm100FmhaFwdKernelTmaWarpspecializedIN4cute5tupleIJiiiNS5_IJNS5_IJiiEEEiEEEEEENS1_10collective38Sm100FmhaFwdMainloopTmaWarpspecializedINS_10bfloat16_tEffNS5_IJNS4_1CILi256EEENSC_ILi64EEESE_EEENS5_IJiNSC_ILi1EEES7_EEENS5_IJiSG_NS5_IJNS5_IJNSC_ILi0EEEiEEEiEEEEEESL_NS9_10CausalMaskILb1EEENS5_IJNSC_ILi2EEESG_SG_EEENSC_ILb0EEEEENS9_38Sm100FmhaFwdEpilogueTmaWarpspecializedINS_6half_tEfNS5_IJNSC_ILi128EEESE_SE_EEESH_NS5_IJSG_S7_EEESQ_EENS2_23IndividualTileSchedulerENS2_41Sm100FmhaCtxKernelWarpspecializedScheduleEEEEEvNT_6ParamsE,"",@"SHT_CUDA_INFO"
	.sectionflags	@""
	.align	4


	//----- nvinfo : EIATTR_CUDA_API_VERSION
	.align		4
        /*0000*/ 	.byte	0x04, 0x37
        /*0002*/ 	.short	(.L_48 - .L_47)
.L_47:
        /*0004*/ 	.word	0x00000082


	//----- nvinfo : EIATTR_KPARAM_INFO
	.align		4
.L_48:
        /*0008*/ 	.byte	0x04, 0x17
        /*000a*/ 	.short	(.L_50 - .L_49)
.L_49:
        /*000c*/ 	.word	0x00000000
        /*0010*/ 	.short	0x0000
        /*0012*/ 	.short	0x0000
        /*0014*/ 	.byte	0x00, 0xf0, 0x01, 0x18


	//----- nvinfo : EIATTR_AT_ENTRY_FRAGMENTS
	.align		4
.L_50:
        /*0018*/ 	.byte	0x04, 0x4f
        /*001a*/ 	.short	(.L_52 - .L_51)


	//   ....[0]....
.L_51:
        /*001c*/ 	.word	0x00000006


	//----- nvinfo : EIATTR_RESERVED_SMEM_USED
	.align		4
.L_52:
        /*0020*/ 	.byte	0x01, 0x41
	.zero		2


	//----- nvinfo : EIATTR_SPARSE_MMA_MASK
	.align		4
        /*0024*/ 	.byte	0x03, 0x50
        /*0026*/ 	.short	0x0000


	//----- nvinfo : EIATTR_TCGEN05_1CTA_USED
	.align		4
        /*0028*/ 	.byte	0x01, 0x51
	.zero		2


	//----- nvinfo : EIATTR_MAXREG_COUNT
	.align		4
        /*002c*/ 	.byte	0x03, 0x1b
        /*002e*/ 	.short	0x0080


	//----- nvinfo : EIATTR_NUM_BARRIERS
	.align		4
        /*0030*/ 	.byte	0x02, 0x4c
        /*0032*/ 	.byte	0x01
	.zero		1


	//----- nvinfo : EIATTR_EXTERNS
	.align		4
        /*0034*/ 	.byte	0x04, 0x0f
        /*0036*/ 	.short	(.L_54 - .L_53)


	//   ....[0]....
	.align		4
.L_53:
        /*0038*/ 	.word	index@(vprintf)


	//   ....[1]....
	.align		4
        /*003c*/ 	.word	index@(__assertfail)


	//----- nvinfo : EIATTR_MERCURY_ISA_VERSION
	.align		4
.L_54:
        /*0040*/ 	.byte	0x03, 0x5f
        /*0042*/ 	.short	0x0101


	//----- nvinfo : EIATTR_INT_WARP_WIDE_INSTR_OFFSETS
	.align		4
        /*0044*/ 	.byte	0x04, 0x31
        /*0046*/ 	.short	(.L_56 - .L_55)


	//   ....[0]....
.L_55:
        /*0048*/ 	.word	0x000152d0


	//   ....[1]....
        /*004c*/ 	.word	0x00015310


	//   ....[2]....
        /*0050*/ 	.word	0x00015340


	//----- nvinfo : EIATTR_COOP_GROUP_MASK_REGIDS
	.align		4
.L_56:
        /*0054*/ 	.byte	0x04, 0x29
        /*0056*/ 	.short	(.L_58 - .L_57)


	//   ....[0]....
.L_57:
        /*0058*/ 	.word	0xffffffff


	//   ....[1]....
        /*005c*/ 	.word	0xffffffff


	//   ....[2]....
        /*0060*/ 	.word	0xffffffff


	//   ....[3]....
        /*0064*/ 	.word	0xffffffff


	//   ....[4]....
        /*0068*/ 	.word	0xffffffff


	//   ....[5]....
        /*006c*/ 	.word	0xffffffff


	//   ....[6]....
        /*0070*/ 	.word	0xffffffff


	//   ....[7]....
        /*0074*/ 	.word	0xffffffff


	//   ....[8]....
        /*0078*/ 	.word	0xffffffff


	//   ....[9]....
        /*007c*/ 	.word	0xffffffff


	//   ....[10]....
        /*0080*/ 	.word	0xffffffff


	//   ....[11]....
        /*0084*/ 	.word	0xffffffff


	//   ....[12]....
        /*0088*/ 	.word	0xffffffff


	//   ....[13]....
        /*008c*/ 	.word	0xffffffff


	//   ....[14]....
        /*0090*/ 	.word	0xffffffff


	//   ....[15]....
        /*0094*/ 	.word	0xffffffff


	//   ....[16]....
        /*0098*/ 	.word	0xffffffff


	//   ....[17]....
        /*009c*/ 	.word	0xffffffff


	//   ....[18]....
        /*00a0*/ 	.word	0xffffffff


	//----- nvinfo : EIATTR_COOP_GROUP_INSTR_OFFSETS
	.align		4
.L_58:
        /*00a4*/ 	.byte	0x04, 0x28
        /*00a6*/ 	.short	(.L_60 - .L_59)


	//   ....[0]....
.L_59:
        /*00a8*/ 	.word	0x00000120


	//   ....[1]....
        /*00ac*/ 	.word	0x000008e0


	//   ....[2]....
        /*00b0*/ 	.word	0x00000b10


	//   ....[3]....
        /*00b4*/ 	.word	0x00000c40


	//   ....[4]....
        /*00b8*/ 	.word	0x00000d80


	//   ....[5]....
        /*00bc*/ 	.word	0x00001040


	//   ....[6]....
        /*00c0*/ 	.word	0x00001230


	//   ....[7]....
        /*00c4*/ 	.word	0x00001340


	//   ....[8]....
        /*00c8*/ 	.word	0x000014a0


	//   ....[9]....
        /*00cc*/ 	.word	0x00001600


	//   ....[10]....
        /*00d0*/ 	.word	0x00001800


	//   ....[11]....
        /*00d4*/ 	.word	0x00001a10


	//   ....[12]....
        /*00d8*/ 	.word	0x00001a40


	//   ....[13]....
        /*00dc*/ 	.word	0x00007f00


	//   ....[14]....
        /*00e0*/ 	.word	0x00008fd0


	//   ....[15]....
        /*00e4*/ 	.word	0x0000cdd0


	//   ....[16]....
        /*00e8*/ 	.word	0x0000f350


	//   ....[17]....
        /*00ec*/ 	.word	0x000151f0


	//   ....[18]....
        /*00f0*/ 	.word	0x00015410


	//----- nvinfo : EIATTR_REG_RECONFIG
	.align		4
.L_60:
        /*00f4*/ 	.byte	0x01, 0x54
	.zero		2


	//----- nvinfo : EIATTR_VRC_CTA_INIT_COUNT
	.align		4
        /*00f8*/ 	.byte	0x02, 0x4a
        /*00fa*/ 	.byte	0x80
	.zero		1


	//----- nvinfo : EIATTR_SYSCALL_OFFSETS
	.align		4
        /*00fc*/ 	.byte	0x04, 0x46
        /*00fe*/ 	.short	(.L_62 - .L_61)


	//   ....[0]....
.L_61:
        /*0100*/ 	.word	0x00003be0


	//   ....[1]....
        /*0104*/ 	.word	0x00003ca0


	//   ....[2]....
        /*0108*/ 	.word	0x00003d10


	//   ....[3]....
        /*010c*/ 	.word	0x00003d80


	//   ....[4]....
        /*0110*/ 	.word	0x00003df0


	//   ....[5]....
        /*0114*/ 	.word	0x00003e90


	//   ....[6]....
        /*0118*/ 	.word	0x00003f50


	//   ....[7]....
        /*011c*/ 	.word	0x00003ff0


	//   ....[8]....
        /*0120*/ 	.word	0x00004090


	//   ....[9]....
        /*0124*/ 	.word	0x00004130


	//   ....[10]....
        /*0128*/ 	.word	0x000041a0


	//   ....[11]....
        /*012c*/ 	.word	0x00004240


	//   ....[12]....
        /*0130*/ 	.word	0x000042e0


	//   ....[13]....
        /*0134*/ 	.word	0x00004350


	//   ....[14]....
        /*0138*/ 	.word	0x000043f0


	//   ....[15]....
        /*013c*/ 	.word	0x00004490


	//   ....[16]....
        /*0140*/ 	.word	0x00004530


	//   ....[17]....
        /*0144*/ 	.word	0x000045d0


	//   ....[18]....
        /*0148*/ 	.word	0x00004640


	//   ....[19]....
        /*014c*/ 	.word	0x000046e0


	//   ....[20]....
        /*0150*/ 	.word	0x00004780


	//   ....[21]....
        /*0154*/ 	.word	0x000047f0


	//   ....[22]....
        /*0158*/ 	.word	0x00004890


	//   ....[23]....
        /*015c*/ 	.word	0x00004930


	//   ....[24]....
        /*0160*/ 	.word	0x000049d0


	//   ....[25]....
        /*0164*/ 	.word	0x00004a70


	//   ....[26]....
        /*0168*/ 	.word	0x00004ae0


	//   ....[27]....
        /*016c*/ 	.word	0x00004b80


	//   ....[28]....
        /*0170*/ 	.word	0x00004c20


	//   ....[29]....
        /*0174*/ 	.word	0x00004c90


	//   ....[30]....
        /*0178*/ 	.word	0x00004d30


	//   ....[31]....
        /*017c*/ 	.word	0x00004dd0


	//   ....[32]....
        /*0180*/ 	.word	0x00004e70


	//   ....[33]....
        /*0184*/ 	.word	0x00004f10


	//   ....[34]....
        /*0188*/ 	.word	0x00004fb0


	//   ....[35]....
        /*018c*/ 	.word	0x00005050


	//   ....[36]....
        /*0190*/ 	.word	0x000050c0


	//   ....[37]....
        /*0194*/ 	.word	0x00005160


	//   ....[38]....
        /*0198*/ 	.word	0x00005200


	//   ....[39]....
        /*019c*/ 	.word	0x00005270


	//   ....[40]....
        /*01a0*/ 	.word	0x00005310


	//   ....[41]....
        /*01a4*/ 	.word	0x000053b0


	//   ....[42]....
        /*01a8*/ 	.word	0x00005450


	//   ....[43]....
        /*01ac*/ 	.word	0x000054f0


	//   ....[44]....
        /*01b0*/ 	.word	0x00005560


	//   ....[45]....
        /*01b4*/ 	.word	0x00005600


	//   ....[46]....
        /*01b8*/ 	.word	0x000056a0


	//   ....[47]....
        /*01bc*/ 	.word	0x00005710


	//   ....[48]....
        /*01c0*/ 	.word	0x000057a0


	//   ....[49]....
        /*01c4*/ 	.word	0x00005840


	//   ....[50]....
        /*01c8*/ 	.word	0x000058e0


	//   ....[51]....
        /*01cc*/ 	.word	0x00005980


	//   ....[52]....
        /*01d0*/ 	.word	0x000059f0


	//   ....[53]....
        /*01d4*/ 	.word	0x00005a80


	//   ....[54]....
        /*01d8*/ 	.word	0x00005b20


	//   ....[55]....
        /*01dc*/ 	.word	0x00005b90


	//   ....[56]....
        /*01e0*/ 	.word	0x00005c30


	//   ....[57]....
        /*01e4*/ 	.word	0x00005cd0


	//   ....[58]....
        /*01e8*/ 	.word	0x00005d70


	//   ....[59]....
        /*01ec*/ 	.word	0x00005e10


	//   ....[60]....
        /*01f0*/ 	.word	0x00008030


	//   ....[61]....
        /*01f4*/ 	.word	0x00008180


	//   ....[62]....
        /*01f8*/ 	.word	0x00008360


	//   ....[63]....
        /*01fc*/ 	.word	0x000084b0


	//   ....[64]....
        /*0200*/ 	.word	0x00008690


	//   ....[65]....
        /*0204*/ 	.word	0x000087e0


	//   ....[66]....
        /*0208*/ 	.word	0x000089c0


	//   ....[67]....
        /*020c*/ 	.word	0x00008ba0


	//   ....[68]....
        /*0210*/ 	.word	0x00008e50


	//   ....[69]....
        /*0214*/ 	.word	0x00009100


	//   ....[70]....
        /*0218*/ 	.word	0x00009250


	//   ....[71]....
        /*021c*/ 	.word	0x00009430


	//   ....[72]....
        /*0220*/ 	.word	0x00009580


	//   ....[73]....
        /*0224*/ 	.word	0x00009760


	//   ....[74]....
        /*0228*/ 	.word	0x000098b0


	//   ....[75]....
        /*022c*/ 	.word	0x00009a90


	//   ....[76]....
        /*0230*/ 	.word	0x00009c70


	//   ....[77]....
        /*0234*/ 	.word	0x0000a290


	//   ....[78]....
        /*0238*/ 	.word	0x0000a5d0


	//   ....[79]....
        /*023c*/ 	.word	0x0000a8e0


	//   ....[80]....
        /*0240*/ 	.word	0x0000abf0


	//   ....[81]....
        /*0244*/ 	.word	0x0000b4e0


	//   ....[82]....
        /*0248*/ 	.word	0x0000b860


	//   ....[83]....
        /*024c*/ 	.word	0x0000bb70


	//   ....[84]....
        /*0250*/ 	.word	0x0000be80


	//   ....[85]....
        /*0254*/ 	.word	0x0000c190


	//   ....[86]....
        /*0258*/ 	.word	0x0000cf70


	//   ....[87]....
        /*025c*/ 	.word	0x0000d0c0


	//   ....[88]....
        /*0260*/ 	.word	0x0000d450


	//   ....[89]....
        /*0264*/ 	.word	0x0000eb10


	//   ....[90]....
        /*0268*/ 	.word	0x0000f130


	//   ....[91]....
        /*026c*/ 	.word	0x0000f4f0


	//   ....[92]....
        /*0270*/ 	.word	0x0000f650


	//   ....[93]....
        /*0274*/ 	.word	0x00010de0


	//   ....[94]....
        /*0278*/ 	.word	0x000124a0


	//   ....[95]....
        /*027c*/ 	.word	0x00012aa0


	//----- nvinfo : EIATTR_MBARRIER_INSTR_OFFSETS
	.align		4
.L_62:
        /*0280*/ 	.byte	0x04, 0x39
        /*0282*/ 	.short	(.L_64 - .L_63)


	//   ....[0]....
.L_63:
        /*0284*/ 	.word	0x000009c0
        /*0288*/ 	.word	0x000000ff
        /*028c*/ 	.word	0x0000e000
        /*0290*/ 	.short	0x0100
        /*0292*/ 	.byte	0x05
	.zero		1


	//   ....[1]....
        /*0294*/ 	.word	0x000009d0
        /*0298*/ 	.word	0x000000ff
        /*029c*/ 	.word	0x0000e010
        /*02a0*/ 	.short	0x0100
        /*02a2*/ 	.byte	0x05
	.zero		1


	//   ....[2]....
        /*02a4*/ 	.word	0x000009e0
        /*02a8*/ 	.word	0x000000ff
        /*02ac*/ 	.word	0x0000e008
        /*02b0*/ 	.short	0x0100
        /*02b2*/ 	.byte	0x05
	.zero		1


	//   ....[3]....
        /*02b4*/ 	.word	0x000009f0
        /*02b8*/ 	.word	0x000000ff
        /*02bc*/ 	.word	0x0000e018
        /*02c0*/ 	.short	0x0100
        /*02c2*/ 	.byte	0x05
	.zero		1


	//   ....[4]....
        /*02c4*/ 	.word	0x00000bd0
        /*02c8*/ 	.word	0x000000ff
        /*02cc*/ 	.word	0x0000e020
        /*02d0*/ 	.short	0x0100
        /*02d2*/ 	.byte	0x05
	.zero		1


	//   ....[5]....
        /*02d4*/ 	.word	0x00000be0
        /*02d8*/ 	.word	0x000000ff
        /*02dc*/ 	.word	0x0000e038
        /*02e0*/ 	.short	0x0100
        /*02e2*/ 	.byte	0x05
	.zero		1


	//   ....[6]....
        /*02e4*/ 	.word	0x00000bf0
        /*02e8*/ 	.word	0x000000ff
        /*02ec*/ 	.word	0x0000e028
        /*02f0*/ 	.short	0x0100
        /*02f2*/ 	.byte	0x05
	.zero		1


	//   ....[7]....
        /*02f4*/ 	.word	0x00000c00
        /*02f8*/ 	.word	0x000000ff
        /*02fc*/ 	.word	0x0000e040
        /*0300*/ 	.short	0x0100
        /*0302*/ 	.byte	0x05
	.zero		1


	//   ....[8]....
        /*0304*/ 	.word	0x00000c10
        /*0308*/ 	.word	0x000000ff
        /*030c*/ 	.word	0x0000e030
        /*0310*/ 	.short	0x0100
        /*0312*/ 	.byte	0x05
	.zero		1


	//   ....[9]....
        /*0314*/ 	.word	0x00000c20
        /*0318*/ 	.word	0x000000ff
        /*031c*/ 	.word	0x0000e048
        /*0320*/ 	.short	0x0100
        /*0322*/ 	.byte	0x05
	.zero		1


	//   ....[10]....
        /*0324*/ 	.word	0x00000d50
        /*0328*/ 	.word	0x000000ff
        /*032c*/ 	.word	0x0000e050
        /*0330*/ 	.short	0x0100
        /*0332*/ 	.byte	0x06
	.zero		1


	//   ....[11]....
        /*0334*/ 	.word	0x00000d60
        /*0338*/ 	.word	0x000000ff
        /*033c*/ 	.word	0x0000e058
        /*0340*/ 	.short	0x0100
        /*0342*/ 	.byte	0x06
	.zero		1


	//   ....[12]....
        /*0344*/ 	.word	0x00000f10
        /*0348*/ 	.word	0x000000ff
        /*034c*/ 	.word	0x0000e060
        /*0350*/ 	.short	0x0100
        /*0352*/ 	.byte	0x06
	.zero		1


	//   ....[13]....
        /*0354*/ 	.word	0x00000f20
        /*0358*/ 	.word	0x000000ff
        /*035c*/ 	.word	0x0000e068
        /*0360*/ 	.short	0x0100
        /*0362*/ 	.byte	0x06
	.zero		1


	//   ....[14]....
        /*0364*/ 	.word	0x00001100
        /*0368*/ 	.word	0x000000ff
        /*036c*/ 	.word	0x0000e070
        /*0370*/ 	.short	0x0100
        /*0372*/ 	.byte	0x05
	.zero		1


	//   ....[15]....
        /*0374*/ 	.word	0x00001110
        /*0378*/ 	.word	0x000000ff
        /*037c*/ 	.word	0x0000e078
        /*0380*/ 	.short	0x0100
        /*0382*/ 	.byte	0x05
	.zero		1


	//   ....[16]....
        /*0384*/ 	.word	0x00001310
        /*0388*/ 	.word	0x000000ff
        /*038c*/ 	.word	0x0000e080
        /*0390*/ 	.short	0x0100
        /*0392*/ 	.byte	0x05
	.zero		1


	//   ....[17]....
        /*0394*/ 	.word	0x00001320
        /*0398*/ 	.word	0x000000ff
        /*039c*/ 	.word	0x0000e088
        /*03a0*/ 	.short	0x0100
        /*03a2*/ 	.byte	0x05
	.zero		1


	//   ....[18]....
        /*03a4*/ 	.word	0x00001450
        /*03a8*/ 	.word	0x000000ff
        /*03ac*/ 	.word	0x0000e090
        /*03b0*/ 	.short	0x0100
        /*03b2*/ 	.byte	0x08
	.zero		1


	//   ....[19]....
        /*03b4*/ 	.word	0x00001460
        /*03b8*/ 	.word	0x000000ff
        /*03bc*/ 	.word	0x0000e0a0
        /*03c0*/ 	.short	0x0100
        /*03c2*/ 	.byte	0x08
	.zero		1


	//   ....[20]....
        /*03c4*/ 	.word	0x00001470
        /*03c8*/ 	.word	0x000000ff
        /*03cc*/ 	.word	0x0000e098
        /*03d0*/ 	.short	0x0100
        /*03d2*/ 	.byte	0x08
	.zero		1


	//   ....[21]....
        /*03d4*/ 	.word	0x00001480
        /*03d8*/ 	.word	0x000000ff
        /*03dc*/ 	.word	0x0000e0a8
        /*03e0*/ 	.short	0x0100
        /*03e2*/ 	.byte	0x08
	.zero		1


	//   ....[22]....
        /*03e4*/ 	.word	0x000015b0
        /*03e8*/ 	.word	0x000000ff
        /*03ec*/ 	.word	0x0000e0b0
        /*03f0*/ 	.short	0x0100
        /*03f2*/ 	.byte	0x08
	.zero		1


	//   ....[23]....
        /*03f4*/ 	.word	0x000015c0
        /*03f8*/ 	.word	0x000000ff
        /*03fc*/ 	.word	0x0000e0c0
        /*0400*/ 	.short	0x0100
        /*0402*/ 	.byte	0x08
	.zero		1


	//   ....[24]....
        /*0404*/ 	.word	0x000015d0
        /*0408*/ 	.word	0x000000ff
        /*040c*/ 	.word	0x0000e0b8
        /*0410*/ 	.short	0x0100
        /*0412*/ 	.byte	0x08
	.zero		1


	//   ....[25]....
        /*0414*/ 	.word	0x000015e0
        /*0418*/ 	.word	0x000000ff
        /*041c*/ 	.word	0x0000e0c8
        /*0420*/ 	.short	0x0100
        /*0422*/ 	.byte	0x08
	.zero		1


	//   ....[26]....
        /*0424*/ 	.word	0x000016d0
        /*0428*/ 	.word	0x000000ff
        /*042c*/ 	.word	0x0000e0d0
        /*0430*/ 	.short	0x0100
        /*0432*/ 	.byte	0x05
	.zero		1


	//   ....[27]....
        /*0434*/ 	.word	0x000016e0
        /*0438*/ 	.word	0x000000ff
        /*043c*/ 	.word	0x0000e0d8
        /*0440*/ 	.short	0x0100
        /*0442*/ 	.byte	0x05
	.zero		1


	//   ....[28]....
        /*0444*/ 	.word	0x00001bc0
        /*0448*/ 	.word	0x000000ff
        /*044c*/ 	.word	0x0000e000
        /*0450*/ 	.short	0x010a
        /*0452*/ 	.byte	0x04
	.zero		1


	//   ....[29]....
        /*0454*/ 	.word	0x00001c00
        /*0458*/ 	.word	0x000000ff
        /*045c*/ 	.word	0x0000e020
        /*0460*/ 	.short	0x010a
        /*0462*/ 	.byte	0x04
	.zero		1


	//   ....[30]....
        /*0464*/ 	.word	0x00001c80
        /*0468*/ 	.word	0x000000ff
        /*046c*/ 	.word	0x0000e058
        /*0470*/ 	.short	0x010a
        /*0472*/ 	.byte	0x04
	.zero		1


	//   ....[31]....
        /*0474*/ 	.word	0x00001f00
        /*0478*/ 	.word	0x000000ff
        /*047c*/ 	.word	0x0000e008
        /*0480*/ 	.short	0x010a
        /*0482*/ 	.byte	0x04
	.zero		1


	//   ....[32]....
        /*0484*/ 	.word	0x00001f60
        /*0488*/ 	.word	0x000000ff
        /*048c*/ 	.word	0x0000e068
        /*0490*/ 	.short	0x010a
        /*0492*/ 	.byte	0x04
	.zero		1


	//   ....[33]....
        /*0494*/ 	.word	0x000021f0
        /*0498*/ 	.word	0x000000ff
        /*049c*/ 	.word	0x0000e028
        /*04a0*/ 	.short	0x010a
        /*04a2*/ 	.byte	0x04
	.zero		1


	//   ....[34]....
        /*04a4*/ 	.word	0x00002230
        /*04a8*/ 	.word	0x000000ff
        /*04ac*/ 	.word	0x0000e0a0
        /*04b0*/ 	.short	0x010a
        /*04b2*/ 	.byte	0x04
	.zero		1


	//   ....[35]....
        /*04b4*/ 	.word	0x00002270
        /*04b8*/ 	.word	0x000000ff
        /*04bc*/ 	.word	0x0000e058
        /*04c0*/ 	.short	0x010a
        /*04c2*/ 	.byte	0x04
	.zero		1


	//   ....[36]....
        /*04c4*/ 	.word	0x00002630
        /*04c8*/ 	.word	0x000000ff
        /*04cc*/ 	.word	0x0000e020
        /*04d0*/ 	.short	0x010a
        /*04d2*/ 	.byte	0x07
	.zero		1


	//   ....[37]....
        /*04d4*/ 	.word	0x00002930
        /*04d8*/ 	.word	0x000000ff
        /*04dc*/ 	.word	0x0000e0a8
        /*04e0*/ 	.short	0x010a
        /*04e2*/ 	.byte	0x04
	.zero		1


	//   ....[38]....
        /*04e4*/ 	.word	0x00002980
        /*04e8*/ 	.word	0x000000ff
        /*04ec*/ 	.word	0x0000e068
        /*04f0*/ 	.short	0x010a
        /*04f2*/ 	.byte	0x04
	.zero		1


	//   ....[39]....
        /*04f4*/ 	.word	0x00002fd0
        /*04f8*/ 	.word	0x000000ff
        /*04fc*/ 	.word	0x0000e020
        /*0500*/ 	.short	0x010a
        /*0502*/ 	.byte	0x07
	.zero		1


	//   ....[40]....
        /*0504*/ 	.word	0x00003020
        /*0508*/ 	.word	0x000000ff
        /*050c*/ 	.word	0x0000e0a0
        /*0510*/ 	.short	0x010a
        /*0512*/ 	.byte	0x04
	.zero		1


	//   ....[41]....
        /*0514*/ 	.word	0x00003070
        /*0518*/ 	.word	0x000000ff
        /*051c*/ 	.word	0x0000e058
        /*0520*/ 	.short	0x010a
        /*0522*/ 	.byte	0x04
	.zero		1


	//   ....[42]....
        /*0524*/ 	.word	0x000034d0
        /*0528*/ 	.word	0x000000ff
        /*052c*/ 	.word	0x0000e0a8
        /*0530*/ 	.short	0x010a
        /*0532*/ 	.byte	0x04
	.zero		1


	//   ....[43]....
        /*0534*/ 	.word	0x00003520
        /*0538*/ 	.word	0x000000ff
        /*053c*/ 	.word	0x0000e068
        /*0540*/ 	.short	0x010a
        /*0542*/ 	.byte	0x04
	.zero		1


	//   ....[44]....
        /*0544*/ 	.word	0x00003a30
        /*0548*/ 	.word	0x00000011
        /*054c*/ 	.word	0x0000e0c0
        /*0550*/ 	.short	0x010a
        /*0552*/ 	.byte	0xff
	.zero		1


	//   ....[45]....
        /*0554*/ 	.word	0x00006b60
        /*0558*/ 	.word	0x00000011
        /*055c*/ 	.word	0x0000e0b0
        /*0560*/ 	.short	0x0101
        /*0562*/ 	.byte	0xff
	.zero		1


	//   ....[46]....
        /*0564*/ 	.word	0x00007610
        /*0568*/ 	.word	0x00000011
        /*056c*/ 	.word	0x0000e0c8
        /*0570*/ 	.short	0x010a
        /*0572*/ 	.byte	0xff
	.zero		1


	//   ....[47]....
        /*0574*/ 	.word	0x00007920
        /*0578*/ 	.word	0x00000011
        /*057c*/ 	.word	0x0000e0b8
        /*0580*/ 	.short	0x0101
        /*0582*/ 	.byte	0xff
	.zero		1


	//   ....[48]....
        /*0584*/ 	.word	0x00007a70
        /*0588*/ 	.word	0x000000ff
        /*058c*/ 	.word	0x0000e070
        /*0590*/ 	.short	0x010a
        /*0592*/ 	.byte	0x27
	.zero		1


	//   ....[49]....
        /*0594*/ 	.word	0x00007af0
        /*0598*/ 	.word	0x000000ff
        /*059c*/ 	.word	0x00000000
        /*05a0*/ 	.short	0x0101
        /*05a2*/ 	.byte	0x04
	.zero		1


	//   ....[50]....
        /*05a4*/ 	.word	0x00007b20
        /*05a8*/ 	.word	0x000000ff
        /*05ac*/ 	.word	0x0000e080
        /*05b0*/ 	.short	0x010a
        /*05b2*/ 	.byte	0x27
	.zero		1


	//   ....[51]....
        /*05b4*/ 	.word	0x00007d80
        /*05b8*/ 	.word	0x000000ff
        /*05bc*/ 	.word	0x0000e070
        /*05c0*/ 	.short	0x010a
        /*05c2*/ 	.byte	0x27
	.zero		1


	//   ....[52]....
        /*05c4*/ 	.word	0x00007ee0
        /*05c8*/ 	.word	0x000000ff
        /*05cc*/ 	.word	0x0000e090
        /*05d0*/ 	.short	0x010a
        /*05d2*/ 	.byte	0x27
	.zero		1


	//   ....[53]....
        /*05d4*/ 	.word	0x00008c50
        /*05d8*/ 	.word	0x000000ff
        /*05dc*/ 	.word	0x00000000
        /*05e0*/ 	.short	0x0101
        /*05e2*/ 	.byte	0x04
	.zero		1


	//   ....[54]....
        /*05e4*/ 	.word	0x00008cd0
        /*05e8*/ 	.word	0x000000ff
        /*05ec*/ 	.word	0x00000000
        /*05f0*/ 	.short	0x0101
        /*05f2*/ 	.byte	0x04
	.zero		1


	//   ....[55]....
        /*05f4*/ 	.word	0x00008d30
        /*05f8*/ 	.word	0x000000ff
        /*05fc*/ 	.word	0x0000e080
        /*0600*/ 	.short	0x010a
        /*0602*/ 	.byte	0x27
	.zero		1


	//   ....[56]....
        /*0604*/ 	.word	0x00008fb0
        /*0608*/ 	.word	0x000000ff
        /*060c*/ 	.word	0x0000e098
        /*0610*/ 	.short	0x010a
        /*0612*/ 	.byte	0x27
	.zero		1


	//   ....[57]....
        /*0614*/ 	.word	0x00009d00
        /*0618*/ 	.word	0x000000ff
        /*061c*/ 	.word	0x00000000
        /*0620*/ 	.short	0x0101
        /*0622*/ 	.byte	0x04
	.zero		1


	//   ....[58]....
        /*0624*/ 	.word	0x00009da0
        /*0628*/ 	.word	0x000000ff
        /*062c*/ 	.word	0x00000000
        /*0630*/ 	.short	0x0101
        /*0632*/ 	.byte	0x05
	.zero		1


	//   ....[59]....
        /*0634*/ 	.word	0x00009e50
        /*0638*/ 	.word	0x000000ff
        /*063c*/ 	.word	0x00000000
        /*0640*/ 	.short	0x0101
        /*0642*/ 	.byte	0x05
	.zero		1


	//   ....[60]....
        /*0644*/ 	.word	0x00009ea0
        /*0648*/ 	.word	0x000000ff
        /*064c*/ 	.word	0x0000e070
        /*0650*/ 	.short	0x010a
        /*0652*/ 	.byte	0x28
	.zero		1


	//   ....[61]....
        /*0654*/ 	.word	0x00009f10
        /*0658*/ 	.word	0x000000ff
        /*065c*/ 	.word	0x00000000
        /*0660*/ 	.short	0x0101
        /*0662*/ 	.byte	0x04
	.zero		1


	//   ....[62]....
        /*0664*/ 	.word	0x00009f70
        /*0668*/ 	.word	0x000000ff
        /*066c*/ 	.word	0x0000e090
        /*0670*/ 	.short	0x010a
        /*0672*/ 	.byte	0x28
	.zero		1


	//   ....[63]....
        /*0674*/ 	.word	0x00009ff0
        /*0678*/ 	.word	0x000000ff
        /*067c*/ 	.word	0x0000e0c0
        /*0680*/ 	.short	0x010a
        /*0682*/ 	.byte	0x28
	.zero		1


	//   ....[64]....
        /*0684*/ 	.word	0x0000b310
        /*0688*/ 	.word	0x000000ff
        /*068c*/ 	.word	0x00000000
        /*0690*/ 	.short	0x0101
        /*0692*/ 	.byte	0x04
	.zero		1


	//   ....[65]....
        /*0694*/ 	.word	0x0000b340
        /*0698*/ 	.word	0x000000ff
        /*069c*/ 	.word	0x0000e0b0
        /*06a0*/ 	.short	0x0101
        /*06a2*/ 	.byte	0x28
	.zero		1


	//   ....[66]....
        /*06a4*/ 	.word	0x0000b3c0
        /*06a8*/ 	.word	0x000000ff
        /*06ac*/ 	.word	0x0000e080
        /*06b0*/ 	.short	0x010a
        /*06b2*/ 	.byte	0x28
	.zero		1


	//   ....[67]....
        /*06b4*/ 	.word	0x0000b570
        /*06b8*/ 	.word	0x000000ff
        /*06bc*/ 	.word	0x00000000
        /*06c0*/ 	.short	0x0101
        /*06c2*/ 	.byte	0x27
	.zero		1


	//   ....[68]....
        /*06c4*/ 	.word	0x0000b5c0
        /*06c8*/ 	.word	0x000000ff
        /*06cc*/ 	.word	0x0000e098
        /*06d0*/ 	.short	0x010a
        /*06d2*/ 	.byte	0x28
	.zero		1


	//   ....[69]....
        /*06d4*/ 	.word	0x0000b640
        /*06d8*/ 	.word	0x000000ff
        /*06dc*/ 	.word	0x0000e0c8
        /*06e0*/ 	.short	0x010a
        /*06e2*/ 	.byte	0x28
	.zero		1


	//   ....[70]....
        /*06e4*/ 	.word	0x0000c890
        /*06e8*/ 	.word	0x000000ff
        /*06ec*/ 	.word	0x00000000
        /*06f0*/ 	.short	0x0101
        /*06f2*/ 	.byte	0x04
	.zero		1


	//   ....[71]....
        /*06f4*/ 	.word	0x0000c8c0
        /*06f8*/ 	.word	0x000000ff
        /*06fc*/ 	.word	0x0000e0b8
        /*0700*/ 	.short	0x0101
        /*0702*/ 	.byte	0x28
	.zero		1


	//   ....[72]....
        /*0704*/ 	.word	0x0000cb70
        /*0708*/ 	.word	0x000000ff
        /*070c*/ 	.word	0x00000000
        /*0710*/ 	.short	0x010a
        /*0712*/ 	.byte	0x3b
	.zero		1


	//   ....[73]....
        /*0714*/ 	.word	0x0000ce50
        /*0718*/ 	.word	0x000000ff
        /*071c*/ 	.word	0x00000000
        /*0720*/ 	.short	0x010a
        /*0722*/ 	.byte	0x2c
	.zero		1


	//   ....[74]....
        /*0724*/ 	.word	0x0000d5d0
        /*0728*/ 	.word	0x000000ff
        /*072c*/ 	.word	0x00000000
        /*0730*/ 	.short	0x0101
        /*0732*/ 	.byte	0x04
	.zero		1


	//   ....[75]....
        /*0734*/ 	.word	0x0000d610
        /*0738*/ 	.word	0x00000004
        /*073c*/ 	.word	0x0000e0d0
        /*0740*/ 	.short	0x010a
        /*0742*/ 	.byte	0x25
	.zero		1


	//   ....[76]....
        /*0744*/ 	.word	0x0000dcd0
        /*0748*/ 	.word	0x00000000
        /*074c*/ 	.word	0x0000e0d0
        /*0750*/ 	.short	0x0101
        /*0752*/ 	.byte	0x25
	.zero		1


	//   ....[77]....
        /*0754*/ 	.word	0x0000ec20
        /*0758*/ 	.word	0x000000ff
        /*075c*/ 	.word	0x00000000
        /*0760*/ 	.short	0x0101
        /*0762*/ 	.byte	0x04
	.zero		1


	//   ....[78]....
        /*0764*/ 	.word	0x0000ecc0
        /*0768*/ 	.word	0x000000ff
        /*076c*/ 	.word	0x00000000
        /*0770*/ 	.short	0x010a
        /*0772*/ 	.byte	0x3b
	.zero		1


	//   ....[79]....
        /*0774*/ 	.word	0x0000f010
        /*0778*/ 	.word	0x000000ff
        /*077c*/ 	.word	0x00000000
        /*0780*/ 	.short	0x010a
        /*0782*/ 	.byte	0x2c
	.zero		1


	//   ....[80]....
        /*0784*/ 	.word	0x0000f3d0
        /*0788*/ 	.word	0x000000ff
        /*078c*/ 	.word	0x00000000
        /*0790*/ 	.short	0x010a
        /*0792*/ 	.byte	0x2a
	.zero		1


	//   ....[81]....
        /*0794*/ 	.word	0x00010f70
        /*0798*/ 	.word	0x000000ff
        /*079c*/ 	.word	0x00000000
        /*07a0*/ 	.short	0x0101
        /*07a2*/ 	.byte	0x04
	.zero		1


	//   ....[82]....
        /*07a4*/ 	.word	0x00010fb0
        /*07a8*/ 	.word	0x00000004
        /*07ac*/ 	.word	0x0000e0d0
        /*07b0*/ 	.short	0x010a
        /*07b2*/ 	.byte	0x25
	.zero		1


	//   ....[83]....
        /*07b4*/ 	.word	0x00012060
        /*07b8*/ 	.word	0x00000000
        /*07bc*/ 	.word	0x0000e0d0
        /*07c0*/ 	.short	0x0101
        /*07c2*/ 	.byte	0x25
	.zero		1


	//   ....[84]....
        /*07c4*/ 	.word	0x00012590
        /*07c8*/ 	.word	0x000000ff
        /*07cc*/ 	.word	0x00000000
        /*07d0*/ 	.short	0x0101
        /*07d2*/ 	.byte	0x04
	.zero		1


	//   ....[85]....
        /*07d4*/ 	.word	0x00012630
        /*07d8*/ 	.word	0x000000ff
        /*07dc*/ 	.word	0x00000000
        /*07e0*/ 	.short	0x010a
        /*07e2*/ 	.byte	0x3b
	.zero		1


	//   ....[86]....
        /*07e4*/ 	.word	0x00012980
        /*07e8*/ 	.word	0x000000ff
        /*07ec*/ 	.word	0x00000000
        /*07f0*/ 	.short	0x010a
        /*07f2*/ 	.byte	0x2a
	.zero		1


	//   ....[87]....
        /*07f4*/ 	.word	0x00012c00
        /*07f8*/ 	.word	0x000000ff
        /*07fc*/ 	.word	0x00000000
        /*0800*/ 	.short	0x0101
        /*0802*/ 	.byte	0x04
	.zero		1


	//   ....[88]....
        /*0804*/ 	.word	0x00012c70
        /*0808*/ 	.word	0x000000ff
        /*080c*/ 	.word	0x00000000
        /*0810*/ 	.short	0x010a
        /*0812*/ 	.byte	0x3b
	.zero		1


	//   ....[89]....
        /*0814*/ 	.word	0x00012d30
        /*0818*/ 	.word	0x000000ff
        /*081c*/ 	.word	0x00000000
        /*0820*/ 	.short	0x0101
        /*0822*/ 	.byte	0x04
	.zero		1


	//   ....[90]....
        /*0824*/ 	.word	0x00013110
        /*0828*/ 	.word	0x000000ff
        /*082c*/ 	.word	0x0000e010
        /*0830*/ 	.short	0x010a
        /*0832*/ 	.byte	0x08
	.zero		1


	//   ....[91]....
        /*0834*/ 	.word	0x000132c0
        /*0838*/ 	.word	0x000000ff
        /*083c*/ 	.word	0x0000e038
        /*0840*/ 	.short	0x010a
        /*0842*/ 	.byte	0x08
	.zero		1


	//   ....[92]....
        /*0844*/ 	.word	0x00013490
        /*0848*/ 	.word	0x000000ff
        /*084c*/ 	.word	0x0000e018
        /*0850*/ 	.short	0x010a
        /*0852*/ 	.byte	0x08
	.zero		1


	//   ....[93]....
        /*0854*/ 	.word	0x00013650
        /*0858*/ 	.word	0x000000ff
        /*085c*/ 	.word	0x0000e040
        /*0860*/ 	.short	0x010a
        /*0862*/ 	.byte	0x08
	.zero		1


	//   ....[94]....
        /*0864*/ 	.word	0x00013930
        /*0868*/ 	.word	0x000000ff
        /*086c*/ 	.word	0x0000e038
        /*0870*/ 	.short	0x010a
        /*0872*/ 	.byte	0x21
	.zero		1


	//   ....[95]....
        /*0874*/ 	.word	0x00013b00
        /*0878*/ 	.word	0x000000ff
        /*087c*/ 	.word	0x0000e038
        /*0880*/ 	.short	0x010a
        /*0882*/ 	.byte	0x11
	.zero		1


	//   ....[96]....
        /*0884*/ 	.word	0x00013cf0
        /*0888*/ 	.word	0x000000ff
        /*088c*/ 	.word	0x0000e038
        /*0890*/ 	.short	0x010a
        /*0892*/ 	.byte	0x19
	.zero		1


	//   ....[97]....
        /*0894*/ 	.word	0x00013ed0
        /*0898*/ 	.word	0x000000ff
        /*089c*/ 	.word	0x0000e038
        /*08a0*/ 	.short	0x010a
        /*08a2*/ 	.byte	0x11
	.zero		1


	//   ....[98]....
        /*08a4*/ 	.word	0x000140c0
        /*08a8*/ 	.word	0x000000ff
        /*08ac*/ 	.word	0x0000e038
        /*08b0*/ 	.short	0x010a
        /*08b2*/ 	.byte	0x11
	.zero		1


	//   ....[99]....
        /*08b4*/ 	.word	0x000142b0
        /*08b8*/ 	.word	0x000000ff
        /*08bc*/ 	.word	0x0000e038
        /*08c0*/ 	.short	0x010a
        /*08c2*/ 	.byte	0x11
	.zero		1


	//   ....[100]....
        /*08c4*/ 	.word	0x000144a0
        /*08c8*/ 	.word	0x000000ff
        /*08cc*/ 	.word	0x0000e038
        /*08d0*/ 	.short	0x010a
        /*08d2*/ 	.byte	0x11
	.zero		1


	//   ....[101]....
        /*08d4*/ 	.word	0x00014690
        /*08d8*/ 	.word	0x000000ff
        /*08dc*/ 	.word	0x0000e038
        /*08e0*/ 	.short	0x010a
        /*08e2*/ 	.byte	0x11
	.zero		1


	//   ....[102]....
        /*08e4*/ 	.word	0x00014920
        /*08e8*/ 	.word	0x000000ff
        /*08ec*/ 	.word	0x0000e038
        /*08f0*/ 	.short	0x010a
        /*08f2*/ 	.byte	0x19
	.zero		1


	//   ....[103]....
        /*08f4*/ 	.word	0x00014b00
        /*08f8*/ 	.word	0x000000ff
        /*08fc*/ 	.word	0x0000e038
        /*0900*/ 	.short	0x010a
        /*0902*/ 	.byte	0x11
	.zero		1


	//   ....[104]....
        /*0904*/ 	.word	0x00014f70
        /*0908*/ 	.word	0x000000ff
        /*090c*/ 	.word	0x0000e0b0
        /*0910*/ 	.short	0x010a
        /*0912*/ 	.byte	0x10
	.zero		1


	//   ....[105]....
        /*0914*/ 	.word	0x00015010
        /*0918*/ 	.word	0x000000ff
        /*091c*/ 	.word	0x0000e0b8
        /*0920*/ 	.short	0x010a
        /*0922*/ 	.byte	0x10
	.zero		1


	//   ....[106]....
        /*0924*/ 	.word	0x00015130
        /*0928*/ 	.word	0x000000ff
        /*092c*/ 	.word	0x00000000
        /*0930*/ 	.short	0x0101
        /*0932*/ 	.byte	0x05
	.zero		1


	//   ....[107]....
        /*0934*/ 	.word	0x000151b0
        /*0938*/ 	.word	0x000000ff
        /*093c*/ 	.word	0x00000000
        /*0940*/ 	.short	0x0101
        /*0942*/ 	.byte	0x05
	.zero		1


	//   ....[108]....
        /*0944*/ 	.word	0x00015440
        /*0948*/ 	.word	0x00000000
        /*094c*/ 	.word	0x0000e000
        /*0950*/ 	.short	0x010a
        /*0952*/ 	.byte	0xff
	.zero		1


	//   ....[109]....
        /*0954*/ 	.word	0x000154a0
        /*0958*/ 	.word	0x00000000
        /*095c*/ 	.word	0x0000e020
        /*0960*/ 	.short	0x010a
        /*0962*/ 	.byte	0xff
	.zero		1


	//   ....[110]....
        /*0964*/ 	.word	0x00015500
        /*0968*/ 	.word	0x00000005
        /*096c*/ 	.word	0x0000e058
        /*0970*/ 	.short	0x010a
        /*0972*/ 	.byte	0xff
	.zero		1


	//   ....[111]....
        /*0974*/ 	.word	0x00015560
        /*0978*/ 	.word	0x00000000
        /*097c*/ 	.word	0x0000e008
        /*0980*/ 	.short	0x010a
        /*0982*/ 	.byte	0xff
	.zero		1


	//   ....[112]....
        /*0984*/ 	.word	0x000155c0
        /*0988*/ 	.word	0x00000005
        /*098c*/ 	.word	0x0000e068
        /*0990*/ 	.short	0x010a
        /*0992*/ 	.byte	0xff
	.zero		1


	//   ....[113]....
        /*0994*/ 	.word	0x00015620
        /*0998*/ 	.word	0x00000000
        /*099c*/ 	.word	0x0000e028
        /*09a0*/ 	.short	0x010a
        /*09a2*/ 	.byte	0xff
	.zero		1


	//   ....[114]....
        /*09a4*/ 	.word	0x00015680
        /*09a8*/ 	.word	0x00000005
        /*09ac*/ 	.word	0x0000e0a0
        /*09b0*/ 	.short	0x010a
        /*09b2*/ 	.byte	0xff
	.zero		1


	//   ....[115]....
        /*09b4*/ 	.word	0x000156e0
        /*09b8*/ 	.word	0x00000000
        /*09bc*/ 	.word	0x0000e058
        /*09c0*/ 	.short	0x010a
        /*09c2*/ 	.byte	0xff
	.zero		1


	//   ....[116]....
        /*09c4*/ 	.word	0x00015740
        /*09c8*/ 	.word	0x00000000
        /*09cc*/ 	.word	0x0000e020
        /*09d0*/ 	.short	0x010a
        /*09d2*/ 	.byte	0xff
	.zero		1


	//   ....[117]....
        /*09d4*/ 	.word	0x000157a0
        /*09d8*/ 	.word	0x00000000
        /*09dc*/ 	.word	0x0000e0a8
        /*09e0*/ 	.short	0x010a
        /*09e2*/ 	.byte	0xff
	.zero		1


	//   ....[118]....
        /*09e4*/ 	.word	0x00015800
        /*09e8*/ 	.word	0x00000000
        /*09ec*/ 	.word	0x0000e068
        /*09f0*/ 	.short	0x010a
        /*09f2*/ 	.byte	0xff
	.zero		1


	//   ....[119]....
        /*09f4*/ 	.word	0x00015860
        /*09f8*/ 	.word	0x00000000
        /*09fc*/ 	.word	0x0000e020
        /*0a00*/ 	.short	0x010a
        /*0a02*/ 	.byte	0xff
	.zero		1


	//   ....[120]....
        /*0a04*/ 	.word	0x000158c0
        /*0a08*/ 	.word	0x00000000
        /*0a0c*/ 	.word	0x0000e0a0
        /*0a10*/ 	.short	0x010a
        /*0a12*/ 	.byte	0xff
	.zero		1


	//   ....[121]....
        /*0a14*/ 	.word	0x00015920
        /*0a18*/ 	.word	0x00000000
        /*0a1c*/ 	.word	0x0000e058
        /*0a20*/ 	.short	0x010a
        /*0a22*/ 	.byte	0xff
	.zero		1


	//   ....[122]....
        /*0a24*/ 	.word	0x00015980
        /*0a28*/ 	.word	0x00000000
        /*0a2c*/ 	.word	0x0000e0a8
        /*0a30*/ 	.short	0x010a
        /*0a32*/ 	.byte	0xff
	.zero		1


	//   ....[123]....
        /*0a34*/ 	.word	0x000159e0
        /*0a38*/ 	.word	0x00000000
        /*0a3c*/ 	.word	0x0000e068
        /*0a40*/ 	.short	0x010a
        /*0a42*/ 	.byte	0xff
	.zero		1


	//   ....[124]....
        /*0a44*/ 	.word	0x00015a30
        /*0a48*/ 	.word	0x00000011
        /*0a4c*/ 	.word	0x0000e0c0
        /*0a50*/ 	.short	0x010a
        /*0a52*/ 	.byte	0xff
	.zero		1


	//   ....[125]....
        /*0a54*/ 	.word	0x00015a80
        /*0a58*/ 	.word	0x00000011
        /*0a5c*/ 	.word	0x0000e0c8
        /*0a60*/ 	.short	0x010a
        /*0a62*/ 	.byte	0xff
	.zero		1


	//   ....[126]....
        /*0a64*/ 	.word	0x00015ae0
        /*0a68*/ 	.word	0x00000000
        /*0a6c*/ 	.word	0x0000e070
        /*0a70*/ 	.short	0x010a
        /*0a72*/ 	.byte	0xff
	.zero		1


	//   ....[127]....
        /*0a74*/ 	.word	0x00015b40
        /*0a78*/ 	.word	0x00000000
        /*0a7c*/ 	.word	0x0000e080
        /*0a80*/ 	.short	0x010a
        /*0a82*/ 	.byte	0xff
	.zero		1


	//   ....[128]....
        /*0a84*/ 	.word	0x00015ba0
        /*0a88*/ 	.word	0x00000000
        /*0a8c*/ 	.word	0x0000e070
        /*0a90*/ 	.short	0x010a
        /*0a92*/ 	.byte	0xff
	.zero		1


	//   ....[129]....
        /*0a94*/ 	.word	0x00015c00
        /*0a98*/ 	.word	0x00000000
        /*0a9c*/ 	.word	0x0000e090
        /*0aa0*/ 	.short	0x010a
        /*0aa2*/ 	.byte	0xff
	.zero		1


	//   ....[130]....
        /*0aa4*/ 	.word	0x00015c60
        /*0aa8*/ 	.word	0x00000000
        /*0aac*/ 	.word	0x0000e080
        /*0ab0*/ 	.short	0x010a
        /*0ab2*/ 	.byte	0xff
	.zero		1


	//   ....[131]....
        /*0ab4*/ 	.word	0x00015cc0
        /*0ab8*/ 	.word	0x00000000
        /*0abc*/ 	.word	0x0000e098
        /*0ac0*/ 	.short	0x010a
        /*0ac2*/ 	.byte	0xff
	.zero		1


	//   ....[132]....
        /*0ac4*/ 	.word	0x00015d20
        /*0ac8*/ 	.word	0x00000000
        /*0acc*/ 	.word	0x0000e070
        /*0ad0*/ 	.short	0x010a
        /*0ad2*/ 	.byte	0xff
	.zero		1


	//   ....[133]....
        /*0ad4*/ 	.word	0x00015d80
        /*0ad8*/ 	.word	0x00000000
        /*0adc*/ 	.word	0x0000e090
        /*0ae0*/ 	.short	0x010a
        /*0ae2*/ 	.byte	0xff
	.zero		1


	//   ....[134]....
        /*0ae4*/ 	.word	0x00015de0
        /*0ae8*/ 	.word	0x00000000
        /*0aec*/ 	.word	0x0000e0c0
        /*0af0*/ 	.short	0x010a
        /*0af2*/ 	.byte	0xff
	.zero		1


	//   ....[135]....
        /*0af4*/ 	.word	0x00015e40
        /*0af8*/ 	.word	0x00000000
        /*0afc*/ 	.word	0x0000e080
        /*0b00*/ 	.short	0x010a
        /*0b02*/ 	.byte	0xff
	.zero		1


	//   ....[136]....
        /*0b04*/ 	.word	0x00015ea0
        /*0b08*/ 	.word	0x00000000
        /*0b0c*/ 	.word	0x0000e098
        /*0b10*/ 	.short	0x010a
        /*0b12*/ 	.byte	0xff
	.zero		1


	//   ....[137]....
        /*0b14*/ 	.word	0x00015f00
        /*0b18*/ 	.word	0x00000000
        /*0b1c*/ 	.word	0x0000e0c8
        /*0b20*/ 	.short	0x010a
        /*0b22*/ 	.byte	0xff
	.zero		1


	//   ....[138]....
        /*0b24*/ 	.word	0x00015f60
        /*0b28*/ 	.word	0x00000000
        /*0b2c*/ 	.word	0x00000000
        /*0b30*/ 	.short	0x010a
        /*0b32*/ 	.byte	0xff
	.zero		1


	//   ....[139]....
        /*0b34*/ 	.word	0x00015fc0
        /*0b38*/ 	.word	0x00000000
        /*0b3c*/ 	.word	0x00000000
        /*0b40*/ 	.short	0x010a
        /*0b42*/ 	.byte	0xff
	.zero		1


	//   ....[140]....
        /*0b44*/ 	.word	0x00016020
        /*0b48*/ 	.word	0x00000004
        /*0b4c*/ 	.word	0x0000e0d0
        /*0b50*/ 	.short	0x010a
        /*0b52*/ 	.byte	0xff
	.zero		1


	//   ....[141]....
        /*0b54*/ 	.word	0x00016080
        /*0b58*/ 	.word	0x00000003
        /*0b5c*/ 	.word	0x00000000
        /*0b60*/ 	.short	0x010a
        /*0b62*/ 	.byte	0xff
	.zero		1


	//   ....[142]....
        /*0b64*/ 	.word	0x000160e0
        /*0b68*/ 	.word	0x00000000
        /*0b6c*/ 	.word	0x00000000
        /*0b70*/ 	.short	0x010a
        /*0b72*/ 	.byte	0xff
	.zero		1


	//   ....[143]....
        /*0b74*/ 	.word	0x00016140
        /*0b78*/ 	.word	0x00000000
        /*0b7c*/ 	.word	0x00000000
        /*0b80*/ 	.short	0x010a
        /*0b82*/ 	.byte	0xff
	.zero		1


	//   ....[144]....
        /*0b84*/ 	.word	0x000161a0
        /*0b88*/ 	.word	0x00000004
        /*0b8c*/ 	.word	0x0000e0d0
        /*0b90*/ 	.short	0x010a
        /*0b92*/ 	.byte	0xff
	.zero		1


	//   ....[145]....
        /*0b94*/ 	.word	0x00016200
        /*0b98*/ 	.word	0x00000003
        /*0b9c*/ 	.word	0x00000000
        /*0ba0*/ 	.short	0x010a
        /*0ba2*/ 	.byte	0xff
	.zero		1


	//   ....[146]....
        /*0ba4*/ 	.word	0x00016260
        /*0ba8*/ 	.word	0x00000000
        /*0bac*/ 	.word	0x00000000
        /*0bb0*/ 	.short	0x010a
        /*0bb2*/ 	.byte	0xff
	.zero		1


	//   ....[147]....
        /*0bb4*/ 	.word	0x000162c0
        /*0bb8*/ 	.word	0x00000000
        /*0bbc*/ 	.word	0x00000000
        /*0bc0*/ 	.short	0x010a
        /*0bc2*/ 	.byte	0xff
	.zero		1


	//   ....[148]....
        /*0bc4*/ 	.word	0x00016320
        /*0bc8*/ 	.word	0x00000000
        /*0bcc*/ 	.word	0x0000e010
        /*0bd0*/ 	.short	0x010a
        /*0bd2*/ 	.byte	0xff
	.zero		1


	//   ....[149]....
        /*0bd4*/ 	.word	0x00016380
        /*0bd8*/ 	.word	0x00000000
        /*0bdc*/ 	.word	0x0000e038
        /*0be0*/ 	.short	0x010a
        /*0be2*/ 	.byte	0xff
	.zero		1


	//   ....[150]....
        /*0be4*/ 	.word	0x000163e0
        /*0be8*/ 	.word	0x00000000
        /*0bec*/ 	.word	0x0000e018
        /*0bf0*/ 	.short	0x010a
        /*0bf2*/ 	.byte	0xff
	.zero		1


	//   ....[151]....
        /*0bf4*/ 	.word	0x00016440
        /*0bf8*/ 	.word	0x00000000
        /*0bfc*/ 	.word	0x0000e040
        /*0c00*/ 	.short	0x010a
        /*0c02*/ 	.byte	0xff
	.zero		1


	//   ....[152]....
        /*0c04*/ 	.word	0x000164a0
        /*0c08*/ 	.word	0x00000000
        /*0c0c*/ 	.word	0x0000e038
        /*0c10*/ 	.short	0x010a
        /*0c12*/ 	.byte	0xff
	.zero		1


	//   ....[153]....
        /*0c14*/ 	.word	0x00016500
        /*0c18*/ 	.word	0x00000000
        /*0c1c*/ 	.word	0x0000e038
        /*0c20*/ 	.short	0x010a
        /*0c22*/ 	.byte	0xff
	.zero		1


	//   ....[154]....
        /*0c24*/ 	.word	0x00016560
        /*0c28*/ 	.word	0x00000000
        /*0c2c*/ 	.word	0x0000e038
        /*0c30*/ 	.short	0x010a
        /*0c32*/ 	.byte	0xff
	.zero		1


	//   ....[155]....
        /*0c34*/ 	.word	0x000165c0
        /*0c38*/ 	.word	0x00000000
        /*0c3c*/ 	.word	0x0000e038
        /*0c40*/ 	.short	0x010a
        /*0c42*/ 	.byte	0xff
	.zero		1


	//   ....[156]....
        /*0c44*/ 	.word	0x00016620
        /*0c48*/ 	.word	0x00000000
        /*0c4c*/ 	.word	0x0000e038
        /*0c50*/ 	.short	0x010a
        /*0c52*/ 	.byte	0xff
	.zero		1


	//   ....[157]....
        /*0c54*/ 	.word	0x00016680
        /*0c58*/ 	.word	0x00000000
        /*0c5c*/ 	.word	0x0000e038
        /*0c60*/ 	.short	0x010a
        /*0c62*/ 	.byte	0xff
	.zero		1


	//   ....[158]....
        /*0c64*/ 	.word	0x000166e0
        /*0c68*/ 	.word	0x00000000
        /*0c6c*/ 	.word	0x0000e038
        /*0c70*/ 	.short	0x010a
        /*0c72*/ 	.byte	0xff
	.zero		1


	//   ....[159]....
        /*0c74*/ 	.word	0x00016740
        /*0c78*/ 	.word	0x00000000
        /*0c7c*/ 	.word	0x0000e038
        /*0c80*/ 	.short	0x010a
        /*0c82*/ 	.byte	0xff
	.zero		1


	//   ....[160]....
        /*0c84*/ 	.word	0x000167a0
        /*0c88*/ 	.word	0x00000000
        /*0c8c*/ 	.word	0x0000e038
        /*0c90*/ 	.short	0x010a
        /*0c92*/ 	.byte	0xff
	.zero		1


	//   ....[161]....
        /*0c94*/ 	.word	0x00016800
        /*0c98*/ 	.word	0x00000000
        /*0c9c*/ 	.word	0x0000e038
        /*0ca0*/ 	.short	0x010a
        /*0ca2*/ 	.byte	0xff
	.zero		1


	//   ....[162]....
        /*0ca4*/ 	.word	0x00016860
        /*0ca8*/ 	.word	0x00000000
        /*0cac*/ 	.word	0x0000e0b0
        /*0cb0*/ 	.short	0x010a
        /*0cb2*/ 	.byte	0xff
	.zero		1


	//   ....[163]....
        /*0cb4*/ 	.word	0x000168c0
        /*0cb8*/ 	.word	0x00000000
        /*0cbc*/ 	.word	0x0000e0b8
        /*0cc0*/ 	.short	0x010a
        /*0cc2*/ 	.byte	0xff
	.zero		1


	//----- nvinfo : EIATTR_NUM_MBARRIERS
	.align		4
.L_64:
        /*0cc4*/ 	.byte	0x03, 0x38
        /*0cc6*/ 	.short	0x001c


	//----- nvinfo : EIATTR_EXIT_INSTR_OFFSETS
	.align		4
        /*0cc8*/ 	.byte	0x04, 0x1c
        /*0cca*/ 	.short	(.L_66 - .L_65)


	//   ....[0]....
.L_65:
        /*0ccc*/ 	.word	0x000017d0


	//   ....[1]....
        /*0cd0*/ 	.word	0x00001a50


	//   ....[2]....
        /*0cd4*/ 	.word	0x00003890


	//   ....[3]....
        /*0cd8*/ 	.word	0x000038d0


	//   ....[4]....
        /*0cdc*/ 	.word	0x00003950


	//   ....[5]....
        /*0ce0*/ 	.word	0x00007930


	//   ....[6]....
        /*0ce4*/ 	.word	0x0000c8d0


	//   ....[7]....
        /*0ce8*/ 	.word	0x0000c970


	//   ....[8]....
        /*0cec*/ 	.word	0x00012d40


	//   ....[9]....
        /*0cf0*/ 	.word	0x00012dd0


	//   ....[10]....
        /*0cf4*/ 	.word	0x00012e70


	//   ....[11]....
        /*0cf8*/ 	.word	0x000137c0


	//   ....[12]....
        /*0cfc*/ 	.word	0x000148b0


	//   ....[13]....
        /*0d00*/ 	.word	0x00014cf0


	//   ....[14]....
        /*0d04*/ 	.word	0x00014d60


	//   ....[15]....
        /*0d08*/ 	.word	0x00015420


	//----- nvinfo : EIATTR_INDIRECT_BRANCH_TARGETS
	.align		4
.L_66:
        /*0d0c*/ 	.byte	0x04, 0x34
        /*0d0e*/ 	.short	(.L_68 - .L_67)


	//   ....[0]....
.L_67:
        /*0d10*/ 	.word	.L_x_464@srel
        /*0d14*/ 	.short	0x0
        /*0d16*/ 	.short	0x0
        /*0d18*/ 	.word	0x3
        /*0d1c*/ 	.word	.L_x_465@srel
        /*0d20*/ 	.word	.L_x_466@srel
        /*0d24*/ 	.word	.L_x_467@srel


	//----- nvinfo : EIATTR_MAX_THREADS
	.align		4
.L_68:
        /*0d28*/ 	.byte	0x04, 0x05
        /*0d2a*/ 	.short	(.L_70 - .L_69)
.L_69:
        /*0d2c*/ 	.word	0x00000200
        /*0d30*/ 	.word	0x00000001
        /*0d34*/ 	.word	0x00000001


	//----- nvinfo : EIATTR_CRS_STACK_SIZE
	.align		4
.L_70:
        /*0d38*/ 	.byte	0x04, 0x1e
        /*0d3a*/ 	.short	(.L_72 - .L_71)
.L_71:
        /*0d3c*/ 	.word	0x00000000


	//----- nvinfo : EIATTR_CBANK_PARAM_SIZE
	.align		4
.L_72:
        /*0d40*/ 	.byte	0x03, 0x19
        /*0d42*/ 	.short	0x0600


	//----- nvinfo : EIATTR_PARAM_CBANK
	.align		4
        /*0d44*/ 	.byte	0x04, 0x0a
        /*0d46*/ 	.short	(.L_74 - .L_73)
	.align		4
.L_73:
        /*0d48*/ 	.word	index@(.nv.constant0._ZN7cutlass13device_kernelINS_4fmha6kernel36Sm100FmhaFwdKernelTmaWarpspecializedIN4cute5tupleIJiiiNS5_IJNS5_IJiiEEEiEEEEEENS1_10collective38Sm100FmhaFwdMainloopTmaWarpspecializedINS_10bfloat16_tEffNS5_IJNS4_1CILi256EEENSC_ILi64EEESE_EEENS5_IJiNSC_ILi1EEES7_EEENS5_IJiSG_NS5_IJNS5_IJNSC_ILi0EEEiEEEiEEEEEESL_NS9_10CausalMaskILb1EEENS5_IJNSC_ILi2EEESG_SG_EEENSC_ILb0EEEEENS9_38Sm100FmhaFwdEpilogueTmaWarpspecializedINS_6half_tEfNS5_IJNSC_ILi128EEESE_SE_EEESH_NS5_IJSG_S7_EEESQ_EENS2_23IndividualTileSchedulerENS2_41Sm100FmhaCtxKernelWarpspecializedScheduleEEEEEvNT_6ParamsE)
        /*0d4c*/ 	.short	0x0380
        /*0d4e*/ 	.short	0x0600


	//----- nvinfo : EIATTR_SW_WAR
	.align		4
.L_74:
        /*0d50*/ 	.byte	0x04, 0x36
        /*0d52*/ 	.short	(.L_76 - .L_75)
.L_75:
        /*0d54*/ 	.word	0x00000008
.L_76:


//--------------------- .nv.callgraph             --------------------------
	.section	.nv.callgraph,"",@"SHT_CUDA_CALLGRAPH"
	.align	4
	.sectionentsize	8
	.align		4
        /*0000*/ 	.word	0x00000000
	.align		4
        /*0004*/ 	.word	0xffffffff
	.align		4
        /*0008*/ 	.word	index@(_ZN7cutlass13device_kernelINS_4fmha6kernel36Sm100FmhaFwdKernelTmaWarpspecializedIN4cute5tupleIJiiiNS5_IJNS5_IJiiEEEiEEEEEENS1_10collective38Sm100FmhaFwdMainloopTmaWarpspecializedINS_10bfloat16_tEffNS5_IJNS4_1CILi256EEENSC_ILi64EEESE_EEENS5_IJiNSC_ILi1EEES7_EEENS5_IJiSG_NS5_IJNS5_IJNSC_ILi0EEEiEEEiEEEEEESL_NS9_10CausalMaskILb1EEENS5_IJNSC_ILi2EEESG_SG_EEENSC_ILb0EEEEENS9_38Sm100FmhaFwdEpilogueTmaWarpspecializedINS_6half_tEfNS5_IJNSC_ILi128EEESE_SE_EEESH_NS5_IJSG_S7_EEESQ_EENS2_23IndividualTileSchedulerENS2_41Sm100FmhaCtxKernelWarpspecializedScheduleEEEEEvNT_6ParamsE)
	.align		4
        /*000c*/ 	.word	index@(__assertfail)
	.align		4
        /*0010*/ 	.word	index@(_ZN7cutlass13device_kernelINS_4fmha6kernel36Sm100FmhaFwdKernelTmaWarpspecializedIN4cute5tupleIJiiiNS5_IJNS5_IJiiEEEiEEEEEENS1_10collective38Sm100FmhaFwdMainloopTmaWarpspecializedINS_10bfloat16_tEffNS5_IJNS4_1CILi256EEENSC_ILi64EEESE_EEENS5_IJiNSC_ILi1EEES7_EEENS5_IJiSG_NS5_IJNS5_IJNSC_ILi0EEEiEEEiEEEEEESL_NS9_10CausalMaskILb1EEENS5_IJNSC_ILi2EEESG_SG_EEENSC_ILb0EEEEENS9_38Sm100FmhaFwdEpilogueTmaWarpspecializedINS_6half_tEfNS5_IJNSC_ILi128EEESE_SE_EEESH_NS5_IJSG_S7_EEESQ_EENS2_23IndividualTileSchedulerENS2_41Sm100FmhaCtxKernelWarpspecializedScheduleEEEEEvNT_6ParamsE)
	.align		4
        /*0014*/ 	.word	index@(vprintf)
	.align		4
        /*0018*/ 	.word	0x00000000
	.align		4
        /*001c*/ 	.word	0xfffffffe
	.align		4
        /*0020*/ 	.word	0x00000000
	.align		4
        /*0024*/ 	.word	0xfffffffd
	.align		4
        /*0028*/ 	.word	0x00000000
	.align		4
        /*002c*/ 	.word	0xfffffffc


//--------------------- .nv.constant4             --------------------------
	.section	.nv.constant4,"a",@progbits
	.align	8
	.align		8
.nv.constant4:
        /*0000*/ 	.dword	vprintf
	.align		8
        /*0008*/ 	.dword	__assertfail
	.align		8
        /*0010*/ 	.dword	__unnamed_1
	.align		8
        /*0018*/ 	.dword	__unnamed_2
	.align		8
        /*0020*/ 	.dword	__unnamed_3
	.align		8
        /*0028*/ 	.dword	__unnamed_4
	.align		8
        /*0030*/ 	.dword	__unnamed_5
	.align		8
        /*0038*/ 	.dword	__unnamed_6
	.align		8
        /*0040*/ 	.dword	__unnamed_7
	.align		8
        /*0048*/ 	.dword	_ZN39_INTERNAL_75cd8b96_4_k_cu_d95b4d5a_33394cuda3std3__45__cpo5beginE
	.align		8
        /*0050*/ 	.dword	_ZN39_INTERNAL_75cd8b96_4_k_cu_d95b4d5a_33394cuda3std3__45__cpo3endE
	.align		8
        /*0058*/ 	.dword	_ZN39_INTERNAL_75cd8b96_4_k_cu_d95b4d5a_33394cuda3std3__45__cpo6cbeginE
	.align		8
        /*0060*/ 	.dword	_ZN39_INTERNAL_75cd8b96_4_k_cu_d95b4d5a_33394cuda3std3__45__cpo4cendE
	.align		8
        /*0068*/ 	.dword	_ZN39_INTERNAL_75cd8b96_4_k_cu_d95b4d5a_33394cuda3std3__441_GLOBAL__N__75cd8b96_4_k_cu_d95b4d5a_33396ignoreE
	.align		8
        /*0070*/ 	.dword	_ZN39_INTERNAL_75cd8b96_4_k_cu_d95b4d5a_33394cuda3std3__419piecewise_constructE
	.align		8
        /*0078*/ 	.dword	_ZN39_INTERNAL_75cd8b96_4_k_cu_d95b4d5a_33394cuda3std3__48in_placeE
	.align		8
        /*0080*/ 	.dword	_ZN39_INTERNAL_75cd8b96_4_k_cu_d95b4d5a_33394cuda3std6ranges3__45__cpo4swapE
	.align		8
        /*0088*/ 	.dword	_ZN39_INTERNAL_75cd8b96_4_k_cu_d95b4d5a_33394cuda3std6ranges3__45__cpo9iter_moveE
	.align		8
        /*0090*/ 	.dword	_ZN39_INTERNAL_75cd8b96_4_k_cu_d95b4d5a_33394cute7productE
	.align		8
        /*0098*/ 	.dword	_ZN39_INTERNAL_75cd8b96_4_k_cu_d95b4d5a_33394cute1_E
	.align		8
        /*00a0*/ 	.dword	$str$22
	.align		8
        /*00a8*/ 	.dword	$str$23
	.align		8
        /*00b0*/ 	.dword	$str$26
	.align		8
        /*00b8*/ 	.dword	$str$27
	.align		8
        /*00c0*/ 	.dword	$str$28
	.align		8
        /*00c8*/ 	.dword	$str$29
	.align		8
        /*00d0*/ 	.dword	$str$30
	.align		8
        /*00d8*/ 	.dword	$str$31
	.align		8
        /*00e0*/ 	.dword	$str$32
	.align		8
        /*00e8*/ 	.dword	$str$33
	.align		8
        /*00f0*/ 	.dword	$str$34
	.align		8
        /*00f8*/ 	.dword	$str$35
	.align		8
        /*0100*/ 	.dword	$str$36
	.align		8
        /*0108*/ 	.dword	$str$37


//--------------------- .nv.constant2._ZN7cutlass13device_kernelINS_4fmha6kernel36Sm100FmhaFwdKernelTmaWarpspecializedIN4cute5tupleIJiiiNS5_IJNS5_IJiiEEEiEEEEEENS1_10collective38Sm100FmhaFwdMainloopTmaWarpspecializedINS_10bfloat16_tEffNS5_IJNS4_1CILi256EEENSC_ILi64EEESE_EEENS5_IJiNSC_ILi1EEES7_EEENS5_IJiSG_NS5_IJNS5_IJNSC_ILi0EEEiEEEiEEEEEESL_NS9_10CausalMaskILb1EEENS5_IJNSC_ILi2EEESG_SG_EEENSC_ILb0EEEEENS9_38Sm100FmhaFwdEpilogueTmaWarpspecializedINS_6half_tEfNS5_IJNSC_ILi128EEESE_SE_EEESH_NS5_IJSG_S7_EEESQ_EENS2_23IndividualTileSchedulerENS2_41Sm100FmhaCtxKernelWarpspecializedScheduleEEEEEvNT_6ParamsE --------------------------
	.section	.nv.constant2._ZN7cutlass13device_kernelINS_4fmha6kernel36Sm100FmhaFwdKernelTmaWarpspecializedIN4cute5tupleIJiiiNS5_IJNS5_IJiiEEEiEEEEEENS1_10collective38Sm100FmhaFwdMainloopTmaWarpspecializedINS_10bfloat16_tEffNS5_IJNS4_1CILi256EEENSC_ILi64EEESE_EEENS5_IJiNSC_ILi1EEES7_EEENS5_IJiSG_NS5_IJNS5_IJNSC_ILi0EEEiEEEiEEEEEESL_NS9_10CausalMaskILb1EEENS5_IJNSC_ILi2EEESG_SG_EEENSC_ILb0EEEEENS9_38Sm100FmhaFwdEpilogueTmaWarpspecializedINS_6half_tEfNS5_IJNSC_ILi128EEESE_SE_EEESH_NS5_IJSG_S7_EEESQ_EENS2_23IndividualTileSchedulerENS2_41Sm100FmhaCtxKernelWarpspecializedScheduleEEEEEvNT_6ParamsE,"a",@progbits
	.sectionflags	@""
	.align	4
.nv.constant2._ZN7cutlass13device_kernelINS_4fmha6kernel36Sm100FmhaFwdKernelTmaWarpspecializedIN4cute5tupleIJiiiNS5_IJNS5_IJiiEEEiEEEEEENS1_10collective38Sm100FmhaFwdMainloopTmaWarpspecializedINS_10bfloat16_tEffNS5_IJNS4_1CILi256EEENSC_ILi64EEESE_EEENS5_IJiNSC_ILi1EEES7_EEENS5_IJiSG_NS5_IJNS5_IJNSC_ILi0EEEiEEEiEEEEEESL_NS9_10CausalMaskILb1EEENS5_IJNSC_ILi2EEESG_SG_EEENSC_ILb0EEEEENS9_38Sm100FmhaFwdEpilogueTmaWarpspecializedINS_6half_tEfNS5_IJNSC_ILi128EEESE_SE_EEESH_NS5_IJSG_S7_EEESQ_EENS2_23IndividualTileSchedulerENS2_41Sm100FmhaCtxKernelWarpspecializedScheduleEEEEEvNT_6ParamsE:
        /*0000*/ 	.byte	0xe0, 0x2d, 0x01, 0x00, 0x00, 0x4d, 0x01, 0x00, 0xb0, 0x2d, 0x01, 0x00


//--------------------- .text._ZN7cutlass13device_kernelINS_4fmha6kernel36Sm100FmhaFwdKernelTmaWarpspecializedIN4cute5tupleIJiiiNS5_IJNS5_IJiiEEEiEEEEEENS1_10collective38Sm100FmhaFwdMainloopTmaWarpspecializedINS_10bfloat16_tEffNS5_IJNS4_1CILi256EEENSC_ILi64EEESE_EEENS5_IJiNSC_ILi1EEES7_EEENS5_IJiSG_NS5_IJNS5_IJNSC_ILi0EEEiEEEiEEEEEESL_NS9_10CausalMaskILb1EEENS5_IJNSC_ILi2EEESG_SG_EEENSC_ILb0EEEEENS9_38Sm100FmhaFwdEpilogueTmaWarpspecializedINS_6half_tEfNS5_IJNSC_ILi128EEESE_SE_EEESH_NS5_IJSG_S7_EEESQ_EENS2_23IndividualTileSchedulerENS2_41Sm100FmhaCtxKernelWarpspecializedScheduleEEEEEvNT_6ParamsE --------------------------
	.section	.text._ZN7cutlass13device_kernelINS_4fmha6kernel36Sm100FmhaFwdKernelTmaWarpspecializedIN4cute5tupleIJiiiNS5_IJNS5_IJiiEEEiEEEEEENS1_10collective38Sm100FmhaFwdMainloopTmaWarpspecializedINS_10bfloat16_tEffNS5_IJNS4_1CILi256EEENSC_ILi64EEESE_EEENS5_IJiNSC_ILi1EEES7_EEENS5_IJiSG_NS5_IJNS5_IJNSC_ILi0EEEiEEEiEEEEEESL_NS9_10CausalMaskILb1EEENS5_IJNSC_ILi2EEESG_SG_EEENSC_ILb0EEEEENS9_38Sm100FmhaFwdEpilogueTmaWarpspecializedINS_6half_tEfNS5_IJNSC_ILi128EEESE_SE_EEESH_NS5_IJSG_S7_EEESQ_EENS2_23IndividualTileSchedulerENS2_41Sm100FmhaCtxKernelWarpspecializedScheduleEEEEEvNT_6ParamsE,"ax",@progbits
	.align	128
.text._ZN7cutlass13device_kernelINS_4fmha6kernel36Sm100FmhaFwdKernelTmaWarpspecializedIN4cute5tupleIJiiiNS5_IJNS5_IJiiEEEiEEEEEENS1_10collective38Sm100FmhaFwdMainloopTmaWarpspecializedINS_10bfloat16_tEffNS5_IJNS4_1CILi256EEENSC_ILi64EEESE_EEENS5_IJiNSC_ILi1EEES7_EEENS5_IJiSG_NS5_IJNS5_IJNSC_ILi0EEEiEEEiEEEEEESL_NS9_10CausalMaskILb1EEENS5_IJNSC_ILi2EEESG_SG_EEENSC_ILb0EEEEENS9_38Sm100FmhaFwdEpilogueTmaWarpspecializedINS_6half_tEfNS5_IJNSC_ILi128EEESE_SE_EEESH_NS5_IJSG_S7_EEESQ_EENS2_23IndividualTileSchedulerENS2_41Sm100FmhaCtxKernelWarpspecializedScheduleEEEEEvNT_6ParamsE:
        .type           _ZN7cutlass13device_kernelINS_4fmha6kernel36Sm100FmhaFwdKernelTmaWarpspecializedIN4cute5tupleIJiiiNS5_IJNS5_IJiiEEEiEEEEEENS1_10collective38Sm100FmhaFwdMainloopTmaWarpspecializedINS_10bfloat16_tEffNS5_IJNS4_1CILi256EEENSC_ILi64EEESE_EEENS5_IJiNSC_ILi1EEES7_EEENS5_IJiSG_NS5_IJNS5_IJNSC_ILi0EEEiEEEiEEEEEESL_NS9_10CausalMaskILb1EEENS5_IJNSC_ILi2EEESG_SG_EEENSC_ILb0EEEEENS9_38Sm100FmhaFwdEpilogueTmaWarpspecializedINS_6half_tEfNS5_IJNSC_ILi128EEESE_SE_EEESH_NS5_IJSG_S7_EEESQ_EENS2_23IndividualTileSchedulerENS2_41Sm100FmhaCtxKernelWarpspecializedScheduleEEEEEvNT_6ParamsE,@function
        .size           _ZN7cutlass13device_kernelINS_4fmha6kernel36Sm100FmhaFwdKernelTmaWarpspecializedIN4cute5tupleIJiiiNS5_IJNS5_IJiiEEEiEEEEEENS1_10collective38Sm100FmhaFwdMainloopTmaWarpspecializedINS_10bfloat16_tEffNS5_IJNS4_1CILi256EEENSC_ILi64EEESE_EEENS5_IJiNSC_ILi1EEES7_EEENS5_IJiSG_NS5_IJNS5_IJNSC_ILi0EEEiEEEiEEEEEESL_NS9_10CausalMaskILb1EEENS5_IJNSC_ILi2EEESG_SG_EEENSC_ILb0EEEEENS9_38Sm100FmhaFwdEpilogueTmaWarpspecializedINS_6half_tEfNS5_IJNSC_ILi128EEESE_SE_EEESH_NS5_IJSG_S7_EEESQ_EENS2_23IndividualTileSchedulerENS2_41Sm100FmhaCtxKernelWarpspecializedScheduleEEEEEvNT_6ParamsE,(.L_x_468 - _ZN7cutlass13device_kernelINS_4fmha6kernel36Sm100FmhaFwdKernelTmaWarpspecializedIN4cute5tupleIJiiiNS5_IJNS5_IJiiEEEiEEEEEENS1_10collective38Sm100FmhaFwdMainloopTmaWarpspecializedINS_10bfloat16_tEffNS5_IJNS4_1CILi256EEENSC_ILi64EEESE_EEENS5_IJiNSC_ILi1EEES7_EEENS5_IJiSG_NS5_IJNS5_IJNSC_ILi0EEEiEEEiEEEEEESL_NS9_10CausalMaskILb1EEENS5_IJNSC_ILi2EEESG_SG_EEENSC_ILb0EEEEENS9_38Sm100FmhaFwdEpilogueTmaWarpspecializedINS_6half_tEfNS5_IJNSC_ILi128EEESE_SE_EEESH_NS5_IJSG_S7_EEESQ_EENS2_23IndividualTileSchedulerENS2_41Sm100FmhaCtxKernelWarpspecializedScheduleEEEEEvNT_6ParamsE)
        .other          _ZN7cutlass13device_kernelINS_4fmha6kernel36Sm100FmhaFwdKernelTmaWarpspecializedIN4cute5tupleIJiiiNS5_IJNS5_IJiiEEEiEEEEEENS1_10collective38Sm100FmhaFwdMainloopTmaWarpspecializedINS_10bfloat16_tEffNS5_IJNS4_1CILi256EEENSC_ILi64EEESE_EEENS5_IJiNSC_ILi1EEES7_EEENS5_IJiSG_NS5_IJNS5_IJNSC_ILi0EEEiEEEiEEEEEESL_NS9_10CausalMaskILb1EEENS5_IJNSC_ILi2EEESG_SG_EEENSC_ILb0EEEEENS9_38Sm100FmhaFwdEpilogueTmaWarpspecializedINS_6half_tEfNS5_IJNSC_ILi128EEESE_SE_EEESH_NS5_IJSG_S7_EEESQ_EENS2_23IndividualTileSchedulerENS2_41Sm100FmhaCtxKernelWarpspecializedScheduleEEEEEvNT_6ParamsE,@"STO_CUDA_ENTRY STV_DEFAULT"
_ZN7cutlass13device_kernelINS_4fmha6kernel36Sm100FmhaFwdKernelTmaWarpspecializedIN4cute5tupleIJiiiNS5_IJNS5_IJiiEEEiEEEEEENS1_10collective38Sm100FmhaFwdMainloopTmaWarpspecializedINS_10bfloat16_tEffNS5_IJNS4_1CILi256EEENSC_ILi64EEESE_EEENS5_IJiNSC_ILi1EEES7_EEENS5_IJiSG_NS5_IJNS5_IJNSC_ILi0EEEiEEEiEEEEEESL_NS9_10CausalMaskILb1EEENS5_IJNSC_ILi2EEESG_SG_EEENSC_ILb0EEEEENS9_38Sm100FmhaFwdEpilogueTmaWarpspecializedINS_6half_tEfNS5_IJNSC_ILi128EEESE_SE_EEESH_NS5_IJSG_S7_EEESQ_EENS2_23IndividualTileSchedulerENS2_41Sm100FmhaCtxKernelWarpspecializedScheduleEEEEEvNT_6ParamsE:
[----:B------:R-:W1:Y:S02]  /*0000*/  LDC R1, c[0x0][0x37c] ;  /* 0x0000df00ff017b82 */ /* 0x000e640000000800 */
[----:B-1----:R-:W-:-:S04]  /*0010*/  IADD3 R1, PT, PT, R1, -0x18, RZ ;  /* 0xffffffe801017810 */ /* 0x002fc80007ffe0ff */
[----:B------:R-:W-:Y:S01]  /*0020*/  R2UR UR40, R1 ;  /* 0x00000000012872ca */ /* 0x000fe200000e0000 */
[----:B------:R-:W1:Y:S01]  /*0030*/  S2R R16, SR_TID.X ;  /* 0x0000000000107919 */ /* 0x000e620000002100 */
[----:B------:R-:W2:Y:S01]  /*0040*/  LDCU UR4, c[0x0][0x2f8] ;  /* 0x00005f00ff0477ac */ /* 0x000ea20008000800 */
[----:B------:R-:W3:Y:S01]  /*0050*/  LDCU UR39, c[0x0][0x2fc] ;  /* 0x00005f80ff2777ac */ /* 0x000ee20008000800 */
[----:B------:R-:W-:Y:S02]  /*0060*/  UPLOP3.LUT UP3, UPT, UPT, UPT, UPT, 0x40, 0x4 ;  /* 0x000000000004789c */ /* 0x000fe40003f6e870 */
[----:B------:R-:W-:Y:S02]  /*0070*/  UPLOP3.LUT UP1, UPT, UPT, UPT, UPT, 0x80, 0x8 ;  /* 0x000000000008789c */ /* 0x000fe40003f2f070 */
[----:B------:R-:W-:Y:S02]  /*0080*/  UPLOP3.LUT UP0, UPT, UPT, UPT, UPT, 0x40, 0x4 ;  /* 0x000000000004789c */ /* 0x000fe40003f0e870 */
[----:B------:R-:W-:-:S02]  /*0090*/  UPLOP3.LUT UP6, UPT, UPT, UPT, UPT, 0x40, 0x4 ;  /* 0x000000000004789c */ /* 0x000fc40003fce870 */
[----:B------:R-:W-:Y:S02]  /*00a0*/  UPLOP3.LUT UP5, UPT, UPT, UPT, UPT, 0x40, 0x4 ;  /* 0x000000000004789c */ /* 0x000fe40003fae870 */
[----:B--2---:R-:W-:Y:S02]  /*00b0*/  UIADD3 UR40, UP2, UPT, UR40, UR4, URZ ;  /* 0x0000000428287290 */ /* 0x004fe4000ff5e0ff */
[----:B------:R-:W-:Y:S02]  /*00c0*/  UP2UR UR38, UPR, URZ, 0x8 ;  /* 0x00000008ff267883 */ /* 0x000fe40008000000 */
[----:B---3--:R-:W-:Y:S02]  /*00d0*/  UIADD3.X UR39, UPT, UPT, URZ, UR39, URZ, UP2, !UPT ;  /* 0x00000027ff277290 */ /* 0x008fe400097fe4ff */
[----:B------:R-:W-:Y:S02]  /*00e0*/  UPLOP3.LUT UP2, UPT, UPT, UPT, UPT, 0x80, 0x8 ;  /* 0x000000000008789c */ /* 0x000fe40003f4f070 */
[----:B------:R-:W-:-:S02]  /*00f0*/  UPLOP3.LUT UP4, UPT, UPT, UPT, UPT, 0x40, 0x4 ;  /* 0x000000000004789c */ /* 0x000fc40003f8e870 */
[----:B------:R-:W-:Y:S01]  /*0100*/  UP2UR UR62, UPR, URZ, 0x4 ;  /* 0x00000004ff3e7883 */ /* 0x000fe20008000000 */
[----:B-1----:R-:W-:-:S05]  /*0110*/  SHF.R.U32.HI R62, RZ, 0x5, R16 ;  /* 0x00000005ff3e7819 */ /* 0x002fca0000011610 */
[----:B------:R-:W1:Y:S02]  /*0120*/  SHFL.IDX PT, R0, R62, RZ, 0x1f ;  /* 0x00001fff3e007589 */ /* 0x000e6400000e0000 */
[----:B-1----:R-:W-:-:S04]  /*0130*/  SHF.R.S32.HI R3, RZ, 0x1f, R0 ;  /* 0x0000001fff037819 */ /* 0x002fc80000011400 */
[----:B------:R-:W-:-:S04]  /*0140*/  LEA.HI R2, R3, R0, RZ, 0x2 ;  /* 0x0000000003027211 */ /* 0x000fc800078f10ff */
[----:B------:R-:W-:-:S04]  /*0150*/  SHF.R.S32.HI R2, RZ, 0x2, R2 ;  /* 0x00000002ff027819 */ /* 0x000fc80000011402 */
[----:B------:R-:W-:-:S13]  /*0160*/  ISETP.NE.AND P0, PT, R2, RZ, PT ;  /* 0x000000ff0200720c */ /* 0x000fda0003f05270 */
[----:B------:R-:W-:Y:S05]  /*0170*/  @!P0 BRA `(.L_x_0) ;  /* 0x0000000400248947 */ /* 0x000fea0003800000 */
[----:B------:R-:W-:-:S13]  /*0180*/  ISETP.NE.AND P0, PT, R2, 0x2, PT ;  /* 0x000000020200780c */ /* 0x000fda0003f05270 */
[----:B------:R-:W-:Y:S05]  /*0190*/  @!P0 BRA `(.L_x_1) ;  /* 0x0000000000f48947 */ /* 0x000fea0003800000 */
[----:B------:R-:W-:-:S13]  /*01a0*/  ISETP.NE.AND P0, PT, R2, 0x1, PT ;  /* 0x000000010200780c */ /* 0x000fda0003f05270 */
[----:B------:R-:W-:Y:S05]  /*01b0*/  @P0 BRA `(.L_x_2) ;  /* 0x00000000002c0947 */ /* 0x000fea0003800000 */
[----:B------:R-:W-:Y:S01]  /*01c0*/  HFMA2 R2, -RZ, RZ, 0, 5.9604644775390625e-08 ;  /* 0x00000001ff027431 */ /* 0x000fe200000001ff */
[----:B------:R-:W-:Y:S02]  /*01d0*/  UPLOP3.LUT UP3, UPT, UPT, UPT, UPT, 0x40, 0x4 ;  /* 0x000000000004789c */ /* 0x000fe40003f6e870 */
[----:B------:R-:W-:Y:S02]  /*01e0*/  UPLOP3.LUT UP2, UPT, UPT, UPT, UPT, 0x40, 0x4 ;  /* 0x000000000004789c */ /* 0x000fe40003f4e870 */
[----:B------:R-:W-:Y:S02]  /*01f0*/  UPLOP3.LUT UP1, UPT, UPT, UPT, UPT, 0x80, 0x8 ;  /* 0x000000000008789c */ /* 0x000fe40003f2f070 */
[----:B------:R-:W-:Y:S02]  /*0200*/  UPLOP3.LUT UP0, UPT, UPT, UPT, UPT, 0x40, 0x4 ;  /* 0x000000000004789c */ /* 0x000fe40003f0e870 */
[----:B------:R-:W-:Y:S02]  /*0210*/  UPLOP3.LUT UP6, UPT, UPT, UPT, UPT, 0x40, 0x4 ;  /* 0x000000000004789c */ /* 0x000fe40003fce870 */
[----:B------:R-:W-:-:S02]  /*0220*/  UPLOP3.LUT UP5, UPT, UPT, UPT, UPT, 0x40, 0x4 ;  /* 0x000000000004789c */ /* 0x000fc40003fae870 */
[----:B------:R-:W-:Y:S02]  /*0230*/  UPLOP3.LUT UP4, UPT, UPT, UPT, UPT, 0x80, 0x8 ;  /* 0x000000000008789c */ /* 0x000fe40003f8f070 */
[----:B------:R-:W-:Y:S02]  /*0240*/  UP2UR UR38, UPR, URZ, 0x8 ;  /* 0x00000008ff267883 */ /* 0x000fe40008000000 */
[----:B------:R-:W-:Y:S01]  /*0250*/  UP2UR UR62, UPR, URZ, 0x4 ;  /* 0x00000004ff3e7883 */ /* 0x000fe20008000000 */
[----:B------:R-:W-:Y:S11]  /*0260*/  BRA `(.L_x_0) ;  /* 0x0000000000e87947 */ /* 0x000ff60003800000 */
.L_x_2:
[----:B------:R-:W-:Y:S01]  /*0270*/  ISETP.NE.AND P0, PT, R0, 0xc, PT ;  /* 0x0000000c0000780c */ /* 0x000fe20003f05270 */
[----:B------:R-:W-:Y:S01]  /*0280*/  UPLOP3.LUT UP2, UPT, UPT, UPT, UPT, 0x40, 0x4 ;  /* 0x000000000004789c */ /* 0x000fe20003f4e870 */
[----:B------:R-:W-:Y:S01]  /*0290*/  HFMA2 R2, -RZ, RZ, 0, 1.78813934326171875e-07 ;  /* 0x00000003ff027431 */ /* 0x000fe200000001ff */
[----:B------:R-:W-:Y:S02]  /*02a0*/  UPLOP3.LUT UP1, UPT, UPT, UPT, UPT, 0x80, 0x8 ;  /* 0x000000000008789c */ /* 0x000fe40003f2f070 */
[----:B------:R-:W-:Y:S02]  /*02b0*/  UP2UR UR38, UPR, URZ, 0x4 ;  /* 0x00000004ff267883 */ /* 0x000fe40008000000 */
[----:B------:R-:W-:Y:S02]  /*02c0*/  UPLOP3.LUT UP2, UPT, UPT, UPT, UPT, 0x40, 0x4 ;  /* 0x000000000004789c */ /* 0x000fe40003f4e870 */
[----:B------:R-:W-:Y:S02]  /*02d0*/  UPLOP3.LUT UP0, UPT, UPT, UPT, UPT, 0x40, 0x4 ;  /* 0x000000000004789c */ /* 0x000fe40003f0e870 */
[----:B------:R-:W-:-:S02]  /*02e0*/  UPLOP3.LUT UP6, UPT, UPT, UPT, UPT, 0x40, 0x4 ;  /* 0x000000000004789c */ /* 0x000fc40003fce870 */
[----:B------:R-:W-:Y:S02]  /*02f0*/  UPLOP3.LUT UP5, UPT, UPT, UPT, UPT, 0x80, 0x8 ;  /* 0x000000000008789c */ /* 0x000fe40003faf070 */
[----:B------:R-:W-:Y:S02]  /*0300*/  UPLOP3.LUT UP4, UPT, UPT, UPT, UPT, 0x40, 0x4 ;  /* 0x000000000004789c */ /* 0x000fe40003f8e870 */
[----:B------:R-:W-:Y:S01]  /*0310*/  UP2UR UR62, UPR, URZ, 0x4 ;  /* 0x00000004ff3e7883 */ /* 0x000fe20008000000 */
[----:B------:R-:W-:Y:S11]  /*0320*/  @!P0 BRA `(.L_x_0) ;  /* 0x0000000000b88947 */ /* 0x000ff60003800000 */
[----:B------:R-:W-:-:S13]  /*0330*/  ISETP.NE.AND P0, PT, R0, 0xe, PT ;  /* 0x0000000e0000780c */ /* 0x000fda0003f05270 */
[----:B------:R-:W-:Y:S05]  /*0340*/  @!P0 BRA `(.L_x_3) ;  /* 0x00000000005c8947 */ /* 0x000fea0003800000 */
[----:B------:R-:W-:-:S13]  /*0350*/  ISETP.NE.AND P0, PT, R0, 0xd, PT ;  /* 0x0000000d0000780c */ /* 0x000fda0003f05270 */
[----:B------:R-:W-:Y:S05]  /*0360*/  @P0 BRA `(.L_x_4) ;  /* 0x00000000002c0947 */ /* 0x000fea0003800000 */
[----:B------:R-:W-:Y:S01]  /*0370*/  HFMA2 R2, -RZ, RZ, 0, 2.384185791015625e-07 ;  /* 0x00000004ff027431 */ /* 0x000fe200000001ff */
        /* <DEDUP_REMOVED lines=10> */
.L_x_4:
[----:B------:R-:W-:Y:S01]  /*0420*/  HFMA2 R2, -RZ, RZ, 0, 3.5762786865234375e-07 ;  /* 0x00000006ff027431 */ /* 0x000fe200000001ff */
[----:B------:R-:W-:Y:S02]  /*0430*/  UPLOP3.LUT UP3, UPT, UPT, UPT, UPT, 0x40, 0x4 ;  /* 0x000000000004789c */ /* 0x000fe40003f6e870 */
[----:B------:R-:W-:Y:S02]  /*0440*/  UPLOP3.LUT UP2, UPT, UPT, UPT, UPT, 0x40, 0x4 ;  /* 0x000000000004789c */ /* 0x000fe40003f4e870 */
[----:B------:R-:W-:Y:S02]  /*0450*/  UPLOP3.LUT UP0, UPT, UPT, UPT, UPT, 0x40, 0x4 ;  /* 0x000000000004789c */ /* 0x000fe40003f0e870 */
[----:B------:R-:W-:Y:S02]  /*0460*/  UPLOP3.LUT UP6, UPT, UPT, UPT, UPT, 0x40, 0x4 ;  /* 0x000000000004789c */ /* 0x000fe40003fce870 */
[----:B------:R-:W-:Y:S02]  /*0470*/  UPLOP3.LUT UP5, UPT, UPT, UPT, UPT, 0x40, 0x4 ;  /* 0x000000000004789c */ /* 0x000fe40003fae870 */
[----:B------:R-:W-:-:S02]  /*0480*/  UPLOP3.LUT UP4, UPT, UPT, UPT, UPT, 0x40, 0x4 ;  /* 0x000000000004789c */ /* 0x000fc40003f8e870 */
[----:B------:R-:W-:Y:S02]  /*0490*/  UP2UR UR38, UPR, URZ, 0x8 ;  /* 0x00000008ff267883 */ /* 0x000fe40008000000 */
[----:B------:R-:W-:Y:S01]  /*04a0*/  UP2UR UR62, UPR, URZ, 0x4 ;  /* 0x00000004ff3e7883 */ /* 0x000fe20008000000 */
[----:B------:R-:W-:Y:S11]  /*04b0*/  BRA `(.L_x_0) ;  /* 0x0000000000547947 */ /* 0x000ff60003800000 */
.L_x_3:
[----:B------:R-:W-:Y:S01]  /*04c0*/  HFMA2 R2, -RZ, RZ, 0, 2.98023223876953125e-07 ;  /* 0x00000005ff027431 */ /* 0x000fe200000001ff */
        /* <DEDUP_REMOVED lines=10> */
.L_x_1:
[----:B------:R-:W-:Y:S01]  /*0570*/  HFMA2 R2, -RZ, RZ, 0, 1.1920928955078125e-07 ;  /* 0x00000002ff027431 */ /* 0x000fe200000001ff */
        /* <DEDUP_REMOVED lines=8> */
[----:B------:R-:W-:-:S12]  /*0600*/  UP2UR UR62, UPR, URZ, 0x4 ;  /* 0x00000004ff3e7883 */ /* 0x000fd80008000000 */
.L_x_0:
[----:B------:R-:W-:Y:S01]  /*0610*/  ELECT P0, URZ, PT ;  /* 0x0000000000ff782f */ /* 0x000fe20003800000 */
[----:B------:R-:W-:Y:S03]  /*0620*/  BSSY.RECONVERGENT B0, `(.L_x_5) ;  /* 0x000000f000007945 */ /* 0x000fe60003800200 */
[----:B------:R-:W-:Y:S02]  /*0630*/  PLOP3.LUT P2, PT, P0, PT, UP0, 0x5d, 0xd5 ;  /* 0x0000000000d5781c */ /* 0x000fe4000074eb0d */
[----:B------:R-:W-:-:S11]  /*0640*/  PLOP3.LUT P1, PT, P0, PT, UP6, 0x5d, 0xd5 ;  /* 0x0000000000d5781c */ /* 0x000fd6000072eb6d */
[----:B------:R-:W-:Y:S05]  /*0650*/  @P2 BRA `(.L_x_6) ;  /* 0x00000000002c2947 */ /* 0x000fea0003800000 */
[----:B------:R-:W1:Y:S02]  /*0660*/  LDCU.64 UR4, c[0x0][0x348] ;  /* 0x00006900ff0477ac */ /* 0x000e640008000a00 */
[----:B-1----:R-:W-:-:S04]  /*0670*/  UIADD3 UR8, UP0, UPT, UR4, 0x80, URZ ;  /* 0x0000008004087890 */ /* 0x002fc8000ff1e0ff */
[----:B------:R-:W-:Y:S02]  /*0680*/  UIADD3.X UR9, UPT, UPT, URZ, UR5, URZ, UP0, !UPT ;  /* 0x00000005ff097290 */ /* 0x000fe400087fe4ff */
[----:B------:R-:W-:-:S04]  /*0690*/  UIADD3 UR6, UP0, UPT, UR4, 0x180, URZ ;  /* 0x0000018004067890 */ /* 0x000fc8000ff1e0ff */
[----:B------:R-:W-:Y:S02]  /*06a0*/  UIADD3.X UR7, UPT, UPT, URZ, UR5, URZ, UP0, !UPT ;  /* 0x00000005ff077290 */ /* 0x000fe400087fe4ff */
[----:B------:R-:W-:Y:S01]  /*06b0*/  UIADD3 UR4, UP0, UPT, UR4, 0x280, URZ ;  /* 0x0000028004047890 */ /* 0x000fe2000ff1e0ff */
[----:B------:R1:W-:Y:S03]  /*06c0*/  UTMACCTL.PF [UR8] ;  /* 0x00000000080079b9 */ /* 0x0003e60008040000 */
[----:B------:R-:W-:-:S03]  /*06d0*/  UIADD3.X UR5, UPT, UPT, URZ, UR5, URZ, UP0, !UPT ;  /* 0x00000005ff057290 */ /* 0x000fc600087fe4ff */
[----:B------:R1:W-:Y:S06]  /*06e0*/  UTMACCTL.PF [UR6] ;  /* 0x00000000060079b9 */ /* 0x0003ec0008040000 */
[----:B------:R1:W-:Y:S02]  /*06f0*/  UTMACCTL.PF [UR4] ;  /* 0x00000000040079b9 */ /* 0x0003e40008040000 */
[----:B-1----:R-:W-:Y:S01]  /*0700*/  NOP ;  /* 0x0000000000007918 */ /* 0x002fe20000000000 */
.L_x_6:
[----:B------:R-:W-:Y:S05]  /*0710*/  BSYNC.RECONVERGENT B0 ;  /* 0x0000000000007941 */ /* 0x000fea0003800200 */
.L_x_5:
[----:B------:R-:W-:Y:S04]  /*0720*/  BSSY.RECONVERGENT B0, `(.L_x_7) ;  /* 0x000001b000007945 */ /* 0x000fe80003800200 */
[----:B------:R-:W-:Y:S05]  /*0730*/  @P1 BRA `(.L_x_8) ;  /* 0x0000000000241947 */ /* 0x000fea0003800000 */
[----:B------:R-:W1:Y:S01]  /*0740*/  LDCU.64 UR4, c[0x0][0x348] ;  /* 0x00006900ff0477ac */ /* 0x000e620008000a00 */
[----:B------:R-:W-:Y:S02]  /*0750*/  PLOP3.LUT P6, PT, PT, PT, PT, 0x80, 0x8 ;  /* 0x000000000008781c */ /* 0x000fe40003fcf070 */
[----:B------:R-:W-:Y:S02]  /*0760*/  PLOP3.LUT P5, PT, PT, PT, PT, 0x8, 0x80 ;  /* 0x000000000080781c */ /* 0x000fe40003fae170 */
[----:B------:R-:W-:Y:S02]  /*0770*/  PLOP3.LUT P4, PT, PT, PT, PT, 0x80, 0x8 ;  /* 0x000000000008781c */ /* 0x000fe40003f8f070 */
[----:B------:R-:W-:Y:S01]  /*0780*/  PLOP3.LUT P3, PT, PT, PT, PT, 0x80, 0x8 ;  /* 0x000000000008781c */ /* 0x000fe20003f6f070 */
[----:B-1----:R-:W-:-:S04]  /*0790*/  UIADD3 UR4, UP0, UPT, UR4, 0x400, URZ ;  /* 0x0000040004047890 */ /* 0x002fc8000ff1e0ff */
[----:B------:R-:W-:-:S09]  /*07a0*/  UIADD3.X UR5, UPT, UPT, URZ, UR5, URZ, UP0, !UPT ;  /* 0x00000005ff057290 */ /* 0x000fd200087fe4ff */
[----:B------:R1:W-:Y:S02]  /*07b0*/  UTMACCTL.PF [UR4] ;  /* 0x00000000040079b9 */ /* 0x0003e40008040000 */
[----:B-1----:R-:W-:Y:S05]  /*07c0*/  BRA `(.L_x_9) ;  /* 0x0000000000407947 */ /* 0x002fea0003800000 */
.L_x_8:
[----:B------:R-:W-:-:S13]  /*07d0*/  ISETP.NE.AND P1, PT, R2, 0x3, PT ;  /* 0x000000030200780c */ /* 0x000fda0003f25270 */
[----:B------:R-:W-:Y:S05]  /*07e0*/  @!P1 BRA `(.L_x_10) ;  /* 0x0000000000289947 */ /* 0x000fea0003800000 */
[----:B------:R-:W-:Y:S02]  /*07f0*/  ISETP.NE.AND P1, PT, R2, 0x4, PT ;  /* 0x000000040200780c */ /* 0x000fe40003f25270 */
[----:B------:R-:W-:Y:S02]  /*0800*/  PLOP3.LUT P4, PT, PT, PT, PT, 0x80, 0x8 ;  /* 0x000000000008781c */ /* 0x000fe40003f8f070 */
[----:B------:R-:W-:Y:S02]  /*0810*/  PLOP3.LUT P5, PT, PT, PT, PT, 0x8, 0x80 ;  /* 0x000000000080781c */ /* 0x000fe40003fae170 */
[----:B------:R-:W-:Y:S02]  /*0820*/  PLOP3.LUT P6, PT, PT, PT, PT, 0x80, 0x8 ;  /* 0x000000000008781c */ /* 0x000fe40003fcf070 */
[----:B------:R-:W-:-:S05]  /*0830*/  PLOP3.LUT P3, PT, PT, PT, PT, 0x80, 0x8 ;  /* 0x000000000008781c */ /* 0x000fca0003f6f070 */
[----:B------:R-:W-:Y:S08]  /*0840*/  @P1 BRA `(.L_x_9) ;  /* 0x0000000000201947 */ /* 0x000ff00003800000 */
[----:B------:R-:W-:Y:S02]  /*0850*/  PLOP3.LUT P5, PT, PT, PT, PT, 0x8, 0x80 ;  /* 0x000000000080781c */ /* 0x000fe40003fae170 */
[----:B------:R-:W-:Y:S02]  /*0860*/  PLOP3.LUT P6, PT, PT, PT, PT, 0x8, 0x80 ;  /* 0x000000000080781c */ /* 0x000fe40003fce170 */
[----:B------:R-:W-:Y:S01]  /*0870*/  PLOP3.LUT P3, PT, PT, PT, PT, 0x8, 0x80 ;  /* 0x000000000080781c */ /* 0x000fe20003f6e170 */
[----:B------:R-:W-:-:S12]  /*0880*/  BRA `(.L_x_9) ;  /* 0x0000000000107947 */ /* 0x000fd80003800000 */
.L_x_10:
[----:B------:R-:W-:Y:S02]  /*0890*/  PLOP3.LUT P6, PT, PT, PT, PT, 0x8, 0x80 ;  /* 0x000000000080781c */ /* 0x000fe40003fce170 */
[----:B------:R-:W-:Y:S02]  /*08a0*/  PLOP3.LUT P5, PT, PT, PT, PT, 0x80, 0x8 ;  /* 0x000000000008781c */ /* 0x000fe40003faf070 */
[----:B------:R-:W-:Y:S02]  /*08b0*/  PLOP3.LUT P4, PT, PT, PT, PT, 0x8, 0x80 ;  /* 0x000000000080781c */ /* 0x000fe40003f8e170 */
[----:B------:R-:W-:-:S13]  /*08c0*/  PLOP3.LUT P3, PT, PT, PT, PT, 0x80, 0x8 ;  /* 0x000000000008781c */ /* 0x000fda0003f6f070 */
.L_x_9:
[----:B------:R-:W-:Y:S05]  /*08d0*/  BSYNC.RECONVERGENT B0 ;  /* 0x0000000000007941 */ /* 0x000fea0003800200 */
.L_x_7:
[----:B------:R-:W1:Y:S01]  /*08e0*/  SHFL.IDX PT, R0, R62, RZ, 0x1f ;  /* 0x00001fff3e007589 */ /* 0x000e6200000e0000 */
[----:B------:R-:W-:Y:S02]  /*08f0*/  ISETP.NE.AND P1, PT, R2, 0x3, PT ;  /* 0x000000030200780c */ /* 0x000fe40003f25270 */
[----:B------:R-:W-:Y:S02]  /*0900*/  PLOP3.LUT P0, PT, P0, PT, UP1, 0xae, 0xea ;  /* 0x0000000000ea781c */ /* 0x000fe4000070f51e */
[----:B-1----:R-:W-:-:S13]  /*0910*/  ISETP.NE.AND P2, PT, R0, RZ, PT ;  /* 0x000000ff0000720c */ /* 0x002fda0003f45270 */
[----:B------:R-:W-:Y:S05]  /*0920*/  @P2 BRA `(.L_x_11) ;  /* 0x0000000000382947 */ /* 0x000fea0003800000 */
[----:B------:R-:W1:Y:S01]  /*0930*/  S2UR UR5, SR_CgaCtaId ;  /* 0x00000000000579c3 */ /* 0x000e620000008800 */
[----:B------:R-:W-:Y:S01]  /*0940*/  UMOV UR6, 0x400 ;  /* 0x0000040000067882 */ /* 0x000fe20000000000 */
[----:B------:R-:W-:Y:S01]  /*0950*/  UMOV UR4, 0x1 ;  /* 0x0000000100047882 */ /* 0x000fe20000000000 */
[----:B------:R-:W-:Y:S01]  /*0960*/  ELECT P2, URZ, PT ;  /* 0x0000000000ff782f */ /* 0x000fe20003840000 */
[----:B-1----:R-:W-:Y:S02]  /*0970*/  ULEA UR5, UR5, UR6, 0x18 ;  /* 0x0000000605057291 */ /* 0x002fe4000f8ec0ff */
[----:B------:R-:W-:-:S04]  /*0980*/  UIADD3 UR6, UPT, UPT, -UR4, 0x100000, URZ ;  /* 0x0010000004067890 */ /* 0x000fc8000fffe1ff */
[----:B------:R-:W-:Y:S02]  /*0990*/  USHF.L.U32 UR7, UR6, 0xb, URZ ;  /* 0x0000000b06077899 */ /* 0x000fe400080006ff */
[----:B------:R-:W-:Y:S01]  /*09a0*/  USHF.L.U32 UR6, UR6, 0x1, URZ ;  /* 0x0000000106067899 */ /* 0x000fe200080006ff */
[----:B------:R-:W1:Y:S11]  /*09b0*/  FENCE.VIEW.ASYNC.S ;  /* 0x00000000000073c6 */ /* 0x000e760000000000 */
[----:B-1----:R1:W2:Y:S01]  /*09c0*/  SYNCS.EXCH.64 URZ, [UR5+0xe000], UR6 ;  /* 0x00e0000605ff75b2 */ /* 0x0022a20008000100 */
[----:B------:R1:W3:Y:S01]  /*09d0*/  SYNCS.EXCH.64 URZ, [UR5+0xe010], UR6 ;  /* 0x00e0100605ff75b2 */ /* 0x0002e20008000100 */
[----:B------:R1:W4:Y:S01]  /*09e0*/  SYNCS.EXCH.64 URZ, [UR5+0xe008], UR6 ;  /* 0x00e0080605ff75b2 */ /* 0x0003220008000100 */
[----:B------:R1:W5:Y:S01]  /*09f0*/  SYNCS.EXCH.64 URZ, [UR5+0xe018], UR6 ;  /* 0x00e0180605ff75b2 */ /* 0x0003620008000100 */
[----:B------:R-:W-:Y:S01]  /*0a00*/  NOP ;  /* 0x0000000000007918 */ /* 0x000fe20000000000 */
.L_x_11:
[----:B------:R-:W-:Y:S01]  /*0a10*/  NOP ;  /* 0x0000000000007918 */ /* 0x000fe20000000000 */
[----:B------:R-:W-:Y:S05]  /*0a20*/  @!P1 BRA `(.L_x_12) ;  /* 0x0000000000289947 */ /* 0x000fea0003800000 */
[----:B------:R-:W-:Y:S01]  /*0a30*/  ISETP.NE.AND P1, PT, R2, 0x4, PT ;  /* 0x000000040200780c */ /* 0x000fe20003f25270 */
[----:B------:R-:W-:Y:S02]  /*0a40*/  UPLOP3.LUT UP3, UPT, UPT, UPT, UPT, 0x80, 0x8 ;  /* 0x000000000008789c */ /* 0x000fe40003f6f070 */
[----:B------:R-:W-:Y:S02]  /*0a50*/  UPLOP3.LUT UP2, UPT, UPT, UPT, UPT, 0x40, 0x4 ;  /* 0x000000000004789c */ /* 0x000fe40003f4e870 */
[----:B------:R-:W-:Y:S02]  /*0a60*/  UPLOP3.LUT UP1, UPT, UPT, UPT, UPT, 0x80, 0x8 ;  /* 0x000000000008789c */ /* 0x000fe40003f2f070 */
[----:B------:R-:W-:-:S06]  /*0a70*/  UPLOP3.LUT UP0, UPT, UPT, UPT, UPT, 0x80, 0x8 ;  /* 0x000000000008789c */ /* 0x000fcc0003f0f070 */
[----:B------:R-:W-:Y:S05]  /*0a80*/  @P1 BRA `(.L_x_13) ;  /* 0x0000000000201947 */ /* 0x000fea0003800000 */
[----:B------:R-:W-:Y:S02]  /*0a90*/  UPLOP3.LUT UP2, UPT, UPT, UPT, UPT, 0x40, 0x4 ;  /* 0x000000000004789c */ /* 0x000fe40003f4e870 */
[----:B------:R-:W-:Y:S02]  /*0aa0*/  UPLOP3.LUT UP3, UPT, UPT, UPT, UPT, 0x40, 0x4 ;  /* 0x000000000004789c */ /* 0x000fe40003f6e870 */
[----:B------:R-:W-:Y:S01]  /*0ab0*/  UPLOP3.LUT UP0, UPT, UPT, UPT, UPT, 0x40, 0x4 ;  /* 0x000000000004789c */ /* 0x000fe20003f0e870 */
[----:B------:R-:W-:Y:S05]  /*0ac0*/  BRA `(.L_x_13) ;  /* 0x0000000000107947 */ /* 0x000fea0003800000 */
.L_x_12:
[----:B------:R-:W-:Y:S02]  /*0ad0*/  UPLOP3.LUT UP3, UPT, UPT, UPT, UPT, 0x40, 0x4 ;  /* 0x000000000004789c */ /* 0x000fe40003f6e870 */
[----:B------:R-:W-:Y:S02]  /*0ae0*/  UPLOP3.LUT UP2, UPT, UPT, UPT, UPT, 0x80, 0x8 ;  /* 0x000000000008789c */ /* 0x000fe40003f4f070 */
[----:B------:R-:W-:Y:S02]  /*0af0*/  UPLOP3.LUT UP1, UPT, UPT, UPT, UPT, 0x40, 0x4 ;  /* 0x000000000004789c */ /* 0x000fe40003f2e870 */
[----:B------:R-:W-:Y:S02]  /*0b00*/  UPLOP3.LUT UP0, UPT, UPT, UPT, UPT, 0x80, 0x8 ;  /* 0x000000000008789c */ /* 0x000fe40003f0f070 */
.L_x_13:
[----:B------:R-:W1:Y:S02]  /*0b10*/  SHFL.IDX PT, R0, R62, RZ, 0x1f ;  /* 0x00001fff3e007589 */ /* 0x000e6400000e0000 */
        /* <DEDUP_REMOVED lines=11> */
[----:B-1----:R1:W1:Y:S01]  /*0bd0*/  SYNCS.EXCH.64 URZ, [UR5+0xe020], UR6 ;  /* 0x00e0200605ff75b2 */ /* 0x0022620008000100 */
[----:B------:R1:W1:Y:S01]  /*0be0*/  SYNCS.EXCH.64 URZ, [UR5+0xe038], UR6 ;  /* 0x00e0380605ff75b2 */ /* 0x0002620008000100 */
[----:B------:R1:W1:Y:S01]  /*0bf0*/  SYNCS.EXCH.64 URZ, [UR5+0xe028], UR6 ;  /* 0x00e0280605ff75b2 */ /* 0x0002620008000100 */
[----:B------:R1:W1:Y:S01]  /*0c00*/  SYNCS.EXCH.64 URZ, [UR5+0xe040], UR6 ;  /* 0x00e0400605ff75b2 */ /* 0x0002620008000100 */
[----:B------:R1:W1:Y:S01]  /*0c10*/  SYNCS.EXCH.64 URZ, [UR5+0xe030], UR6 ;  /* 0x00e0300605ff75b2 */ /* 0x0002620008000100 */
[----:B------:R1:W1:Y:S01]  /*0c20*/  SYNCS.EXCH.64 URZ, [UR5+0xe048], UR6 ;  /* 0x00e0480605ff75b2 */ /* 0x0002620008000100 */
[----:B------:R-:W-:Y:S01]  /*0c30*/  NOP ;  /* 0x0000000000007918 */ /* 0x000fe20000000000 */
.L_x_14:
[----:B------:R-:W2:Y:S01]  /*0c40*/  SHFL.IDX PT, R0, R62, RZ, 0x1f ;  /* 0x00001fff3e007589 */ /* 0x000ea200000e0000 */
[----:B------:R-:W-:Y:S01]  /*0c50*/  NOP ;  /* 0x0000000000007918 */ /* 0x000fe20000000000 */
[----:B--2---:R-:W-:-:S13]  /*0c60*/  ISETP.NE.AND P1, PT, R0, RZ, PT ;  /* 0x000000ff0000720c */ /* 0x004fda0003f25270 */
[----:B------:R-:W-:Y:S05]  /*0c70*/  @P1 BRA `(.L_x_15) ;  /* 0x0000000000401947 */ /* 0x000fea0003800000 */
[----:B-1----:R-:W1:Y:S01]  /*0c80*/  S2UR UR6, SR_CgaCtaId ;  /* 0x00000000000679c3 */ /* 0x002e620000008800 */
[----:B------:R-:W-:Y:S01]  /*0c90*/  UMOV UR7, 0x400 ;  /* 0x0000040000077882 */ /* 0x000fe20000000000 */
[----:B------:R-:W-:Y:S01]  /*0ca0*/  UMOV UR5, 0x1 ;  /* 0x0000000100057882 */ /* 0x000fe20000000000 */
[----:B------:R-:W-:Y:S01]  /*0cb0*/  UMOV UR4, 0x80 ;  /* 0x0000008000047882 */ /* 0x000fe20000000000 */
[----:B------:R-:W-:-:S04]  /*0cc0*/  UIADD3 UR8, UPT, UPT, -UR5, 0x100000, URZ ;  /* 0x0010000005087890 */ /* 0x000fc8000fffe1ff */
[----:B------:R-:W-:Y:S02]  /*0cd0*/  USHF.L.U32 UR9, UR8, 0xb, URZ ;  /* 0x0000000b08097899 */ /* 0x000fe400080006ff */
[----:B------:R-:W-:Y:S02]  /*0ce0*/  USHF.L.U32 UR8, UR8, 0x1, URZ ;  /* 0x0000000108087899 */ /* 0x000fe400080006ff */
[----:B------:R-:W-:-:S04]  /*0cf0*/  UIADD3 UR4, UPT, UPT, -UR4, 0x100000, URZ ;  /* 0x0010000004047890 */ /* 0x000fc8000fffe1ff */
[----:B------:R-:W-:Y:S02]  /*0d00*/  USHF.L.U32 UR5, UR4, 0xb, URZ ;  /* 0x0000000b04057899 */ /* 0x000fe400080006ff */
[----:B------:R-:W-:Y:S01]  /*0d10*/  USHF.L.U32 UR4, UR4, 0x1, URZ ;  /* 0x0000000104047899 */ /* 0x000fe200080006ff */
[----:B------:R-:W-:Y:S01]  /*0d20*/  ELECT P1, URZ, PT ;  /* 0x0000000000ff782f */ /* 0x000fe20003820000 */
[----:B-1----:R-:W-:Y:S01]  /*0d30*/  ULEA UR6, UR6, UR7, 0x18 ;  /* 0x0000000706067291 */ /* 0x002fe2000f8ec0ff */
[----:B------:R-:W1:Y:S11]  /*0d40*/  FENCE.VIEW.ASYNC.S ;  /* 0x00000000000073c6 */ /* 0x000e760000000000 */
[----:B-1----:R2:W1:Y:S01]  /*0d50*/  SYNCS.EXCH.64 URZ, [UR6+0xe050], UR8 ;  /* 0x00e0500806ff75b2 */ /* 0x0024620008000100 */
[----:B------:R2:W1:Y:S02]  /*0d60*/  SYNCS.EXCH.64 URZ, [UR6+0xe058], UR4 ;  /* 0x00e0580406ff75b2 */ /* 0x0004640008000100 */
[----:B--2---:R-:W-:Y:S01]  /*0d70*/  NOP ;  /* 0x0000000000007918 */ /* 0x004fe20000000000 */
.L_x_15:
[----:B------:R-:W2:Y:S01]  /*0d80*/  SHFL.IDX PT, R0, R62, RZ, 0x1f ;  /* 0x00001fff3e007589 */ /* 0x000ea200000e0000 */
[----:B------:R-:W-:Y:S01]  /*0d90*/  UP2UR UR4, UPR, URZ, 0x1 ;  /* 0x00000001ff047883 */ /* 0x000fe20008000000 */
[----:B------:R-:W-:Y:S01]  /*0da0*/  ISETP.NE.AND P2, PT, R2, 0x2, PT ;  /* 0x000000020200780c */ /* 0x000fe20003f45270 */
[----:B------:R-:W-:Y:S01]  /*0db0*/  UISETP.NE.AND UP0, UPT, UR62, URZ, UPT ;  /* 0x000000ff3e00728c */ /* 0x000fe2000bf05270 */
[----:B------:R-:W-:Y:S01]  /*0dc0*/  NOP ;  /* 0x0000000000007918 */ /* 0x000fe20000000000 */
[----:B------:R-:W-:Y:S02]  /*0dd0*/  USEL UR51, URZ, 0x2, !UP4 ;  /* 0x00000002ff337887 */ /* 0x000fe4000e000000 */
[----:B------:R-:W-:Y:S02]  /*0de0*/  USEL UR52, URZ, 0x2, !UP0 ;  /* 0x00000002ff347887 */ /* 0x000fe4000c000000 */
[----:B------:R-:W-:Y:S02]  /*0df0*/  UISETP.NE.AND UP0, UPT, UR4, URZ, UPT ;  /* 0x000000ff0400728c */ /* 0x000fe4000bf05270 */
[----:B------:R-:W-:-:S02]  /*0e00*/  USEL UR52, UR52, 0x1, !UP5 ;  /* 0x0000000134347887 */ /* 0x000fc4000e800000 */
[----:B------:R-:W-:Y:S01]  /*0e10*/  USEL UR51, UR51, 0x1, !UP5 ;  /* 0x0000000133337887 */ /* 0x000fe2000e800000 */
        /* <DEDUP_REMOVED lines=18> */
.L_x_16:
[----:B------:R-:W-:Y:S01]  /*0f40*/  NOP ;  /* 0x0000000000007918 */ /* 0x000fe20000000000 */
[----:B------:R-:W-:Y:S05]  /*0f50*/  @!P2 BRA `(.L_x_17) ;  /* 0x000000000024a947 */ /* 0x000fea0003800000 */
[----:B------:R-:W-:Y:S01]  /*0f60*/  ISETP.NE.AND P1, PT, R2, RZ, PT ;  /* 0x000000ff0200720c */ /* 0x000fe20003f25270 */
[----:B------:R-:W-:Y:S02]  /*0f70*/  UP2UR UR4, UPR, URZ, 0x1 ;  /* 0x00000001ff047883 */ /* 0x000fe40008000000 */
[----:B------:R-:W-:Y:S01]  /*0f80*/  UPLOP3.LUT UP0, UPT, UPT, UPT, UPT, 0x80, 0x8 ;  /* 0x000000000008789c */ /* 0x000fe20003f0f070 */
[----:B-1----:R-:W-:-:S03]  /*0f90*/  UMOV UR7, URZ ;  /* 0x000000ff00077c82 */ /* 0x002fc60008000000 */
[----:B------:R-:W-:Y:S02]  /*0fa0*/  UP2UR UR37, UPR, URZ, 0x1 ;  /* 0x00000001ff257883 */ /* 0x000fe40008000000 */
[----:B------:R-:W-:-:S04]  /*0fb0*/  UISETP.NE.AND UP0, UPT, UR4, URZ, UPT ;  /* 0x000000ff0400728c */ /* 0x000fc8000bf05270 */
[----:B------:R-:W-:Y:S07]  /*0fc0*/  @P1 BRA `(.L_x_18) ;  /* 0x00000000001c1947 */ /* 0x000fee0003800000 */
[----:B------:R-:W-:Y:S01]  /*0fd0*/  UMOV UR7, 0x1 ;  /* 0x0000000100077882 */ /* 0x000fe20000000000 */
[----:B------:R-:W-:Y:S05]  /*0fe0*/  BRA `(.L_x_18) ;  /* 0x0000000000147947 */ /* 0x000fea0003800000 */
.L_x_17:
[----:B------:R-:W-:Y:S02]  /*0ff0*/  UP2UR UR4, UPR, URZ, 0x1 ;  /* 0x00000001ff047883 */ /* 0x000fe40008000000 */
[----:B------:R-:W-:Y:S01]  /*1000*/  UPLOP3.LUT UP0, UPT, UPT, UPT, UPT, 0x40, 0x4 ;  /* 0x000000000004789c */ /* 0x000fe20003f0e870 */
[----:B-1----:R-:W-:-:S03]  /*1010*/  UMOV UR7, 0x2 ;  /* 0x0000000200077882 */ /* 0x002fc60000000000 */
[----:B------:R-:W-:Y:S02]  /*1020*/  UP2UR UR37, UPR, URZ, 0x1 ;  /* 0x00000001ff257883 */ /* 0x000fe40008000000 */
[----:B------:R-:W-:Y:S02]  /*1030*/  UISETP.NE.AND UP0, UPT, UR4, URZ, UPT ;  /* 0x000000ff0400728c */ /* 0x000fe4000bf05270 */
.L_x_18:
[----:B------:R-:W1:Y:S02]  /*1040*/  SHFL.IDX PT, R0, R62, RZ, 0x1f ;  /* 0x00001fff3e007589 */ /* 0x000e6400000e0000 */
[----:B-1----:R-:W-:-:S13]  /*1050*/  ISETP.NE.AND P1, PT, R0, RZ, PT ;  /* 0x000000ff0000720c */ /* 0x002fda0003f25270 */
[----:B------:R-:W-:Y:S05]  /*1060*/  @P1 BRA `(.L_x_19) ;  /* 0x0000000000301947 */ /* 0x000fea0003800000 */
[----:B------:R-:W1:Y:S01]  /*1070*/  S2UR UR5, SR_CgaCtaId ;  /* 0x00000000000579c3 */ /* 0x000e620000008800 */
[----:B------:R-:W-:Y:S01]  /*1080*/  UMOV UR6, 0x400 ;  /* 0x0000040000067882 */ /* 0x000fe20000000000 */
[----:B------:R-:W-:Y:S01]  /*1090*/  UMOV UR4, 0x80 ;  /* 0x0000008000047882 */ /* 0x000fe20000000000 */
[----:B------:R-:W-:Y:S01]  /*10a0*/  ELECT P1, URZ, PT ;  /* 0x0000000000ff782f */ /* 0x000fe20003820000 */
[----:B------:R-:W-:-:S04]  /*10b0*/  UIADD3 UR8, UPT, UPT, -UR4, 0x100000, URZ ;  /* 0x0010000004087890 */ /* 0x000fc8000fffe1ff */
[----:B------:R-:W-:Y:S02]  /*10c0*/  USHF.L.U32 UR9, UR8, 0xb, URZ ;  /* 0x0000000b08097899 */ /* 0x000fe400080006ff */
[----:B------:R-:W-:Y:S02]  /*10d0*/  USHF.L.U32 UR8, UR8, 0x1, URZ ;  /* 0x0000000108087899 */ /* 0x000fe400080006ff */
[----:B-1----:R-:W-:Y:S01]  /*10e0*/  ULEA UR5, UR5, UR6, 0x18 ;  /* 0x0000000605057291 */ /* 0x002fe2000f8ec0ff */
[----:B------:R-:W1:Y:S11]  /*10f0*/  FENCE.VIEW.ASYNC.S ;  /* 0x00000000000073c6 */ /* 0x000e760000000000 */
[----:B-1----:R1:W2:Y:S01]  /*1100*/  SYNCS.EXCH.64 URZ, [UR5+0xe070], UR8 ;  /* 0x00e0700805ff75b2 */ /* 0x0022a20008000100 */
[----:B------:R1:W1:Y:S01]  /*1110*/  SYNCS.EXCH.64 URZ, [UR5+0xe078], UR8 ;  /* 0x00e0780805ff75b2 */ /* 0x0002620008000100 */
[----:B------:R-:W-:Y:S01]  /*1120*/  NOP ;  /* 0x0000000000007918 */ /* 0x000fe20000000000 */
.L_x_19:
[----:B------:R-:W-:Y:S01]  /*1130*/  NOP ;  /* 0x0000000000007918 */ /* 0x000fe20000000000 */
[----:B------:R-:W-:Y:S05]  /*1140*/  @!P2 BRA `(.L_x_20) ;  /* 0x000000000024a947 */ /* 0x000fea0003800000 */
[----:B------:R-:W-:Y:S01]  /*1150*/  ISETP.NE.AND P1, PT, R2, 0x1, PT ;  /* 0x000000010200780c */ /* 0x000fe20003f25270 */
[----:B------:R-:W-:Y:S02]  /*1160*/  UP2UR UR4, UPR, URZ, 0x1 ;  /* 0x00000001ff047883 */ /* 0x000fe40008000000 */
[----:B------:R-:W-:Y:S01]  /*1170*/  UPLOP3.LUT UP0, UPT, UPT, UPT, UPT, 0x80, 0x8 ;  /* 0x000000000008789c */ /* 0x000fe20003f0f070 */
[----:B------:R-:W-:-:S03]  /*1180*/  UMOV UR6, URZ ;  /* 0x000000ff00067c82 */ /* 0x000fc60008000000 */
[----:B------:R-:W-:Y:S02]  /*1190*/  UP2UR UR36, UPR, URZ, 0x1 ;  /* 0x00000001ff247883 */ /* 0x000fe40008000000 */
[----:B------:R-:W-:-:S04]  /*11a0*/  UISETP.NE.AND UP0, UPT, UR4, URZ, UPT ;  /* 0x000000ff0400728c */ /* 0x000fc8000bf05270 */
[----:B------:R-:W-:Y:S07]  /*11b0*/  @P1 BRA `(.L_x_21) ;  /* 0x00000000001c1947 */ /* 0x000fee0003800000 */
[----:B------:R-:W-:Y:S01]  /*11c0*/  UMOV UR6, 0x1 ;  /* 0x0000000100067882 */ /* 0x000fe20000000000 */
[----:B------:R-:W-:Y:S05]  /*11d0*/  BRA `(.L_x_21) ;  /* 0x0000000000147947 */ /* 0x000fea0003800000 */
.L_x_20:
[----:B------:R-:W-:Y:S02]  /*11e0*/  UP2UR UR4, UPR, URZ, 0x1 ;  /* 0x00000001ff047883 */ /* 0x000fe40008000000 */
[----:B------:R-:W-:Y:S01]  /*11f0*/  UPLOP3.LUT UP0, UPT, UPT, UPT, UPT, 0x40, 0x4 ;  /* 0x000000000004789c */ /* 0x000fe20003f0e870 */
[----:B------:R-:W-:-:S03]  /*1200*/  UMOV UR6, 0x2 ;  /* 0x0000000200067882 */ /* 0x000fc60000000000 */
[----:B------:R-:W-:Y:S02]  /*1210*/  UP2UR UR36, UPR, URZ, 0x1 ;  /* 0x00000001ff247883 */ /* 0x000fe40008000000 */
[----:B------:R-:W-:Y:S02]  /*1220*/  UISETP.NE.AND UP0, UPT, UR4, URZ, UPT ;  /* 0x000000ff0400728c */ /* 0x000fe4000bf05270 */
.L_x_21:
[----:B------:R-:W3:Y:S01]  /*1230*/  SHFL.IDX PT, R0, R62, RZ, 0x1f ;  /* 0x00001fff3e007589 */ /* 0x000ee200000e0000 */
[----:B------:R-:W-:Y:S02]  /*1240*/  USEL UR48, URZ, 0x1, !UP4 ;  /* 0x00000001ff307887 */ /* 0x000fe4000e000000 */
[----:B------:R-:W-:Y:S01]  /*1250*/  USEL UR61, URZ, 0x1, UP4 ;  /* 0x00000001ff3d7887 */ /* 0x000fe2000a000000 */
[----:B---3--:R-:W-:-:S13]  /*1260*/  ISETP.NE.AND P1, PT, R0, RZ, PT ;  /* 0x000000ff0000720c */ /* 0x008fda0003f25270 */
[----:B------:R-:W-:Y:S05]  /*1270*/  @P1 BRA `(.L_x_22) ;  /* 0x0000000000301947 */ /* 0x000fea0003800000 */
[----:B-1----:R-:W1:Y:S01]  /*1280*/  S2UR UR5, SR_CgaCtaId ;  /* 0x00000000000579c3 */ /* 0x002e620000008800 */
        /* <DEDUP_REMOVED lines=9> */
[----:B------:R3:W1:Y:S02]  /*1320*/  SYNCS.EXCH.64 URZ, [UR5+0xe088], UR8 ;  /* 0x00e0880805ff75b2 */ /* 0x0006640008000100 */
[----:B---3--:R-:W-:Y:S01]  /*1330*/  NOP ;  /* 0x0000000000007918 */ /* 0x008fe20000000000 */
.L_x_22:
[----:B------:R-:W3:Y:S01]  /*1340*/  SHFL.IDX PT, R0, R62, RZ, 0x1f ;  /* 0x00001fff3e007589 */ /* 0x000ee200000e0000 */
[----:B------:R-:W-:Y:S01]  /*1350*/  NOP ;  /* 0x0000000000007918 */ /* 0x000fe20000000000 */
[----:B---3--:R-:W-:-:S13]  /*1360*/  ISETP.NE.AND P1, PT, R0, RZ, PT ;  /* 0x000000ff0000720c */ /* 0x008fda0003f25270 */
        /* <DEDUP_REMOVED lines=15> */
[----:B------:R3:W1:Y:S01]  /*1460*/  SYNCS.EXCH.64 URZ, [UR8+0xe0a0], UR4 ;  /* 0x00e0a00408ff75b2 */ /* 0x0006620008000100 */
[----:B------:R3:W1:Y:S01]  /*1470*/  SYNCS.EXCH.64 URZ, [UR8+0xe098], UR10 ;  /* 0x00e0980a08ff75b2 */ /* 0x0006620008000100 */
[----:B------:R3:W1:Y:S02]  /*1480*/  SYNCS.EXCH.64 URZ, [UR8+0xe0a8], UR4 ;  /* 0x00e0a80408ff75b2 */ /* 0x0006640008000100 */
[----:B---3--:R-:W-:Y:S01]  /*1490*/  NOP ;  /* 0x0000000000007918 */ /* 0x008fe20000000000 */
.L_x_23:
        /* <DEDUP_REMOVED lines=22> */
.L_x_24:
[----:B------:R-:W3:Y:S01]  /*1600*/  SHFL.IDX PT, R0, R62, RZ, 0x1f ;  /* 0x00001fff3e007589 */ /* 0x000ee200000e0000 */
[----:B------:R-:W-:Y:S01]  /*1610*/  NOP ;  /* 0x0000000000007918 */ /* 0x000fe20000000000 */
        /* <DEDUP_REMOVED lines=14> */
.L_x_25:
[----:B------:R-:W-:Y:S01]  /*1700*/  ISETP.GT.AND P1, PT, R2, 0x3, PT ;  /* 0x000000030200780c */ /* 0x000fe20003f24270 */
[----:B------:R-:W-:Y:S01]  /*1710*/  NOP ;  /* 0x0000000000007918 */ /* 0x000fe20000000000 */
[----:B-12-45:R-:W-:Y:S11]  /*1720*/  BAR.SYNC.DEFER_BLOCKING 0x0 ;  /* 0x0000000000007b1d */ /* 0x036ff60000010000 */
[----:B------:R-:W-:Y:S05]  /*1730*/  @P1 BRA `(.L_x_26) ;  /* 0x0000011400841947 */ /* 0x000fea0003800000 */
[----:B------:R-:W-:-:S13]  /*1740*/  ISETP.GE.U32.AND P0, PT, R2, 0x2, PT ;  /* 0x000000020200780c */ /* 0x000fda0003f06070 */
[----:B------:R-:W-:Y:S05]  /*1750*/  @!P0 BRA `(.L_x_27) ;  /* 0x000000b000608947 */ /* 0x000fea0003800000 */
[----:B------:R-:W-:Y:S05]  /*1760*/  @!P2 BRA `(.L_x_28) ;  /* 0x00000020005ca947 */ /* 0x000fea0003800000 */
[----:B------:R-:W-:-:S08]  /*1770*/  NOP ;  /* 0x0000000000007918 */ /* 0x000fd00000000000 */
[----:B------:R-:W1:-:S00]  /*1780*/  USETMAXREG.DEALLOC.CTAPOOL 0x20 ;  /* 0x00000020000079c8 */ /* 0x000e4000080e0500 */
[----:B------:R-:W2:Y:S08]  /*1790*/  S2UR UR9, SR_CTAID.X ;  /* 0x00000000000979c3 */ /* 0x000eb00000002500 */
[----:B-1----:R-:W1:Y:S01]  /*17a0*/  LDC R0, c[0x0][0x380] ;  /* 0x0000e000ff007b82 */ /* 0x002e620000000800 */
[----:B--2---:R-:W-:-:S06]  /*17b0*/  USHF.L.U32 UR4, UR9, 0x8, URZ ;  /* 0x0000000809047899 */ /* 0x004fcc00080006ff */
[----:B-1----:R-:W-:-:S13]  /*17c0*/  ISETP.LE.U32.AND P0, PT, R0, UR4, PT ;  /* 0x0000000400007c0c */ /* 0x002fda000bf03070 */
[----:B------:R-:W-:Y:S05]  /*17d0*/  @P0 EXIT ;  /* 0x000000000000094d */ /* 0x000fea0003800000 */
[----:B------:R-:W1:Y:S01]  /*17e0*/  S2UR UR4, SR_CgaCtaId ;  /* 0x00000000000479c3 */ /* 0x000e620000008800 */
[----:B------:R-:W-:Y:S01]  /*17f0*/  UMOV UR6, 0x40 ;  /* 0x0000004000067882 */ /* 0x000fe20000000000 */
[----:B------:R-:W-:Y:S01]  /*1800*/  NOP ;  /* 0x0000000000007918 */ /* 0x000fe20000000000 */
[----:B------:R-:W-:Y:S01]  /*1810*/  UMOV UR5, 0x400 ;  /* 0x0000040000057882 */ /* 0x000fe20000000000 */
[----:B-1----:R-:W-:Y:S02]  /*1820*/  ULEA UR6, UR4, UR6, 0x18 ;  /* 0x0000000604067291 */ /* 0x002fe4000f8ec0ff */
[----:B------:R-:W-:-:S07]  /*1830*/  ULEA UR4, UR4, UR5, 0x18 ;  /* 0x0000000504047291 */ /* 0x000fce000f8ec0ff */
[----:B------:R-:W1:Y:S02]  /*1840*/  LDS.U8 R0, [UR6+0x1c] ;  /* 0x00001c06ff007984 */ /* 0x000e640008000000 */
[----:B-1----:R-:W-:-:S13]  /*1850*/  ISETP.NE.AND P0, PT, R0, RZ, PT ;  /* 0x000000ff0000720c */ /* 0x002fda0003f05270 */
[----:B------:R-:W-:Y:S05]  /*1860*/  @P0 BRA `(.L_x_29) ;  /* 0x0000000000580947 */ /* 0x000fea0003800000 */
[----:B------:R-:W-:-:S13]  /*1870*/  ELECT P0, URZ, PT ;  /* 0x0000000000ff782f */ /* 0x000fda0003800000 */
[----:B------:R-:W-:Y:S05]  /*1880*/  @!P0 BRA `(.L_x_30) ;  /* 0x0000000000608947 */ /* 0x000fea0003800000 */
[----:B------:R-:W-:-:S05]  /*1890*/  UMOV UR5, 0x10 ;  /* 0x0000001000057882 */ /* 0x000fca0000000000 */
[----:B------:R-:W-:Y:S04]  /*18a0*/  DEPBAR.LE SB1, 0x36 ;  /* 0x00009d800000791a */ /* 0x000fe80000000000 */
[----:B------:R-:W1:Y:S02]  /*18b0*/  UTCATOMSWS.FIND_AND_SET.ALIGN UP0, UR5, UR5 ;  /* 0x00000005000575e3 */ /* 0x000e640008000800 */
[----:B-1----:R-:W-:Y:S01]  /*18c0*/  MOV R3, UR5 ;  /* 0x0000000500037c02 */ /* 0x002fe20008000f00 */
[----:B------:R-:W-:Y:S06]  /*18d0*/  BRA.U UP0, `(.L_x_31) ;  /* 0x0000000100187547 */ /* 0x000fec000b800000 */
.L_x_32:
[----:B------:R-:W-:Y:S05]  /*18e0*/  NANOSLEEP 0x64 ;  /* 0x000000640000795d */ /* 0x000fea0003800000 */
[----:B------:R-:W-:-:S05]  /*18f0*/  UMOV UR5, 0x10 ;  /* 0x0000001000057882 */ /* 0x000fca0000000000 */
[----:B------:R-:W-:Y:S04]  /*1900*/  DEPBAR.LE SB1, 0x36 ;  /* 0x00009d800000791a */ /* 0x000fe80000000000 */
[----:B------:R-:W1:Y:S02]  /*1910*/  UTCATOMSWS.FIND_AND_SET.ALIGN UP0, UR5, UR5 ;  /* 0x00000005000575e3 */ /* 0x000e640008000800 */
[----:B-1----:R-:W-:Y:S01]  /*1920*/  MOV R3, UR5 ;  /* 0x0000000500037c02 */ /* 0x002fe20008000f00 */
[----:B------:R-:W-:Y:S05]  /*1930*/  BRA.U !UP0, `(.L_x_32) ;  /* 0xfffffffd08e87547 */ /* 0x000fea000b83ffff */
.L_x_31:
[----:B------:R-:W-:-:S05]  /*1940*/  IMAD.MOV.U32 R0, RZ, RZ, 0xffff ;  /* 0x0000ffffff007424 */ /* 0x000fca00078e00ff */
[----:B------:R-:W-:Y:S01]  /*1950*/  SHF.L.U32 R2, R0, R3, RZ ;  /* 0x0000000300027219 */ /* 0x000fe200000006ff */
[----:B------:R-:W-:-:S04]  /*1960*/  HFMA2 R0, -RZ, RZ, 0, 5.9604644775390625e-08 ;  /* 0x00000001ff007431 */ /* 0x000fc800000001ff */
[----:B------:R1:W-:Y:S01]  /*1970*/  ATOMS.OR RZ, [UR6+0x14], R2 ;  /* 0x00001402ffff798c */ /* 0x0003e2000b000006 */
[----:B------:R-:W-:Y:S01]  /*1980*/  SHF.L.U32 R0, R0, R3, RZ ;  /* 0x0000000300007219 */ /* 0x000fe200000006ff */
[----:B------:R-:W-:-:S04]  /*1990*/  IMAD.SHL.U32 R3, R3, 0x20, RZ ;  /* 0x0000002003037824 */ /* 0x000fc800078e00ff */
[----:B------:R1:W-:Y:S04]  /*19a0*/  ATOMS.OR RZ, [UR6+0x18], R0 ;  /* 0x00001800ffff798c */ /* 0x0003e8000b000006 */
[----:B------:R1:W-:Y:S01]  /*19b0*/  STS [UR4+0xe0e0], R3 ;  /* 0x00e0e003ff007988 */ /* 0x0003e20008000804 */
[----:B------:R-:W-:Y:S05]  /*19c0*/  BRA `(.L_x_30) ;  /* 0x0000000000107947 */ /* 0x000fea0003800000 */
.L_x_29:
[----:B------:R-:W-:Y:S02]  /*19d0*/  MOV R0, 0xffffffff ;  /* 0xffffffff00007802 */ /* 0x000fe40000000f00 */
[----:B------:R-:W-:-:S03]  /*19e0*/  MOV R2, 0x1a10 ;  /* 0x00001a1000027802 */ /* 0x000fc60000000f00 */
[----:B------:R1:W-:Y:S04]  /*19f0*/  STS [UR4+0xe0e0], R0 ;  /* 0x00e0e000ff007988 */ /* 0x0003e80008000804 */
[----:B-1----:R-:W-:Y:S05]  /*1a00*/  CALL.REL.NOINC `($__internal_1_$__cuda_sm10x_tcgen05_guardrail_trap_phase_invalid_during_alloc) ;  /* 0x0000014c00cc7944 */ /* 0x002fea0003c00000 */
.L_x_30:
[----:B------:R-:W-:Y:S05]  /*1a10*/  WARPSYNC.ALL ;  /* 0x0000000000007948 */ /* 0x000fea0003800000 */
[----:B------:R-:W2:Y:S02]  /*1a20*/  LDCU UR7, c[0x0][0x384] ;  /* 0x00007080ff0777ac */ /* 0x000ea40008000800 */
[----:B--2---:R-:W-:Y:S01]  /*1a30*/  ISETP.NE.AND P0, PT, RZ, UR7, PT ;  /* 0x00000007ff007c0c */ /* 0x004fe2000bf05270 */
[----:B------:R-:W-:-:S12]  /*1a40*/  NOP ;  /* 0x0000000000007918 */ /* 0x000fd80000000000 */
[----:B------:R-:W-:Y:S05]  /*1a50*/  @!P0 EXIT ;  /* 0x000000000000894d */ /* 0x000fea0003800000 */
[----:B------:R-:W-:Y:S01]  /*1a60*/  UIADD3 UR8, UPT, UPT, UR7, 0x3f, URZ ;  /* 0x0000003f07087890 */ /* 0x000fe2000fffe0ff */
[----:B------:R-:W-:Y:S01]  /*1a70*/  BSSY.RECONVERGENT B0, `(.L_x_33) ;  /* 0x0000013000007945 */ /* 0x000fe20003800200 */
[----:B------:R-:W-:Y:S02]  /*1a80*/  ULEA UR5, UR9, 0x4, 0x2 ;  /* 0x0000000409057891 */ /* 0x000fe4000f8e10ff */
[----:B------:R-:W-:Y:S02]  /*1a90*/  USHF.R.S32.HI UR10, URZ, 0x1f, UR8 ;  /* 0x0000001fff0a7899 */ /* 0x000fe40008011408 */
[----:B------:R-:W-:Y:S02]  /*1aa0*/  UIADD3 UR6, UPT, UPT, UR4, 0x8000, URZ ;  /* 0x0000800004067890 */ /* 0x000fe4000fffe0ff */
[----:B------:R-:W-:Y:S02]  /*1ab0*/  ULEA.HI UR10, UR10, UR8, URZ, 0x6 ;  /* 0x000000080a0a7291 */ /* 0x000fe4000f8f30ff */
[----:B------:R-:W-:-:S02]  /*1ac0*/  USHF.R.U32.HI UR20, URZ, 0x4, UR4 ;  /* 0x00000004ff147899 */ /* 0x000fc40008011604 */
[----:B------:R-:W-:Y:S02]  /*1ad0*/  ULOP3.LUT UR5, UR5, 0x3fffffc, URZ, 0xc0, !UPT ;  /* 0x03fffffc05057892 */ /* 0x000fe4000f8ec0ff */
[----:B------:R-:W-:Y:S02]  /*1ae0*/  USHF.R.U32.HI UR6, URZ, 0x4, UR6 ;  /* 0x00000004ff067899 */ /* 0x000fe40008011606 */
[----:B------:R-:W-:Y:S02]  /*1af0*/  USHF.R.S32.HI UR10, URZ, 0x6, UR10 ;  /* 0x00000006ff0a7899 */ /* 0x000fe4000801140a */
[----:B------:R-:W-:Y:S02]  /*1b00*/  ULOP3.LUT UR20, UR20, 0x3fff, URZ, 0xc0, !UPT ;  /* 0x00003fff14147892 */ /* 0x000fe4000f8ec0ff */
[----:B------:R-:W-:Y:S02]  /*1b10*/  ULOP3.LUT UR6, UR6, 0x3fff, URZ, 0xc0, !UPT ;  /* 0x00003fff06067892 */ /* 0x000fe4000f8ec0ff */
[----:B------:R-:W-:-:S02]  /*1b20*/  UISETP.LT.AND UP0, UPT, UR10, UR5, UPT ;  /* 0x000000050a00728c */ /* 0x000fc4000bf01270 */
[----:B------:R-:W-:Y:S02]  /*1b30*/  ULOP3.LUT UR20, UR20, 0x10000, URZ, 0xfc, !UPT ;  /* 0x0001000014147892 */ /* 0x000fe4000f8efcff */
[----:B------:R-:W-:Y:S02]  /*1b40*/  ULOP3.LUT UR8, UR6, 0x10000, URZ, 0xfc, !UPT ;  /* 0x0001000006087892 */ /* 0x000fe4000f8efcff */
[----:B------:R-:W-:Y:S01]  /*1b50*/  USEL UR5, UR10, UR5, UP0 ;  /* 0x000000050a057287 */ /* 0x000fe20008000000 */
[----:B------:R-:W-:Y:S01]  /*1b60*/  UMOV UR21, 0x40004040 ;  /* 0x4000404000157882 */ /* 0x000fe20000000000 */
[----:B------:R-:W-:Y:S01]  /*1b70*/  UMOV UR9, 0x40004040 ;  /* 0x4000404000097882 */ /* 0x000fe20000000000 */
[----:B------:R-:W-:Y:S06]  /*1b80*/  @!P4 BRA `(.L_x_34) ;  /* 0x000000000004c947 */ /* 0x000fec0003800000 */
[----:B------:R-:W-:Y:S05]  /*1b90*/  BPT.TRAP 0x1 ;  /* 0x000000040000795c */ /* 0x000fea0000300000 */
.L_x_34:
[----:B------:R-:W-:Y:S05]  /*1ba0*/  BSYNC.RECONVERGENT B0 ;  /* 0x0000000000007941 */ /* 0x000fea0003800200 */
.L_x_33:
[----:B-1----:R-:W-:-:S04]  /*1bb0*/  SHF.L.U32 R3, RZ, 0x1f, RZ ;  /* 0x0000001fff037819 */ /* 0x002fc800000006ff */
[----:B------:R-:W1:Y:S02]  /*1bc0*/  SYNCS.PHASECHK.TRANS64.TRYWAIT P0, [UR4+0xe000], R3 ;  /* 0x00e00003ff0075a7 */ /* 0x000e640008001104 */
[----:B-1----:R-:W-:Y:S05]  /*1bd0*/  @!P0 BRA `(.L_x_35) ;  /* 0x0000013800148947 */ /* 0x002fea0003800000 */
.L_x_365:
[----:B------:R-:W-:Y:S05]  /*1be0*/  BRA.U !UP1, `(.L_x_36) ;  /* 0x0000000109047547 */ /* 0x000fea000b800000 */
[----:B------:R-:W-:Y:S05]  /*1bf0*/  BPT.TRAP 0x1 ;  /* 0x000000040000795c */ /* 0x000fea0000300000 */
.L_x_36:
[----:B------:R-:W2:Y:S01]  /*1c00*/  SYNCS.PHASECHK.TRANS64.TRYWAIT P0, [UR4+0xe020], R3 ;  /* 0x00e02003ff0075a7 */ /* 0x000ea20008001104 */
[----:B------:R-:W-:Y:S01]  /*1c10*/  ULOP3.LUT UR52, UR52, 0x1, URZ, 0xc0, !UPT ;  /* 0x0000000134347892 */ /* 0x000fe2000f8ec0ff */
[----:B--2---:R-:W-:Y:S11]  /*1c20*/  @!P0 BRA `(.L_x_37) ;  /* 0x0000013800188947 */ /* 0x004ff60003800000 */
.L_x_367:
[----:B------:R-:W-:-:S09]  /*1c30*/  UISETP.NE.U32.AND UP0, UPT, UR52, 0x1, UPT ;  /* 0x000000013400788c */ /* 0x000fd2000bf05070 */
[----:B------:R-:W-:Y:S05]  /*1c40*/  BRA.U !UP0, `(.L_x_38) ;  /* 0x0000000108047547 */ /* 0x000fea000b800000 */
[----:B------:R-:W-:Y:S05]  /*1c50*/  BPT.TRAP 0x1 ;  /* 0x000000040000795c */ /* 0x000fea0000300000 */
.L_x_38:
[----:B------:R-:W-:-:S05]  /*1c60*/  HFMA2 R2, -RZ, RZ, 0, 5.9604644775390625e-08 ;  /* 0x00000001ff027431 */ /* 0x000fca00000001ff */
[----:B------:R-:W-:-:S04]  /*1c70*/  SHF.L.U32 R2, R2, 0x1f, RZ ;  /* 0x0000001f02027819 */ /* 0x000fc800000006ff */
[----:B------:R-:W2:Y:S02]  /*1c80*/  SYNCS.PHASECHK.TRANS64.TRYWAIT P0, [UR4+0xe058], R2 ;  /* 0x00e05802ff0075a7 */ /* 0x000ea40008001104 */
[----:B--2---:R-:W-:Y:S05]  /*1c90*/  @!P0 BRA `(.L_x_39) ;  /* 0x0000013800148947 */ /* 0x004fea0003800000 */
.L_x_369:
[----:B-1----:R-:W-:Y:S01]  /*1ca0*/  IMAD.MOV.U32 R0, RZ, RZ, RZ ;  /* 0x000000ffff007224 */ /* 0x002fe200078e00ff */
[----:B------:R-:W-:Y:S02]  /*1cb0*/  UIADD3 UR26, UPT, UPT, UR8, 0x2, URZ ;  /* 0x00000002081a7890 */ /* 0x000fe4000fffe0ff */
[----:B------:R-:W-:Y:S02]  /*1cc0*/  UIADD3 UR34, UPT, UPT, UR20, 0x2, URZ ;  /* 0x0000000214227890 */ /* 0x000fe4000fffe0ff */
[C---:B------:R-:W-:Y:S01]  /*1cd0*/  R2UR UR12, R0.reuse ;  /* 0x00000000000c72ca */ /* 0x040fe200000e0000 */
[----:B------:R-:W-:Y:S01]  /*1ce0*/  UIADD3 UR22, UPT, UPT, UR8, 0x4, URZ ;  /* 0x0000000408167890 */ /* 0x000fe2000fffe0ff */
[C---:B------:R-:W-:Y:S01]  /*1cf0*/  R2UR UR11, R0.reuse ;  /* 0x00000000000b72ca */ /* 0x040fe200000e0000 */
[----:B------:R-:W-:Y:S01]  /*1d00*/  UIADD3 UR32, UPT, UPT, UR20, 0x4, URZ ;  /* 0x0000000414207890 */ /* 0x000fe2000fffe0ff */
[C---:B------:R-:W-:Y:S01]  /*1d10*/  R2UR UR10, R0.reuse ;  /* 0x00000000000a72ca */ /* 0x040fe200000e0000 */
[----:B------:R-:W-:Y:S01]  /*1d20*/  UIADD3 UR16, UPT, UPT, UR8, 0x6, URZ ;  /* 0x0000000608107890 */ /* 0x000fe2000fffe0ff */
[----:B------:R-:W-:Y:S01]  /*1d30*/  R2UR UR7, R0 ;  /* 0x00000000000772ca */ /* 0x000fe200000e0000 */
[----:B------:R-:W-:Y:S01]  /*1d40*/  UIADD3 UR30, UPT, UPT, UR20, 0x6, URZ ;  /* 0x00000006141e7890 */ /* 0x000fe2000fffe0ff */
[----:B------:R-:W-:Y:S01]  /*1d50*/  UMOV UR28, 0x0 ;  /* 0x00000000001c7882 */ /* 0x000fe20000000000 */
        /* <DEDUP_REMOVED lines=9> */
[----:B------:R1:W-:Y:S01]  /*1df0*/  UTCHMMA gdesc[UR20], gdesc[UR8], tmem[UR12], tmem[UR28], idesc[UR29], !UPT ;  /* 0x00ff1c08140075ea */ /* 0x0003e2000f80000c */
[----:B------:R-:W-:Y:S01]  /*1e00*/  UMOV UR17, 0x40004040 ;  /* 0x4000404000117882 */ /* 0x000fe20000000000 */
[----:B------:R-:W-:Y:S01]  /*1e10*/  UMOV UR14, 0x0 ;  /* 0x00000000000e7882 */ /* 0x000fe20000000000 */
[----:B------:R-:W-:Y:S01]  /*1e20*/  UMOV UR15, 0x8100490 ;  /* 0x08100490000f7882 */ /* 0x000fe20000000000 */
[----:B------:R-:W-:Y:S01]  /*1e30*/  UMOV UR31, 0x40004040 ;  /* 0x40004040001f7882 */ /* 0x000fe20000000000 */
[----:B------:R1:W-:Y:S01]  /*1e40*/  UTCHMMA gdesc[UR34], gdesc[UR26], tmem[UR11], tmem[UR24], idesc[UR25], UPT ;  /* 0x00ff181a220075ea */ /* 0x0003e2000b80000b */
[----:B------:R1:W-:Y:S01]  /*1e50*/  UTCHMMA gdesc[UR32], gdesc[UR22], tmem[UR10], tmem[UR18], idesc[UR19], UPT ;  /* 0x00ff1216200075ea */ /* 0x0003e2000b80000a */
[----:B------:R1:W-:Y:S01]  /*1e60*/  UTCHMMA gdesc[UR30], gdesc[UR16], tmem[UR7], tmem[UR14], idesc[UR15], UPT ;  /* 0x00ff0e101e0075ea */ /* 0x0003e2000b800007 */
[----:B------:R-:W-:-:S09]  /*1e70*/  UISETP.NE.AND UP4, UPT, UR52, URZ, UPT ;  /* 0x000000ff3400728c */ /* 0x000fd2000bf85270 */
[----:B------:R-:W-:Y:S05]  /*1e80*/  BRA.U UP4, `(.L_x_40) ;  /* 0x0000000104047547 */ /* 0x000fea000b800000 */
[----:B-1----:R-:W-:Y:S05]  /*1e90*/  BPT.TRAP 0x1 ;  /* 0x000000040000795c */ /* 0x002fea0000300000 */
.L_x_40:
[----:B-1----:R-:W-:Y:S01]  /*1ea0*/  UIADD3 UR7, UPT, UPT, UR4, 0xe050, URZ ;  /* 0x0000e05004077890 */ /* 0x002fe2000fffe0ff */
[----:B------:R-:W-:Y:S08]  /*1eb0*/  BSSY.RECONVERGENT B0, `(.L_x_41) ;  /* 0x0000004000007945 */ /* 0x000ff00003800200 */
[----:B------:R1:W-:Y:S01]  /*1ec0*/  UTCBAR [UR7], URZ ;  /* 0x000000ff070073e9 */ /* 0x0003e200080000ff */
[----:B------:R-:W-:Y:S05]  /*1ed0*/  @!P4 BRA `(.L_x_42) ;  /* 0x000000000004c947 */ /* 0x000fea0003800000 */
[----:B-1----:R-:W-:Y:S05]  /*1ee0*/  BPT.TRAP 0x1 ;  /* 0x000000040000795c */ /* 0x002fea0000300000 */
.L_x_42:
[----:B-1----:R-:W-:Y:S05]  /*1ef0*/  BSYNC.RECONVERGENT B0 ;  /* 0x0000000000007941 */ /* 0x002fea0003800200 */
.L_x_41:
[----:B------:R-:W1:Y:S01]  /*1f00*/  SYNCS.PHASECHK.TRANS64.TRYWAIT P0, [UR4+0xe008], R3 ;  /* 0x00e00803ff0075a7 */ /* 0x000e620008001104 */
[----:B------:R-:W-:Y:S01]  /*1f10*/  ULOP3.LUT UR51, UR51, 0x1, URZ, 0xc0, !UPT ;  /* 0x0000000133337892 */ /* 0x000fe2000f8ec0ff */
[----:B-1----:R-:W-:Y:S11]  /*1f20*/  @!P0 BRA `(.L_x_43) ;  /* 0x0000013400888947 */ /* 0x002ff60003800000 */
.L_x_371:
[----:B------:R-:W-:-:S09]  /*1f30*/  UISETP.NE.U32.AND UP0, UPT, UR51, 0x1, UPT ;  /* 0x000000013300788c */ /* 0x000fd2000bf05070 */
[----:B------:R-:W-:Y:S05]  /*1f40*/  BRA.U !UP0, `(.L_x_44) ;  /* 0x0000000108047547 */ /* 0x000fea000b800000 */
[----:B------:R-:W-:Y:S05]  /*1f50*/  BPT.TRAP 0x1 ;  /* 0x000000040000795c */ /* 0x000fea0000300000 */
.L_x_44:
[----:B------:R-:W3:Y:S02]  /*1f60*/  SYNCS.PHASECHK.TRANS64.TRYWAIT P0, [UR4+0xe068], R2 ;  /* 0x00e06802ff0075a7 */ /* 0x000ee40008001104 */
[----:B---3--:R-:W-:Y:S05]  /*1f70*/  @!P0 BRA `(.L_x_45) ;  /* 0x00000134008c8947 */ /* 0x008fea0003800000 */
.L_x_373:
[----:B-1----:R-:W-:Y:S01]  /*1f80*/  IMAD.MOV.U32 R0, RZ, RZ, 0x80 ;  /* 0x00000080ff007424 */ /* 0x002fe200078e00ff */
[----:B------:R-:W-:Y:S02]  /*1f90*/  UIADD3 UR36, UPT, UPT, UR20, 0x400, URZ ;  /* 0x0000040014247890 */ /* 0x000fe4000fffe0ff */
[----:B------:R-:W-:Y:S02]  /*1fa0*/  UIADD3 UR34, UPT, UPT, UR20, 0x402, URZ ;  /* 0x0000040214227890 */ /* 0x000fe4000fffe0ff */
[C---:B------:R-:W-:Y:S01]  /*1fb0*/  R2UR UR12, R0.reuse ;  /* 0x00000000000c72ca */ /* 0x040fe200000e0000 */
[----:B------:R-:W-:Y:S01]  /*1fc0*/  UIADD3 UR32, UPT, UPT, UR20, 0x404, URZ ;  /* 0x0000040414207890 */ /* 0x000fe2000fffe0ff */
[C---:B------:R-:W-:Y:S01]  /*1fd0*/  R2UR UR11, R0.reuse ;  /* 0x00000000000b72ca */ /* 0x040fe200000e0000 */
[----:B------:R-:W-:Y:S01]  /*1fe0*/  UIADD3 UR30, UPT, UPT, UR20, 0x406, URZ ;  /* 0x00000406141e7890 */ /* 0x000fe2000fffe0ff */
[C---:B------:R-:W-:Y:S01]  /*1ff0*/  R2UR UR10, R0.reuse ;  /* 0x00000000000a72ca */ /* 0x040fe200000e0000 */
[----:B------:R-:W-:Y:S01]  /*2000*/  UMOV UR28, 0x0 ;  /* 0x00000000001c7882 */ /* 0x000fe20000000000 */
[----:B------:R-:W-:Y:S01]  /*2010*/  R2UR UR7, R0 ;  /* 0x00000000000772ca */ /* 0x000fe200000e0000 */
        /* <DEDUP_REMOVED lines=21> */
.L_x_46:
[----:B-1----:R-:W-:-:S09]  /*2170*/  UIADD3 UR7, UPT, UPT, UR4, 0xe060, URZ ;  /* 0x0000e06004077890 */ /* 0x002fd2000fffe0ff */
[----:B------:R1:W-:Y:S01]  /*2180*/  UTCBAR [UR7], URZ ;  /* 0x000000ff070073e9 */ /* 0x0003e200080000ff */
[----:B------:R-:W-:Y:S05]  /*2190*/  BRA.U !UP1, `(.L_x_47) ;  /* 0x0000000109047547 */ /* 0x000fea000b800000 */
[----:B-1----:R-:W-:Y:S05]  /*21a0*/  BPT.TRAP 0x1 ;  /* 0x000000040000795c */ /* 0x002fea0000300000 */
.L_x_47:
[----:B-1----:R-:W-:-:S09]  /*21b0*/  UIADD3 UR7, UPT, UPT, UR4, 0xe038, URZ ;  /* 0x0000e03804077890 */ /* 0x002fd2000fffe0ff */
[----:B------:R1:W-:Y:S01]  /*21c0*/  UTCBAR [UR7], URZ ;  /* 0x000000ff070073e9 */ /* 0x0003e200080000ff */
[----:B------:R-:W-:Y:S05]  /*21d0*/  BRA.U !UP1, `(.L_x_48) ;  /* 0x0000000109047547 */ /* 0x000fea000b800000 */
[----:B-1----:R-:W-:Y:S05]  /*21e0*/  BPT.TRAP 0x1 ;  /* 0x000000040000795c */ /* 0x002fea0000300000 */
.L_x_48:
[----:B------:R-:W3:Y:S02]  /*21f0*/  SYNCS.PHASECHK.TRANS64.TRYWAIT P0, [UR4+0xe028], R3 ;  /* 0x00e02803ff0075a7 */ /* 0x000ee40008001104 */
[----:B---3--:R-:W-:Y:S05]  /*2200*/  @!P0 BRA `(.L_x_49) ;  /* 0x0000013400008947 */ /* 0x008fea0003800000 */
.L_x_375:
[----:B------:R-:W-:Y:S05]  /*2210*/  BRA.U UP5, `(.L_x_50) ;  /* 0x0000000105047547 */ /* 0x000fea000b800000 */
[----:B-1----:R-:W-:Y:S05]  /*2220*/  BPT.TRAP 0x1 ;  /* 0x000000040000795c */ /* 0x002fea0000300000 */
.L_x_50:
[----:B------:R-:W4:Y:S02]  /*2230*/  SYNCS.PHASECHK.TRANS64.TRYWAIT P0, [UR4+0xe0a0], R2 ;  /* 0x00e0a002ff0075a7 */ /* 0x000f240008001104 */
[----:B----4-:R-:W-:Y:S05]  /*2240*/  @!P0 BRA `(.L_x_51) ;  /* 0x0000013400088947 */ /* 0x010fea0003800000 */
.L_x_377:
[----:B------:R-:W-:Y:S05]  /*2250*/  BRA.U UP4, `(.L_x_52) ;  /* 0x0000000104047547 */ /* 0x000fea000b800000 */
[----:B-1----:R-:W-:Y:S05]  /*2260*/  BPT.TRAP 0x1 ;  /* 0x000000040000795c */ /* 0x002fea0000300000 */
.L_x_52:
[----:B------:R-:W4:Y:S02]  /*2270*/  SYNCS.PHASECHK.TRANS64.TRYWAIT P0, [UR4+0xe058], R3 ;  /* 0x00e05803ff0075a7 */ /* 0x000f240008001104 */
[----:B----4-:R-:W-:Y:S05]  /*2280*/  @!P0 BRA `(.L_x_53) ;  /* 0x0000013400108947 */ /* 0x010fea0003800000 */
.L_x_379:
[----:B---3--:R-:W-:Y:S01]  /*2290*/  IMAD.MOV.U32 R0, RZ, RZ, 0x20 ;  /* 0x00000020ff007424 */ /* 0x008fe200078e00ff */
[----:B------:R-:W-:Y:S02]  /*22a0*/  UIADD3 UR34, UPT, UPT, UR6, 0x200, URZ ;  /* 0x0000020006227890 */ /* 0x000fe4000fffe0ff */
[----:B------:R-:W-:Y:S02]  /*22b0*/  UIADD3 UR32, UPT, UPT, UR6, 0x280, URZ ;  /* 0x0000028006207890 */ /* 0x000fe4000fffe0ff */
[----:B------:R-:W-:Y:S01]  /*22c0*/  R2UR UR15, R0 ;  /* 0x00000000000f72ca */ /* 0x000fe200000e0000 */
[----:B------:R-:W-:Y:S01]  /*22d0*/  IMAD.MOV.U32 R0, RZ, RZ, 0x100 ;  /* 0x00000100ff007424 */ /* 0x000fe200078e00ff */
[----:B------:R-:W-:Y:S02]  /*22e0*/  UIADD3 UR30, UPT, UPT, UR6, 0x300, URZ ;  /* 0x00000300061e7890 */ /* 0x000fe4000fffe0ff */
[----:B------:R-:W-:Y:S02]  /*22f0*/  UIADD3 UR28, UPT, UPT, UR6, 0x380, URZ ;  /* 0x00000380061c7890 */ /* 0x000fe4000fffe0ff */
[----:B------:R-:W-:Y:S01]  /*2300*/  R2UR UR16, R0 ;  /* 0x00000000001072ca */ /* 0x000fe200000e0000 */
[----:B------:R-:W-:Y:S01]  /*2310*/  IMAD.MOV.U32 R0, RZ, RZ, 0x28 ;  /* 0x00000028ff007424 */ /* 0x000fe200078e00ff */
[----:B------:R-:W-:Y:S01]  /*2320*/  UMOV UR26, 0x0 ;  /* 0x00000000001a7882 */ /* 0x000fe20000000000 */
[----:B------:R-:W-:Y:S01]  /*2330*/  UMOV UR27, 0x8110490 ;  /* 0x08110490001b7882 */ /* 0x000fe20000000000 */
[----:B------:R-:W-:Y:S01]  /*2340*/  UMOV UR35, 0x40004040 ;  /* 0x4000404000237882 */ /* 0x000fe20000000000 */
[----:B------:R-:W-:Y:S01]  /*2350*/  UMOV UR24, 0x0 ;  /* 0x0000000000187882 */ /* 0x000fe20000000000 */
        /* <DEDUP_REMOVED lines=9> */
[----:B------:R3:W-:Y:S01]  /*23f0*/  UTCHMMA tmem[UR15], gdesc[UR34], tmem[UR16], tmem[UR26], idesc[UR27], !UPT ;  /* 0x00ff1a220f0079ea */ /* 0x0007e2000f800010 */
[----:B------:R-:W-:Y:S01]  /*2400*/  UMOV UR18, 0x0 ;  /* 0x0000000000127882 */ /* 0x000fe20000000000 */
[----:B------:R-:W-:Y:S01]  /*2410*/  UMOV UR19, 0x8110490 ;  /* 0x0811049000137882 */ /* 0x000fe20000000000 */
[----:B------:R-:W-:Y:S01]  /*2420*/  R2UR UR11, R0 ;  /* 0x00000000000b72ca */ /* 0x000fe200000e0000 */
[----:B------:R-:W-:Y:S01]  /*2430*/  IMAD.MOV.U32 R0, RZ, RZ, 0x100 ;  /* 0x00000100ff007424 */ /* 0x000fe200078e00ff */
[----:B------:R-:W-:-:S04]  /*2440*/  UMOV UR29, 0x40004040 ;  /* 0x40004040001d7882 */ /* 0x000fc80000000000 */
[----:B------:R-:W-:Y:S01]  /*2450*/  R2UR UR12, R0 ;  /* 0x00000000000c72ca */ /* 0x000fe200000e0000 */
[----:B------:R-:W-:Y:S01]  /*2460*/  IMAD.MOV.U32 R0, RZ, RZ, 0x38 ;  /* 0x00000038ff007424 */ /* 0x000fe200078e00ff */
[----:B------:R3:W-:Y:S04]  /*2470*/  UTCHMMA tmem[UR13], gdesc[UR32], tmem[UR14], tmem[UR24], idesc[UR25], UPT ;  /* 0x00ff18200d0079ea */ /* 0x0007e8000b80000e */
[----:B-1----:R-:W-:Y:S01]  /*2480*/  R2UR UR7, R0 ;  /* 0x00000000000772ca */ /* 0x002fe200000e0000 */
[----:B------:R-:W-:-:S05]  /*2490*/  IMAD.MOV.U32 R0, RZ, RZ, 0x100 ;  /* 0x00000100ff007424 */ /* 0x000fca00078e00ff */
[----:B------:R-:W-:Y:S01]  /*24a0*/  R2UR UR10, R0 ;  /* 0x00000000000a72ca */ /* 0x000fe200000e0000 */
[----:B------:R3:W-:-:S12]  /*24b0*/  UTCHMMA tmem[UR11], gdesc[UR30], tmem[UR12], tmem[UR22], idesc[UR23], UPT ;  /* 0x00ff161e0b0079ea */ /* 0x0007d8000b80000c */
[----:B------:R3:W-:Y:S01]  /*24c0*/  UTCHMMA tmem[UR7], gdesc[UR28], tmem[UR10], tmem[UR18], idesc[UR19], UPT ;  /* 0x00ff121c070079ea */ /* 0x0007e2000b80000a */
[----:B------:R-:W-:Y:S05]  /*24d0*/  BRA.U UP5, `(.L_x_54) ;  /* 0x0000000105047547 */ /* 0x000fea000b800000 */
[----:B---3--:R-:W-:Y:S05]  /*24e0*/  BPT.TRAP 0x1 ;  /* 0x000000040000795c */ /* 0x008fea0000300000 */
.L_x_54:
[----:B---3--:R-:W-:Y:S01]  /*24f0*/  UIADD3 UR10, UPT, UPT, UR4, 0xe090, URZ ;  /* 0x0000e090040a7890 */ /* 0x008fe2000fffe0ff */
[----:B------:R-:W-:Y:S01]  /*2500*/  HFMA2 R6, -RZ, RZ, 0, 5.9604644775390625e-08 ;  /* 0x00000001ff067431 */ /* 0x000fe200000001ff */
[----:B------:R-:W-:Y:S01]  /*2510*/  UISETP.GE.AND UP0, UPT, UR5, 0x2, UPT ;  /* 0x000000020500788c */ /* 0x000fe2000bf06270 */
[----:B--2---:R-:W-:Y:S01]  /*2520*/  MOV R5, RZ ;  /* 0x000000ff00057202 */ /* 0x004fe20000000f00 */
[----:B------:R-:W-:Y:S01]  /*2530*/  UMOV UR19, URZ ;  /* 0x000000ff00137c82 */ /* 0x000fe20008000000 */
[----:B------:R-:W-:Y:S01]  /*2540*/  UMOV UR7, 0x200 ;  /* 0x0000020000077882 */ /* 0x000fe20000000000 */
[----:B------:R-:W-:-:S03]  /*2550*/  UMOV UR18, 0x1 ;  /* 0x0000000100127882 */ /* 0x000fc60000000000 */
[----:B------:R1:W-:Y:S02]  /*2560*/  UTCBAR [UR10], URZ ;  /* 0x000000ff0a0073e9 */ /* 0x0003e400080000ff */
[----:B------:R-:W-:Y:S05]  /*2570*/  BRA.U !UP0, `(.L_x_55) ;  /* 0x0000000d08987547 */ /* 0x000fea000b800000 */
[----:B------:R-:W-:Y:S01]  /*2580*/  CS2R R4, SRZ ;  /* 0x0000000000047805 */ /* 0x000fe2000001ff00 */
[----:B------:R-:W-:Y:S01]  /*2590*/  IMAD.MOV.U32 R6, RZ, RZ, 0x1 ;  /* 0x00000001ff067424 */ /* 0x000fe200078e00ff */
[----:B------:R-:W-:Y:S01]  /*25a0*/  MOV R2, RZ ;  /* 0x000000ff00027202 */ /* 0x000fe20000000f00 */
[----:B------:R-:W-:Y:S01]  /*25b0*/  UMOV UR36, 0x2 ;  /* 0x0000000200247882 */ /* 0x000fe20000000000 */
[----:B------:R-:W-:Y:S01]  /*25c0*/  UMOV UR18, 0x1 ;  /* 0x0000000100127882 */ /* 0x000fe20000000000 */
[----:B------:R-:W-:Y:S01]  /*25d0*/  UMOV UR19, URZ ;  /* 0x000000ff00137c82 */ /* 0x000fe20008000000 */
[----:B------:R-:W-:Y:S01]  /*25e0*/  UMOV UR22, 0x1 ;  /* 0x0000000100167882 */ /* 0x000fe20000000000 */
.L_x_74:
[----:B--2---:R-:W-:Y:S05]  /*25f0*/  BRA.U !UP1, `(.L_x_56) ;  /* 0x0000000109047547 */ /* 0x004fea000b800000 */
[----:B-1----:R-:W-:Y:S05]  /*2600*/  BPT.TRAP 0x1 ;  /* 0x000000040000795c */ /* 0x002fea0000300000 */
.L_x_56:
[----:B------:R-:W-:Y:S01]  /*2610*/  ULEA UR7, UR36, UR4, 0x3 ;  /* 0x0000000424077291 */ /* 0x000fe2000f8e18ff */
[----:B------:R-:W-:Y:S08]  /*2620*/  SHF.L.U32 R3, R2, 0x1f, RZ ;  /* 0x0000001f02037819 */ /* 0x000ff000000006ff */
[----:B------:R-:W2:Y:S02]  /*2630*/  SYNCS.PHASECHK.TRANS64.TRYWAIT P0, [UR7+0xe020], R3 ;  /* 0x00e02003ff0075a7 */ /* 0x000ea40008001107 */
[----:B--2---:R-:W-:Y:S05]  /*2640*/  @!P0 BRA `(.L_x_57) ;  /* 0x0000013000388947 */ /* 0x004fea0003800000 */
.L_x_381:
[----:B------:R-:W-:Y:S01]  /*2650*/  UIADD3 UR17, UPT, UPT, UR36, 0x1, URZ ;  /* 0x0000000124117890 */ /* 0x000fe2000fffe0ff */
[----:B--2---:R-:W-:Y:S01]  /*2660*/  IMAD.MOV.U32 R0, RZ, RZ, RZ ;  /* 0x000000ffff007224 */ /* 0x004fe200078e00ff */
[----:B------:R-:W-:Y:S02]  /*2670*/  ULEA UR36, UR36, UR8, 0x9 ;  /* 0x0000000824247291 */ /* 0x000fe4000f8e48ff */
[----:B------:R-:W-:Y:S02]  /*2680*/  UIADD3 UR40, UPT, UPT, UR20, 0x2, URZ ;  /* 0x0000000214287890 */ /* 0x000fe4000fffe0ff */
[----:B------:R-:W-:Y:S01]  /*2690*/  UIADD3 UR34, UPT, UPT, UR36, 0x2, URZ ;  /* 0x0000000224227890 */ /* 0x000fe2000fffe0ff */
[C---:B------:R-:W-:Y:S01]  /*26a0*/  R2UR UR12, R0.reuse ;  /* 0x00000000000c72ca */ /* 0x040fe200000e0000 */
[----:B------:R-:W-:Y:S01]  /*26b0*/  UIADD3 UR32, UPT, UPT, UR36, 0x4, URZ ;  /* 0x0000000424207890 */ /* 0x000fe2000fffe0ff */
[C---:B------:R-:W-:Y:S01]  /*26c0*/  R2UR UR11, R0.reuse ;  /* 0x00000000000b72ca */ /* 0x040fe200000e0000 */
[----:B------:R-:W-:Y:S01]  /*26d0*/  UIADD3 UR28, UPT, UPT, UR20, 0x4, URZ ;  /* 0x00000004141c7890 */ /* 0x000fe2000fffe0ff */
[C---:B-1----:R-:W-:Y:S01]  /*26e0*/  R2UR UR10, R0.reuse ;  /* 0x00000000000a72ca */ /* 0x042fe200000e0000 */
[----:B------:R-:W-:Y:S01]  /*26f0*/  UIADD3 UR30, UPT, UPT, UR36, 0x6, URZ ;  /* 0x00000006241e7890 */ /* 0x000fe2000fffe0ff */
[----:B------:R-:W-:Y:S01]  /*2700*/  R2UR UR7, R0 ;  /* 0x00000000000772ca */ /* 0x000fe200000e0000 */
[----:B------:R-:W-:Y:S02]  /*2710*/  UIADD3 UR24, UPT, UPT, UR20, 0x6, URZ ;  /* 0x0000000614187890 */ /* 0x000fe4000fffe0ff */
[----:B------:R-:W-:Y:S02]  /*2720*/  UISETP.NE.AND UP4, UPT, UR52, URZ, UPT ;  /* 0x000000ff3400728c */ /* 0x000fe4000bf85270 */
[----:B------:R-:W-:Y:S01]  /*2730*/  UISETP.NE.AND UP0, UPT, UR17, 0x3, UPT ;  /* 0x000000031100788c */ /* 0x000fe2000bf05270 */
[----:B------:R-:W-:Y:S01]  /*2740*/  UMOV UR37, 0x40004040 ;  /* 0x4000404000257882 */ /* 0x000fe20000000000 */
[----:B------:R-:W-:Y:S02]  /*2750*/  UMOV UR42, 0x0 ;  /* 0x00000000002a7882 */ /* 0x000fe40000000000 */
[----:B------:R-:W-:Y:S02]  /*2760*/  USEL UR13, URZ, 0x1, UP0 ;  /* 0x00000001ff0d7887 */ /* 0x000fe40008000000 */
[----:B------:R-:W-:Y:S01]  /*2770*/  USEL UR17, UR17, URZ, UP0 ;  /* 0x000000ff11117287 */ /* 0x000fe20008000000 */
        /* <DEDUP_REMOVED lines=8> */
[----:B------:R-:W-:Y:S01]  /*2800*/  UMOV UR29, 0x40004040 ;  /* 0x40004040001d7882 */ /* 0x000fe20000000000 */
[----:B------:R-:W-:Y:S01]  /*2810*/  UMOV UR26, 0x0 ;  /* 0x00000000001a7882 */ /* 0x000fe20000000000 */
[----:B------:R-:W-:Y:S01]  /*2820*/  UMOV UR27, 0x8100490 ;  /* 0x08100490001b7882 */ /* 0x000fe20000000000 */
[----:B------:R-:W-:Y:S01]  /*2830*/  UMOV UR31, 0x40004040 ;  /* 0x40004040001f7882 */ /* 0x000fe20000000000 */
[----:B------:R1:W-:Y:S01]  /*2840*/  UTCHMMA gdesc[UR28], gdesc[UR32], tmem[UR10], tmem[UR26], idesc[UR27], UPT ;  /* 0x00ff1a201c0075ea */ /* 0x0003e2000b80000a */
[----:B------:R-:W-:Y:S01]  /*2850*/  UMOV UR25, 0x40004040 ;  /* 0x4000404000197882 */ /* 0x000fe20000000000 */
[----:B------:R-:W-:Y:S01]  /*2860*/  UMOV UR14, 0x0 ;  /* 0x00000000000e7882 */ /* 0x000fe20000000000 */
[----:B------:R-:W-:Y:S01]  /*2870*/  LOP3.LUT R2, R2, UR13, RZ, 0x3c, !PT ;  /* 0x0000000d02027c12 */ /* 0x000fe2000f8e3cff */
[----:B------:R-:W-:Y:S02]  /*2880*/  UMOV UR15, 0x8100490 ;  /* 0x08100490000f7882 */ /* 0x000fe40000000000 */
[----:B------:R1:W-:Y:S01]  /*2890*/  UTCHMMA gdesc[UR24], gdesc[UR30], tmem[UR7], tmem[UR14], idesc[UR15], UPT ;  /* 0x00ff0e1e180075ea */ /* 0x0003e2000b800007 */
[----:B------:R-:W-:Y:S05]  /*28a0*/  BRA.U UP4, `(.L_x_58) ;  /* 0x0000000104047547 */ /* 0x000fea000b800000 */
[----:B-1----:R-:W-:Y:S05]  /*28b0*/  BPT.TRAP 0x1 ;  /* 0x000000040000795c */ /* 0x002fea0000300000 */
.L_x_58:
[----:B------:R-:W-:Y:S01]  /*28c0*/  LOP3.LUT R4, R4, 0x1, RZ, 0x3c, !PT ;  /* 0x0000000104047812 */ /* 0x000fe200078e3cff */
[----:B-1----:R-:W-:Y:S09]  /*28d0*/  UIADD3 UR7, UPT, UPT, UR4, 0xe050, URZ ;  /* 0x0000e05004077890 */ /* 0x002ff2000fffe0ff */
[----:B------:R1:W-:Y:S01]  /*28e0*/  UTCBAR [UR7], URZ ;  /* 0x000000ff070073e9 */ /* 0x0003e200080000ff */
[----:B------:R-:W-:Y:S05]  /*28f0*/  BRA.U UP5, `(.L_x_59) ;  /* 0x0000000105047547 */ /* 0x000fea000b800000 */
[----:B-1----:R-:W-:Y:S05]  /*2900*/  BPT.TRAP 0x1 ;  /* 0x000000040000795c */ /* 0x002fea0000300000 */
.L_x_59:
[----:B------:R-:W-:Y:S01]  /*2910*/  SHF.L.U32 R3, R6, 0x1f, RZ ;  /* 0x0000001f06037819 */ /* 0x000fe200000006ff */
[----:B------:R-:W-:Y:S03]  /*2920*/  UISETP.NE.AND UP3, UPT, UR51, URZ, UPT ;  /* 0x000000ff3300728c */ /* 0x000fe6000bf65270 */
[----:B------:R-:W2:Y:S02]  /*2930*/  SYNCS.PHASECHK.TRANS64.TRYWAIT P0, [UR4+0xe0a8], R3 ;  /* 0x00e0a803ff0075a7 */ /* 0x000ea40008001104 */
[----:B--2---:R-:W-:Y:S06]  /*2940*/  @!P0 BRA `(.L_x_60) ;  /* 0x0000012c00908947 */ /* 0x004fec0003800000 */
.L_x_383:
[----:B------:R-:W-:Y:S05]  /*2950*/  BRA.U UP3, `(.L_x_61) ;  /* 0x0000000103047547 */ /* 0x000fea000b800000 */
[----:B-1----:R-:W-:Y:S05]  /*2960*/  BPT.TRAP 0x1 ;  /* 0x000000040000795c */ /* 0x002fea0000300000 */
.L_x_61:
[----:B--2---:R-:W-:Y:S04]  /*2970*/  SHF.L.U32 R3, R5, 0x1f, RZ ;  /* 0x0000001f05037819 */ /* 0x004fe800000006ff */
[----:B------:R-:W2:Y:S02]  /*2980*/  SYNCS.PHASECHK.TRANS64.TRYWAIT P0, [UR4+0xe068], R3 ;  /* 0x00e06803ff0075a7 */ /* 0x000ea40008001104 */
[----:B--2---:R-:W-:Y:S05]  /*2990*/  @!P0 BRA `(.L_x_62) ;  /* 0x0000012c00948947 */ /* 0x004fea0003800000 */
.L_x_385:
[----:B------:R-:W-:Y:S01]  /*29a0*/  ULEA UR28, UR22, UR6, 0x9 ;  /* 0x00000006161c7291 */ /* 0x000fe2000f8e48ff */
[----:B--2---:R-:W-:Y:S01]  /*29b0*/  IMAD.MOV.U32 R0, RZ, RZ, 0xa0 ;  /* 0x000000a0ff007424 */ /* 0x004fe200078e00ff */
[----:B------:R-:W-:Y:S02]  /*29c0*/  UISETP.NE.U32.AND UP0, UPT, UR19, URZ, UPT ;  /* 0x000000ff1300728c */ /* 0x000fe4000bf05070 */
[----:B------:R-:W-:Y:S02]  /*29d0*/  UIADD3 UR26, UPT, UPT, UR28, 0x80, URZ ;  /* 0x000000801c1a7890 */ /* 0x000fe4000fffe0ff */
[----:B------:R-:W-:Y:S01]  /*29e0*/  UIADD3 UR24, UPT, UPT, UR28, 0x100, URZ ;  /* 0x000001001c187890 */ /* 0x000fe2000fffe0ff */
[----:B------:R-:W-:Y:S01]  /*29f0*/  R2UR UR15, R0 ;  /* 0x00000000000f72ca */ /* 0x000fe200000e0000 */
[----:B------:R-:W-:Y:S01]  /*2a00*/  UIADD3 UR22, UPT, UPT, UR28, 0x180, URZ ;  /* 0x000001801c167890 */ /* 0x000fe2000fffe0ff */
        /* <DEDUP_REMOVED lines=19> */
[----:B------:R2:W-:Y:S04]  /*2b40*/  UTCHMMA tmem[UR15], gdesc[UR28], tmem[UR16], tmem[UR44], idesc[UR45], UP0 ;  /* 0x00ff2c1c0f0079ea */ /* 0x0005e80008000010 */
[----:B------:R-:W-:Y:S01]  /*2b50*/  R2UR UR11, R0 ;  /* 0x00000000000b72ca */ /* 0x000fe200000e0000 */
[----:B------:R-:W-:Y:S05]  /*2b60*/  IMAD.MOV.U32 R0, RZ, RZ, 0x180 ;  /* 0x00000180ff007424 */ /* 0x000fea00078e00ff */
[----:B------:R-:W-:Y:S01]  /*2b70*/  R2UR UR12, R0 ;  /* 0x00000000000c72ca */ /* 0x000fe200000e0000 */
[----:B------:R-:W-:Y:S01]  /*2b80*/  IMAD.MOV.U32 R0, RZ, RZ, 0xb8 ;  /* 0x000000b8ff007424 */ /* 0x000fe200078e00ff */
[----:B------:R2:W-:Y:S04]  /*2b90*/  UTCHMMA tmem[UR13], gdesc[UR26], tmem[UR14], tmem[UR42], idesc[UR43], UPT ;  /* 0x00ff2a1a0d0079ea */ /* 0x0005e8000b80000e */
[----:B-1----:R-:W-:Y:S01]  /*2ba0*/  R2UR UR7, R0 ;  /* 0x00000000000772ca */ /* 0x002fe200000e0000 */
[----:B------:R-:W-:Y:S05]  /*2bb0*/  IMAD.MOV.U32 R0, RZ, RZ, 0x180 ;  /* 0x00000180ff007424 */ /* 0x000fea00078e00ff */
[----:B------:R-:W-:Y:S01]  /*2bc0*/  R2UR UR10, R0 ;  /* 0x00000000000a72ca */ /* 0x000fe200000e0000 */
[----:B------:R2:W-:Y:S11]  /*2bd0*/  UTCHMMA tmem[UR11], gdesc[UR24], tmem[UR12], tmem[UR40], idesc[UR41], UPT ;  /* 0x00ff28180b0079ea */ /* 0x0005f6000b80000c */
[----:B------:R-:W-:Y:S01]  /*2be0*/  @!UPT UIADD3 URZ, UPT, UPT, URZ, URZ, URZ ;  /* 0x000000fffffff290 */ /* 0x000fe2000fffe0ff */
[----:B------:R2:W-:Y:S01]  /*2bf0*/  UTCHMMA tmem[UR7], gdesc[UR22], tmem[UR10], tmem[UR38], idesc[UR39], UPT ;  /* 0x00ff2616070079ea */ /* 0x0005e2000b80000a */
[----:B------:R-:W-:Y:S05]  /*2c00*/  BRA.U UP5, `(.L_x_63) ;  /* 0x0000000105047547 */ /* 0x000fea000b800000 */
[----:B--2---:R-:W-:Y:S05]  /*2c10*/  BPT.TRAP 0x1 ;  /* 0x000000040000795c */ /* 0x004fea0000300000 */
.L_x_63:
[----:B------:R-:W-:Y:S01]  /*2c20*/  LOP3.LUT R6, R6, 0x1, RZ, 0x3c, !PT ;  /* 0x0000000106067812 */ /* 0x000fe200078e3cff */
[----:B--2---:R-:W-:Y:S09]  /*2c30*/  UIADD3 UR7, UPT, UPT, UR4, 0xe098, URZ ;  /* 0x0000e09804077890 */ /* 0x004ff2000fffe0ff */
[----:B------:R1:W-:Y:S01]  /*2c40*/  UTCBAR [UR7], URZ ;  /* 0x000000ff070073e9 */ /* 0x0003e200080000ff */
[----:B------:R-:W-:Y:S05]  /*2c50*/  BRA.U !UP1, `(.L_x_64) ;  /* 0x0000000109047547 */ /* 0x000fea000b800000 */
[----:B-1----:R-:W-:Y:S05]  /*2c60*/  BPT.TRAP 0x1 ;  /* 0x000000040000795c */ /* 0x002fea0000300000 */
.L_x_64:
[----:B------:R-:W-:Y:S01]  /*2c70*/  ULEA UR13, UR18, UR4, 0x3 ;  /* 0x00000004120d7291 */ /* 0x000fe2000f8e18ff */
[----:B------:R-:W-:Y:S01]  /*2c80*/  IMAD.MOV.U32 R0, RZ, RZ, 0x80 ;  /* 0x00000080ff007424 */ /* 0x000fe200078e00ff */
[----:B------:R-:W-:Y:S02]  /*2c90*/  UIADD3 UR26, UPT, UPT, UR20, 0x400, URZ ;  /* 0x00000400141a7890 */ /* 0x000fe4000fffe0ff */
[----:B------:R-:W-:Y:S02]  /*2ca0*/  UIADD3 UR13, UPT, UPT, UR13, 0xe038, URZ ;  /* 0x0000e0380d0d7890 */ /* 0x000fe4000fffe0ff */
[----:B------:R-:W-:Y:S01]  /*2cb0*/  UIADD3 UR24, UPT, UPT, UR20, 0x402, URZ ;  /* 0x0000040214187890 */ /* 0x000fe2000fffe0ff */
[C---:B------:R-:W-:Y:S01]  /*2cc0*/  R2UR UR12, R0.reuse ;  /* 0x00000000000c72ca */ /* 0x040fe200000e0000 */
[----:B------:R-:W-:Y:S01]  /*2cd0*/  UIADD3 UR22, UPT, UPT, UR20, 0x404, URZ ;  /* 0x0000040414167890 */ /* 0x000fe2000fffe0ff */
[C---:B------:R-:W-:Y:S01]  /*2ce0*/  R2UR UR11, R0.reuse ;  /* 0x00000000000b72ca */ /* 0x040fe200000e0000 */
[----:B------:R-:W-:Y:S01]  /*2cf0*/  UIADD3 UR14, UPT, UPT, UR20, 0x406, URZ ;  /* 0x00000406140e7890 */ /* 0x000fe2000fffe0ff */
[C---:B------:R-:W-:Y:S01]  /*2d00*/  R2UR UR10, R0.reuse ;  /* 0x00000000000a72ca */ /* 0x040fe200000e0000 */
[----:B------:R-:W-:Y:S01]  /*2d10*/  UIADD3 UR18, UPT, UPT, UR18, 0x1, URZ ;  /* 0x0000000112127890 */ /* 0x000fe2000fffe0ff */
[----:B-1----:R-:W-:Y:S01]  /*2d20*/  R2UR UR7, R0 ;  /* 0x00000000000772ca */ /* 0x002fe200000e0000 */
[----:B------:R1:W-:Y:S01]  /*2d30*/  UTCBAR [UR13], URZ ;  /* 0x000000ff0d0073e9 */ /* 0x0003e200080000ff */
[----:B------:R-:W-:Y:S01]  /*2d40*/  UMOV UR37, 0x40004040 ;  /* 0x4000404000257882 */ /* 0x000fe20000000000 */
[----:B------:R-:W-:Y:S01]  /*2d50*/  UISETP.NE.AND UP0, UPT, UR18, 0x3, UPT ;  /* 0x000000031200788c */ /* 0x000fe2000bf05270 */
[----:B------:R-:W-:Y:S01]  /*2d60*/  UMOV UR27, 0x40004040 ;  /* 0x40004040001b7882 */ /* 0x000fe20000000000 */
[----:B------:R-:W-:Y:S02]  /*2d70*/  UMOV UR28, 0x0 ;  /* 0x00000000001c7882 */ /* 0x000fe40000000000 */
[----:B------:R-:W-:Y:S01]  /*2d80*/  USEL UR18, UR18, URZ, UP0 ;  /* 0x000000ff12127287 */ /* 0x000fe20008000000 */
[----:B------:R-:W-:Y:S01]  /*2d90*/  UMOV UR29, 0x8100490 ;  /* 0x08100490001d7882 */ /* 0x000fe20000000000 */
[----:B------:R-:W-:Y:S01]  /*2da0*/  UMOV UR38, UR34 ;  /* 0x0000002200267c82 */ /* 0x000fe20008000000 */
[----:B------:R1:W-:Y:S01]  /*2db0*/  UTCHMMA gdesc[UR26], gdesc[UR36], tmem[UR12], tmem[UR28], idesc[UR29], !UPT ;  /* 0x00ff1c241a0075ea */ /* 0x0003e2000f80000c */
[----:B------:R-:W-:Y:S01]  /*2dc0*/  UMOV UR39, 0x40004040 ;  /* 0x4000404000277882 */ /* 0x000fe20000000000 */
[----:B------:R-:W-:Y:S01]  /*2dd0*/  UMOV UR25, 0x40004040 ;  /* 0x4000404000197882 */ /* 0x000fe20000000000 */
[----:B------:R-:W-:Y:S01]  /*2de0*/  UMOV UR34, 0x0 ;  /* 0x0000000000227882 */ /* 0x000fe20000000000 */
[----:B------:R-:W-:Y:S01]  /*2df0*/  UMOV UR35, 0x8100490 ;  /* 0x0810049000237882 */ /* 0x000fe20000000000 */
[----:B------:R-:W-:Y:S01]  /*2e00*/  UMOV UR40, UR32 ;  /* 0x0000002000287c82 */ /* 0x000fe20008000000 */
[----:B------:R1:W-:Y:S01]  /*2e10*/  UTCHMMA gdesc[UR24], gdesc[UR38], tmem[UR11], tmem[UR34], idesc[UR35], UPT ;  /* 0x00ff2226180075ea */ /* 0x0003e2000b80000b */
        /* <DEDUP_REMOVED lines=9> */
[----:B------:R-:W-:Y:S02]  /*2eb0*/  UMOV UR31, 0x8100490 ;  /* 0x08100490001f7882 */ /* 0x000fe40000000000 */
[----:B------:R1:W-:Y:S01]  /*2ec0*/  UTCHMMA gdesc[UR14], gdesc[UR42], tmem[UR7], tmem[UR30], idesc[UR31], UPT ;  /* 0x00ff1e2a0e0075ea */ /* 0x0003e2000b800007 */
[----:B------:R-:W-:Y:S05]  /*2ed0*/  BRA.U UP3, `(.L_x_65) ;  /* 0x0000000103047547 */ /* 0x000fea000b800000 */
[----:B-1----:R-:W-:Y:S05]  /*2ee0*/  BPT.TRAP 0x1 ;  /* 0x000000040000795c */ /* 0x002fea0000300000 */
.L_x_65:
[----:B-1----:R-:W-:Y:S09]  /*2ef0*/  UIADD3 UR7, UPT, UPT, UR4, 0xe060, URZ ;  /* 0x0000e06004077890 */ /* 0x002ff2000fffe0ff */
[----:B------:R1:W-:Y:S01]  /*2f00*/  UTCBAR [UR7], URZ ;  /* 0x000000ff070073e9 */ /* 0x0003e200080000ff */
[----:B------:R-:W-:Y:S05]  /*2f10*/  BRA.U !UP1, `(.L_x_66) ;  /* 0x0000000109047547 */ /* 0x000fea000b800000 */
[----:B-1----:R-:W-:Y:S05]  /*2f20*/  BPT.TRAP 0x1 ;  /* 0x000000040000795c */ /* 0x002fea0000300000 */
.L_x_66:
[----:B-1----:R-:W-:Y:S02]  /*2f30*/  ULEA UR7, UR18, UR4, 0x3 ;  /* 0x0000000412077291 */ /* 0x002fe4000f8e18ff */
[----:B------:R-:W-:Y:S02]  /*2f40*/  UIADD3 UR18, UPT, UPT, UR18, 0x1, URZ ;  /* 0x0000000112127890 */ /* 0x000fe4000fffe0ff */
[----:B------:R-:W-:Y:S02]  /*2f50*/  UIADD3 UR10, UPT, UPT, UR7, 0xe038, URZ ;  /* 0x0000e038070a7890 */ /* 0x000fe4000fffe0ff */
[----:B------:R-:W-:Y:S04]  /*2f60*/  UISETP.NE.AND UP0, UPT, UR18, 0x3, UPT ;  /* 0x000000031200788c */ /* 0x000fe8000bf05270 */
[----:B------:R-:W-:Y:S03]  /*2f70*/  USEL UR18, UR18, URZ, UP0 ;  /* 0x000000ff12127287 */ /* 0x000fe60008000000 */
[----:B------:R1:W-:Y:S01]  /*2f80*/  UTCBAR [UR10], URZ ;  /* 0x000000ff0a0073e9 */ /* 0x0003e200080000ff */
[----:B------:R-:W-:Y:S08]  /*2f90*/  BRA.U !UP1, `(.L_x_67) ;  /* 0x0000000109047547 */ /* 0x000ff0000b800000 */
[----:B-1----:R-:W-:Y:S05]  /*2fa0*/  BPT.TRAP 0x1 ;  /* 0x000000040000795c */ /* 0x002fea0000300000 */
.L_x_67:
[----:B------:R-:W-:Y:S01]  /*2fb0*/  ULEA UR7, UR17, UR4, 0x3 ;  /* 0x0000000411077291 */ /* 0x000fe2000f8e18ff */
[----:B------:R-:W-:Y:S08]  /*2fc0*/  SHF.L.U32 R3, R2, 0x1f, RZ ;  /* 0x0000001f02037819 */ /* 0x000ff000000006ff */
[----:B------:R-:W2:Y:S02]  /*2fd0*/  SYNCS.PHASECHK.TRANS64.TRYWAIT P0, [UR7+0xe020], R3 ;  /* 0x00e02003ff0075a7 */ /* 0x000ea40008001107 */
[----:B--2---:R-:W-:Y:S05]  /*2fe0*/  @!P0 BRA `(.L_x_68) ;  /* 0x0000012800188947 */ /* 0x004fea0003800000 */
.L_x_387:
[----:B------:R-:W-:Y:S05]  /*2ff0*/  BRA.U UP5, `(.L_x_69) ;  /* 0x0000000105047547 */ /* 0x000fea000b800000 */
[----:B-1----:R-:W-:Y:S05]  /*3000*/  BPT.TRAP 0x1 ;  /* 0x000000040000795c */ /* 0x002fea0000300000 */
.L_x_69:
[----:B--2---:R-:W-:Y:S04]  /*3010*/  SHF.L.U32 R3, R6, 0x1f, RZ ;  /* 0x0000001f06037819 */ /* 0x004fe800000006ff */
[----:B------:R-:W2:Y:S02]  /*3020*/  SYNCS.PHASECHK.TRANS64.TRYWAIT P0, [UR4+0xe0a0], R3 ;  /* 0x00e0a003ff0075a7 */ /* 0x000ea40008001104 */
[----:B--2---:R-:W-:Y:S05]  /*3030*/  @!P0 BRA `(.L_x_70) ;  /* 0x00000128001c8947 */ /* 0x004fea0003800000 */
.L_x_389:
[----:B------:R-:W-:Y:S05]  /*3040*/  BRA.U UP4, `(.L_x_71) ;  /* 0x0000000104047547 */ /* 0x000fea000b800000 */
[----:B-1----:R-:W-:Y:S05]  /*3050*/  BPT.TRAP 0x1 ;  /* 0x000000040000795c */ /* 0x002fea0000300000 */
.L_x_71:
[----:B--2---:R-:W-:Y:S04]  /*3060*/  SHF.L.U32 R3, R4, 0x1f, RZ ;  /* 0x0000001f04037819 */ /* 0x004fe800000006ff */
[----:B------:R-:W2:Y:S02]  /*3070*/  SYNCS.PHASECHK.TRANS64.TRYWAIT P0, [UR4+0xe058], R3 ;  /* 0x00e05803ff0075a7 */ /* 0x000ea40008001104 */
[----:B--2---:R-:W-:Y:S05]  /*3080*/  @!P0 BRA `(.L_x_72) ;  /* 0x0000012800208947 */ /* 0x004fea0003800000 */
.L_x_391:
[----:B------:R-:W-:Y:S01]  /*3090*/  USHF.L.U32 UR7, UR17, 0x9, URZ ;  /* 0x0000000911077899 */ /* 0x000fe200080006ff */
[----:B--2---:R-:W-:Y:S01]  /*30a0*/  IMAD.MOV.U32 R0, RZ, RZ, 0x20 ;  /* 0x00000020ff007424 */ /* 0x004fe200078e00ff */
[----:B------:R-:W-:Y:S01]  /*30b0*/  UMOV UR37, 0x40004040 ;  /* 0x4000404000257882 */ /* 0x000fe20000000000 */
[----:B------:R-:W-:Y:S01]  /*30c0*/  UMOV UR28, 0x0 ;  /* 0x00000000001c7882 */ /* 0x000fe20000000000 */
[----:B------:R-:W-:Y:S02]  /*30d0*/  UIADD3 UR36, UPT, UPT, UR6, UR7, URZ ;  /* 0x0000000706247290 */ /* 0x000fe4000fffe0ff */
[----:B------:R-:W-:Y:S01]  /*30e0*/  R2UR UR16, R0 ;  /* 0x00000000001072ca */ /* 0x000fe200000e0000 */
[----:B------:R-:W-:Y:S01]  /*30f0*/  IMAD.MOV.U32 R0, RZ, RZ, 0x100 ;  /* 0x00000100ff007424 */ /* 0x000fe200078e00ff */
[----:B------:R-:W-:Y:S02]  /*3100*/  UIADD3 UR34, UPT, UPT, UR36, 0x80, URZ ;  /* 0x0000008024227890 */ /* 0x000fe4000fffe0ff */
[----:B------:R-:W-:Y:S02]  /*3110*/  UIADD3 UR32, UPT, UPT, UR36, 0x100, URZ ;  /* 0x0000010024207890 */ /* 0x000fe4000fffe0ff */
        /* <DEDUP_REMOVED lines=15> */
[----:B------:R2:W-:Y:S01]  /*3210*/  UTCHMMA tmem[UR16], gdesc[UR36], tmem[UR19], tmem[UR28], idesc[UR29], UPT ;  /* 0x00ff1c24100079ea */ /* 0x0005e2000b800013 */
[----:B------:R-:W-:Y:S01]  /*3220*/  UMOV UR22, 0x0 ;  /* 0x0000000000167882 */ /* 0x000fe20000000000 */
[----:B------:R-:W-:Y:S02]  /*3230*/  UMOV UR23, 0x8110490 ;  /* 0x0811049000177882 */ /* 0x000fe40000000000 */
        /* <DEDUP_REMOVED lines=13> */
.L_x_73:
[----:B--2---:R-:W-:Y:S01]  /*3310*/  UIADD3 UR11, UPT, UPT, UR4, 0xe090, URZ ;  /* 0x0000e090040b7890 */ /* 0x004fe2000fffe0ff */
[----:B------:R-:W-:Y:S01]  /*3320*/  LOP3.LUT R5, R5, 0x1, RZ, 0x3c, !PT ;  /* 0x0000000105057812 */ /* 0x000fe200078e3cff */
[----:B------:R-:W-:Y:S02]  /*3330*/  UIADD3 UR36, UPT, UPT, UR17, 0x1, URZ ;  /* 0x0000000111247890 */ /* 0x000fe4000fffe0ff */
[----:B------:R-:W-:Y:S02]  /*3340*/  UISETP.GT.U32.AND UP0, UPT, UR5, 0x2, UPT ;  /* 0x000000020500788c */ /* 0x000fe4000bf04070 */
[----:B------:R-:W-:Y:S02]  /*3350*/  UISETP.NE.AND UP2, UPT, UR36, 0x3, UPT ;  /* 0x000000032400788c */ /* 0x000fe4000bf45270 */
[----:B------:R-:W-:Y:S01]  /*3360*/  UIADD3 UR5, UPT, UPT, UR5, -0x1, URZ ;  /* 0xffffffff05057890 */ /* 0x000fe2000fffe0ff */
[----:B------:R2:W-:Y:S01]  /*3370*/  UTCBAR [UR11], URZ ;  /* 0x000000ff0b0073e9 */ /* 0x0005e200080000ff */
[----:B------:R-:W-:Y:S02]  /*3380*/  USEL UR10, URZ, 0x1, UP2 ;  /* 0x00000001ff0a7887 */ /* 0x000fe40009000000 */
[----:B------:R-:W-:Y:S01]  /*3390*/  USEL UR36, UR36, URZ, UP2 ;  /* 0x000000ff24247287 */ /* 0x000fe20009000000 */
[----:B------:R-:W-:Y:S01]  /*33a0*/  UMOV UR19, 0x1 ;  /* 0x0000000100137882 */ /* 0x000fe20000000000 */
[----:B------:R-:W-:Y:S02]  /*33b0*/  UMOV UR22, UR17 ;  /* 0x0000001100167c82 */ /* 0x000fe40008000000 */
[----:B------:R-:W-:Y:S01]  /*33c0*/  LOP3.LUT R2, R2, UR10, RZ, 0x3c, !PT ;  /* 0x0000000a02027c12 */ /* 0x000fe2000f8e3cff */
[----:B------:R-:W-:Y:S05]  /*33d0*/  BRA.U UP0, `(.L_x_74) ;  /* 0xfffffff100847547 */ /* 0x000fea000b83ffff */
.L_x_55:
[----:B------:R-:W-:Y:S04]  /*33e0*/  BSSY.RECONVERGENT B0, `(.L_x_75) ;  /* 0x0000003000007945 */ /* 0x000fe80003800200 */
[----:B------:R-:W-:Y:S05]  /*33f0*/  @!P4 BRA `(.L_x_76) ;  /* 0x000000000004c947 */ /* 0x000fea0003800000 */
[----:B-12---:R-:W-:Y:S05]  /*3400*/  BPT.TRAP 0x1 ;  /* 0x000000040000795c */ /* 0x006fea0000300000 */
.L_x_76:
[----:B-12---:R-:W-:Y:S05]  /*3410*/  BSYNC.RECONVERGENT B0 ;  /* 0x0000000000007941 */ /* 0x006fea0003800200 */
.L_x_75:
[----:B------:R-:W-:Y:S01]  /*3420*/  UIADD3 UR5, UPT, UPT, UR4, 0xe010, URZ ;  /* 0x0000e01004057890 */ /* 0x000fe2000fffe0ff */
[----:B------:R-:W-:Y:S08]  /*3430*/  BSSY.RECONVERGENT B0, `(.L_x_77) ;  /* 0x0000004000007945 */ /* 0x000ff00003800200 */
[----:B------:R1:W-:Y:S01]  /*3440*/  UTCBAR [UR5], URZ ;  /* 0x000000ff050073e9 */ /* 0x0003e200080000ff */
[----:B------:R-:W-:Y:S05]  /*3450*/  @!P4 BRA `(.L_x_78) ;  /* 0x000000000004c947 */ /* 0x000fea0003800000 */
[----:B-1----:R-:W-:Y:S05]  /*3460*/  BPT.TRAP 0x1 ;  /* 0x000000040000795c */ /* 0x002fea0000300000 */
.L_x_78:
[----:B-1----:R-:W-:Y:S05]  /*3470*/  BSYNC.RECONVERGENT B0 ;  /* 0x0000000000007941 */ /* 0x002fea0003800200 */
.L_x_77:
[----:B------:R-:W-:-:S09]  /*3480*/  UIADD3 UR5, UPT, UPT, UR4, 0xe018, URZ ;  /* 0x0000e01804057890 */ /* 0x000fd2000fffe0ff */
[----:B------:R1:W-:Y:S01]  /*3490*/  UTCBAR [UR5], URZ ;  /* 0x000000ff050073e9 */ /* 0x0003e200080000ff */
[----:B------:R-:W-:Y:S05]  /*34a0*/  BRA.U UP5, `(.L_x_79) ;  /* 0x0000000105047547 */ /* 0x000fea000b800000 */
[----:B-1----:R-:W-:Y:S05]  /*34b0*/  BPT.TRAP 0x1 ;  /* 0x000000040000795c */ /* 0x002fea0000300000 */
.L_x_79:
[----:B------:R-:W-:-:S04]  /*34c0*/  SHF.L.U32 R3, R6, 0x1f, RZ ;  /* 0x0000001f06037819 */ /* 0x000fc800000006ff */
[----:B------:R-:W2:Y:S02]  /*34d0*/  SYNCS.PHASECHK.TRANS64.TRYWAIT P0, [UR4+0xe0a8], R3 ;  /* 0x00e0a803ff0075a7 */ /* 0x000ea40008001104 */
[----:B--2---:R-:W-:Y:S05]  /*34e0*/  @!P0 BRA `(.L_x_80) ;  /* 0x0000012400208947 */ /* 0x004fea0003800000 */
.L_x_393:
[----:B------:R-:W-:Y:S05]  /*34f0*/  BRA.U UP3, `(.L_x_81) ;  /* 0x0000000103047547 */ /* 0x000fea000b800000 */
[----:B-1----:R-:W-:Y:S05]  /*3500*/  BPT.TRAP 0x1 ;  /* 0x000000040000795c */ /* 0x002fea0000300000 */
.L_x_81:
[----:B------:R-:W-:-:S04]  /*3510*/  SHF.L.U32 R5, R5, 0x1f, RZ ;  /* 0x0000001f05057819 */ /* 0x000fc800000006ff */
[----:B------:R-:W3:Y:S02]  /*3520*/  SYNCS.PHASECHK.TRANS64.TRYWAIT P0, [UR4+0xe068], R5 ;  /* 0x00e06805ff0075a7 */ /* 0x000ee40008001104 */
[----:B---3--:R-:W-:Y:S05]  /*3530*/  @!P0 BRA `(.L_x_82) ;  /* 0x0000012400248947 */ /* 0x008fea0003800000 */
.L_x_395:
[----:B--2---:R-:W-:Y:S01]  /*3540*/  IMAD.MOV.U32 R0, RZ, RZ, 0xa0 ;  /* 0x000000a0ff007424 */ /* 0x004fe200078e00ff */
[----:B------:R-:W-:Y:S02]  /*3550*/  UIADD3 UR6, UPT, UPT, UR6, UR7, URZ ;  /* 0x0000000706067290 */ /* 0x000fe4000fffe0ff */
[----:B------:R-:W-:Y:S02]  /*3560*/  UISETP.NE.U32.AND UP0, UPT, UR19, URZ, UPT ;  /* 0x000000ff1300728c */ /* 0x000fe4000bf05070 */
[----:B------:R-:W-:Y:S01]  /*3570*/  R2UR UR13, R0 ;  /* 0x00000000000d72ca */ /* 0x000fe200000e0000 */
[----:B------:R-:W-:Y:S01]  /*3580*/  IMAD.MOV.U32 R0, RZ, RZ, 0x180 ;  /* 0x00000180ff007424 */ /* 0x000fe200078e00ff */
[----:B------:R-:W-:Y:S02]  /*3590*/  UIADD3 UR30, UPT, UPT, UR6, 0x80, URZ ;  /* 0x00000080061e7890 */ /* 0x000fe4000fffe0ff */
[----:B------:R-:W-:Y:S02]  /*35a0*/  UIADD3 UR28, UPT, UPT, UR6, 0x100, URZ ;  /* 0x00000100061c7890 */ /* 0x000fe4000fffe0ff */
[----:B------:R-:W-:Y:S01]  /*35b0*/  R2UR UR14, R0 ;  /* 0x00000000000e72ca */ /* 0x000fe200000e0000 */
[----:B------:R-:W-:Y:S01]  /*35c0*/  IMAD.MOV.U32 R0, RZ, RZ, 0xa8 ;  /* 0x000000a8ff007424 */ /* 0x000fe200078e00ff */
[----:B------:R-:W-:Y:S01]  /*35d0*/  UIADD3 UR26, UPT, UPT, UR6, 0x180, URZ ;  /* 0x00000180061a7890 */ /* 0x000fe2000fffe0ff */
[----:B------:R-:W-:Y:S01]  /*35e0*/  UMOV UR24, 0x0 ;  /* 0x0000000000187882 */ /* 0x000fe20000000000 */
[----:B------:R-:W-:-:S02]  /*35f0*/  UMOV UR25, 0x8110490 ;  /* 0x0811049000197882 */ /* 0x000fc40000000000 */
        /* <DEDUP_REMOVED lines=11> */
[----:B------:R2:W-:Y:S01]  /*36b0*/  UTCHMMA tmem[UR13], gdesc[UR6], tmem[UR14], tmem[UR24], idesc[UR25], UP0 ;  /* 0x00ff18060d0079ea */ /* 0x0005e2000800000e */
[----:B------:R-:W-:Y:S01]  /*36c0*/  R2UR UR9, R0 ;  /* 0x00000000000972ca */ /* 0x000fe200000e0000 */
[----:B------:R-:W-:Y:S01]  /*36d0*/  IMAD.MOV.U32 R0, RZ, RZ, 0x180 ;  /* 0x00000180ff007424 */ /* 0x000fe200078e00ff */
[----:B------:R-:W-:Y:S01]  /*36e0*/  UMOV UR16, 0x0 ;  /* 0x0000000000107882 */ /* 0x000fe20000000000 */
[----:B------:R-:W-:Y:S01]  /*36f0*/  UMOV UR17, 0x8110490 ;  /* 0x0811049000117882 */ /* 0x000fe20000000000 */
[----:B------:R-:W-:-:S02]  /*3700*/  UMOV UR27, 0x40004040 ;  /* 0x40004040001b7882 */ /* 0x000fc40000000000 */
        /* <DEDUP_REMOVED lines=9> */
[----:B--2---:R-:W-:Y:S05]  /*37a0*/  BPT.TRAP 0x1 ;  /* 0x000000040000795c */ /* 0x004fea0000300000 */
.L_x_83:
[----:B--2---:R-:W-:-:S09]  /*37b0*/  UIADD3 UR5, UPT, UPT, UR4, 0xe098, URZ ;  /* 0x0000e09804057890 */ /* 0x004fd2000fffe0ff */
[----:B------:R1:W-:Y:S01]  /*37c0*/  UTCBAR [UR5], URZ ;  /* 0x000000ff050073e9 */ /* 0x0003e200080000ff */
[----:B------:R-:W-:Y:S05]  /*37d0*/  BRA.U !UP1, `(.L_x_84) ;  /* 0x0000000109047547 */ /* 0x000fea000b800000 */
[----:B-1----:R-:W-:Y:S05]  /*37e0*/  BPT.TRAP 0x1 ;  /* 0x000000040000795c */ /* 0x002fea0000300000 */
.L_x_84:
[----:B-1----:R-:W-:-:S04]  /*37f0*/  ULEA UR5, UR18, UR4, 0x3 ;  /* 0x0000000412057291 */ /* 0x002fc8000f8e18ff */
[----:B------:R-:W-:-:S09]  /*3800*/  UIADD3 UR5, UPT, UPT, UR5, 0xe038, URZ ;  /* 0x0000e03805057890 */ /* 0x000fd2000fffe0ff */
[----:B------:R1:W-:Y:S01]  /*3810*/  UTCBAR [UR5], URZ ;  /* 0x000000ff050073e9 */ /* 0x0003e200080000ff */
[----:B------:R-:W-:Y:S05]  /*3820*/  BRA.U UP4, `(.L_x_85) ;  /* 0x0000000104047547 */ /* 0x000fea000b800000 */
[----:B-1----:R-:W-:Y:S05]  /*3830*/  BPT.TRAP 0x1 ;  /* 0x000000040000795c */ /* 0x002fea0000300000 */
.L_x_85:
[----:B-1----:R-:W-:-:S09]  /*3840*/  UIADD3 UR5, UPT, UPT, UR4, 0xe050, URZ ;  /* 0x0000e05004057890 */ /* 0x002fd2000fffe0ff */
[----:B------:R1:W-:Y:S01]  /*3850*/  UTCBAR [UR5], URZ ;  /* 0x000000ff050073e9 */ /* 0x0003e200080000ff */
[----:B------:R-:W-:Y:S05]  /*3860*/  BRA.U UP3, `(.L_x_86) ;  /* 0x0000000103047547 */ /* 0x000fea000b800000 */
[----:B-1----:R-:W-:Y:S05]  /*3870*/  BPT.TRAP 0x1 ;  /* 0x000000040000795c */ /* 0x002fea0000300000 */
.L_x_86:
[----:B------:R-:W-:-:S13]  /*3880*/  ELECT P0, URZ, PT ;  /* 0x0000000000ff782f */ /* 0x000fda0003800000 */
[----:B-1----:R-:W-:Y:S05]  /*3890*/  @!P0 EXIT ;  /* 0x000000000000894d */ /* 0x002fea0003800000 */
[----:B------:R-:W-:-:S09]  /*38a0*/  UIADD3 UR4, UPT, UPT, UR4, 0xe060, URZ ;  /* 0x0000e06004047890 */ /* 0x000fd2000fffe0ff */
[----:B------:R1:W-:Y:S01]  /*38b0*/  UTCBAR [UR4], URZ ;  /* 0x000000ff040073e9 */ /* 0x0003e200080000ff */
[----:B------:R-:W-:Y:S01]  /*38c0*/  NOP ;  /* 0x0000000000007918 */ /* 0x000fe20000000000 */
[----:B-1----:R-:W-:Y:S05]  /*38d0*/  EXIT ;  /* 0x000000000000794d */ /* 0x002fea0003800000 */
.L_x_28:
[----:B------:R-:W-:-:S08]  /*38e0*/  NOP ;  /* 0x0000000000007918 */ /* 0x000fd00000000000 */
[----:B------:R-:W1:-:S00]  /*38f0*/  USETMAXREG.DEALLOC.CTAPOOL 0x60 ;  /* 0x00000060000079c8 */ /* 0x000e4000080e0500 */
[----:B------:R-:W2:Y:S01]  /*3900*/  S2UR UR42, SR_CTAID.X ;  /* 0x00000000002a79c3 */ /* 0x000ea20000002500 */
[----:B------:R-:W3:Y:S01]  /*3910*/  LDCU UR4, c[0x0][0x380] ;  /* 0x00007000ff0477ac */ /* 0x000ee20008000800 */
[----:B--2---:R-:W-:-:S04]  /*3920*/  USHF.L.U32 UR41, UR42, 0x8, URZ ;  /* 0x000000082a297899 */ /* 0x004fc800080006ff */
[----:B---3--:R-:W-:-:S06]  /*3930*/  UISETP.GE.U32.AND UP0, UPT, UR41, UR4, UPT ;  /* 0x000000042900728c */ /* 0x008fcc000bf06070 */
[----:B------:R-:W-:-:S13]  /*3940*/  PLOP3.LUT P0, PT, PT, PT, UP0, 0x80, 0x8 ;  /* 0x000000000008781c */ /* 0x000fda0003f0f008 */
[----:B-1----:R-:W-:Y:S05]  /*3950*/  @P0 EXIT ;  /* 0x000000000000094d */ /* 0x002fea0003800000 */
[----:B------:R-:W1:Y:S01]  /*3960*/  LDCU UR4, c[0x0][0x384] ;  /* 0x00007080ff0477ac */ /* 0x000e620008000800 */
[----:B------:R-:W2:Y:S01]  /*3970*/  LDCU.64 UR48, c[0x0][0x358] ;  /* 0x00006b00ff3077ac */ /* 0x000ea20008000a00 */
[----:B-1----:R-:W-:-:S09]  /*3980*/  UISETP.NE.AND UP0, UPT, UR4, URZ, UPT ;  /* 0x000000ff0400728c */ /* 0x002fd2000bf05270 */
[----:B--2---:R-:W-:Y:S05]  /*3990*/  BRA.U UP0, `(.L_x_87) ;  /* 0x0000003d00e87547 */ /* 0x004fea000b800000 */
[----:B------:R-:W-:-:S09]  /*39a0*/  UISETP.NE.AND UP0, UPT, UR38, URZ, UPT ;  /* 0x000000ff2600728c */ /* 0x000fd2000bf05270 */
[----:B------:R-:W-:Y:S05]  /*39b0*/  BRA.U UP0, `(.L_x_88) ;  /* 0x0000000100047547 */ /* 0x000fea000b800000 */
[----:B------:R-:W-:Y:S05]  /*39c0*/  BPT.TRAP 0x1 ;  /* 0x000000040000795c */ /* 0x000fea0000300000 */
.L_x_88:
[----:B------:R-:W1:Y:S01]  /*39d0*/  S2R R17, SR_CgaCtaId ;  /* 0x0000000000117919 */ /* 0x000e620000008800 */
[----:B------:R-:W-:Y:S01]  /*39e0*/  IMAD.MOV.U32 R0, RZ, RZ, 0x1 ;  /* 0x00000001ff007424 */ /* 0x000fe200078e00ff */
[----:B------:R-:W-:Y:S02]  /*39f0*/  MOV R2, 0x400 ;  /* 0x0000040000027802 */ /* 0x000fe40000000f00 */
[----:B------:R-:W-:Y:S02]  /*3a00*/  LOP3.LUT P1, R18, R16, 0x7f, RZ, 0xc0, !PT ;  /* 0x0000007f10127812 */ /* 0x000fe4000782c0ff */
[----:B------:R-:W-:Y:S02]  /*3a10*/  SHF.L.U32 R0, R0, 0x1f, RZ ;  /* 0x0000001f00007819 */ /* 0x000fe400000006ff */
[----:B-1----:R-:W-:-:S04]  /*3a20*/  LEA R17, R17, R2, 0x18 ;  /* 0x0000000211117211 */ /* 0x002fc800078ec0ff */
[----:B------:R-:W1:Y:S02]  /*3a30*/  SYNCS.PHASECHK.TRANS64.TRYWAIT P0, [R17+URZ+0xe0c0], R0 ;  /* 0x00e0c000110075a7 */ /* 0x000e6400080011ff */
[----:B-1----:R-:W-:Y:S05]  /*3a40*/  @!P0 BRA `(.L_x_89) ;  /* 0x0000011c00f88947 */ /* 0x002fea0003800000 */
.L_x_396:
[----:B------:R-:W-:Y:S04]  /*3a50*/  BSSY.RECONVERGENT B6, `(.L_x_90) ;  /* 0x000023d000067945 */ /* 0x000fe80003800200 */
[----:B------:R-:W-:Y:S05]  /*3a60*/  @P1 BRA `(.L_x_91) ;  /* 0x0000002000ec1947 */ /* 0x000fea0003800000 */
[----:B------:R-:W2:Y:S01]  /*3a70*/  S2UR UR4, SR_CTAID.Z ;  /* 0x00000000000479c3 */ /* 0x000ea20000002700 */
[----:B------:R-:W2:Y:S01]  /*3a80*/  LDCU UR7, c[0x0][0x370] ;  /* 0x00006e00ff0777ac */ /* 0x000ea20008000800 */
[----:B------:R-:W3:Y:S06]  /*3a90*/  LDCU UR5, c[0x0][0x374] ;  /* 0x00006e80ff0577ac */ /* 0x000eec0008000800 */
[----:B------:R-:W4:Y:S01]  /*3aa0*/  S2UR UR6, SR_CTAID.Y ;  /* 0x00000000000679c3 */ /* 0x000f220000002600 */
[----:B--2---:R-:W-:-:S04]  /*3ab0*/  UIMAD UR4, UR7, UR4, URZ ;  /* 0x00000004070472a4 */ /* 0x004fc8000f8e02ff */
[----:B------:R-:W-:Y:S02]  /*3ac0*/  UIADD3 UR4, UPT, UPT, URZ, -UR4, URZ ;  /* 0x80000004ff047290 */ /* 0x000fe4000fffe0ff */
[----:B----4-:R-:W-:Y:S02]  /*3ad0*/  UIMAD UR6, UR7, UR6, UR42 ;  /* 0x00000006070672a4 */ /* 0x010fe4000f8e022a */
[----:B---3--:R-:W-:-:S04]  /*3ae0*/  UIMAD UR4, UR4, UR5, URZ ;  /* 0x00000005040472a4 */ /* 0x008fc8000f8e02ff */
[----:B------:R-:W-:-:S09]  /*3af0*/  UISETP.NE.AND UP0, UPT, UR6, UR4, UPT ;  /* 0x000000040600728c */ /* 0x000fd2000bf05270 */
[----:B------:R-:W-:Y:S05]  /*3b00*/  BRA.U UP0, `(.L_x_91) ;  /* 0x0000002100c47547 */ /* 0x000fea000b800000 */
[----:B------:R-:W2:Y:S01]  /*3b10*/  LDC.64 R8, c[0x4][0xa0] ;  /* 0x01002800ff087b82 */ /* 0x000ea20000000a00 */
[----:B------:R-:W-:Y:S01]  /*3b20*/  MOV R23, 0x0 ;  /* 0x0000000000177802 */ /* 0x000fe20000000f00 */
[----:B------:R-:W3:Y:S01]  /*3b30*/  LDCU.64 UR4, c[0x4][0xd0] ;  /* 0x01001a00ff0477ac */ /* 0x000ee20008000a00 */
[----:B------:R-:W-:Y:S01]  /*3b40*/  IMAD.U32 R22, RZ, RZ, UR40 ;  /* 0x00000028ff167e24 */ /* 0x000fe2000f8e00ff */
[----:B------:R-:W-:Y:S01]  /*3b50*/  MOV R7, UR39 ;  /* 0x0000002700077c02 */ /* 0x000fe20008000f00 */
[----:B------:R-:W-:-:S03]  /*3b60*/  IMAD.U32 R6, RZ, RZ, UR40 ;  /* 0x00000028ff067e24 */ /* 0x000fc6000f8e00ff */
[----:B------:R4:W5:Y:S01]  /*3b70*/  LDC.64 R2, c[0x4][R23] ;  /* 0x0100000017027b82 */ /* 0x0009620000000a00 */
[----:B------:R-:W-:-:S05]  /*3b80*/  IADD3 R22, P0, PT, R22, 0x8, RZ ;  /* 0x0000000816167810 */ /* 0x000fca0007f1e0ff */
[----:B------:R-:W-:Y:S02]  /*3b90*/  IMAD.X R19, RZ, RZ, UR39, P0 ;  /* 0x00000027ff137e24 */ /* 0x000fe400080e06ff */
[----:B---3--:R-:W-:Y:S01]  /*3ba0*/  IMAD.U32 R4, RZ, RZ, UR4 ;  /* 0x00000004ff047e24 */ /* 0x008fe2000f8e00ff */
[----:B------:R-:W-:Y:S01]  /*3bb0*/  MOV R5, UR5 ;  /* 0x0000000500057c02 */ /* 0x000fe20008000f00 */
[----:B--2---:R4:W-:Y:S04]  /*3bc0*/  STL.64 [R1], R8 ;  /* 0x0000000801007387 */ /* 0x0049e80000100a00 */
[----:B------:R-:W-:-:S07]  /*3bd0*/  LEPC R20, `(.L_x_92) ;  /* 0x000000001014794e */ /* 0x000fce0000000000 */
[----:B-1--45:R-:W-:Y:S05]  /*3be0*/  CALL.ABS.NOINC R2 ;  /* 0x0000000002007343 */ /* 0x032fea0003c00000 */
.L_x_92:
[----:B------:R-:W-:Y:S01]  /*3bf0*/  IMAD.MOV.U32 R2, RZ, RZ, 0x3 ;  /* 0x00000003ff027424 */ /* 0x000fe200078e00ff */
[----:B------:R1:W2:Y:S01]  /*3c00*/  LDC.64 R8, c[0x4][R23] ;  /* 0x0100000017087b82 */ /* 0x0002a20000000a00 */
[----:B------:R-:W-:Y:S01]  /*3c10*/  IMAD.MOV.U32 R3, RZ, RZ, 0x4 ;  /* 0x00000004ff037424 */ /* 0x000fe200078e00ff */
[----:B------:R-:W3:Y:S01]  /*3c20*/  LDCU.64 UR4, c[0x4][0xe8] ;  /* 0x01001d00ff0477ac */ /* 0x000ee20008000a00 */
[----:B------:R-:W-:Y:S01]  /*3c30*/  MOV R6, R22 ;  /* 0x0000001600067202 */ /* 0x000fe20000000f00 */
[----:B------:R1:W-:Y:S01]  /*3c40*/  STL [R1+0x10], R2 ;  /* 0x0000100201007387 */ /* 0x0003e20000100800 */
[----:B------:R-:W-:-:S03]  /*3c50*/  MOV R7, R19 ;  /* 0x0000001300077202 */ /* 0x000fc60000000f00 */
[----:B------:R1:W-:Y:S01]  /*3c60*/  STL.64 [R1+0x8], R2 ;  /* 0x0000080201007387 */ /* 0x0003e20000100a00 */
[----:B---3--:R-:W-:Y:S01]  /*3c70*/  MOV R4, UR4 ;  /* 0x0000000400047c02 */ /* 0x008fe20008000f00 */
[----:B------:R-:W-:Y:S02]  /*3c80*/  IMAD.U32 R5, RZ, RZ, UR5 ;  /* 0x00000005ff057e24 */ /* 0x000fe4000f8e00ff */
[----:B------:R-:W-:-:S07]  /*3c90*/  LEPC R20, `(.L_x_93) ;  /* 0x000000001014794e */ /* 0x000fce0000000000 */
[----:B-12---:R-:W-:Y:S05]  /*3ca0*/  CALL.ABS.NOINC R8 ;  /* 0x0000000008007343 */ /* 0x006fea0003c00000 */
.L_x_93:
[----:B------:R1:W2:Y:S01]  /*3cb0*/  LDC.64 R2, c[0x4][R23] ;  /* 0x0100000017027b82 */ /* 0x0002a20000000a00 */
[----:B------:R-:W3:Y:S01]  /*3cc0*/  LDCU.64 UR4, c[0x4][0xe0] ;  /* 0x01001c00ff0477ac */ /* 0x000ee20008000a00 */
[----:B------:R-:W-:Y:S01]  /*3cd0*/  CS2R R6, SRZ ;  /* 0x0000000000067805 */ /* 0x000fe2000001ff00 */
[----:B---3--:R-:W-:Y:S01]  /*3ce0*/  IMAD.U32 R4, RZ, RZ, UR4 ;  /* 0x00000004ff047e24 */ /* 0x008fe2000f8e00ff */
[----:B------:R-:W-:-:S04]  /*3cf0*/  MOV R5, UR5 ;  /* 0x0000000500057c02 */ /* 0x000fc80008000f00 */
[----:B------:R-:W-:-:S07]  /*3d00*/  LEPC R20, `(.L_x_94) ;  /* 0x000000001014794e */ /* 0x000fce0000000000 */
[----:B-12---:R-:W-:Y:S05]  /*3d10*/  CALL.ABS.NOINC R2 ;  /* 0x0000000002007343 */ /* 0x006fea0003c00000 */
.L_x_94:
[----:B------:R1:W2:Y:S01]  /*3d20*/  LDC.64 R2, c[0x4][R23] ;  /* 0x0100000017027b82 */ /* 0x0002a20000000a00 */
[----:B------:R-:W3:Y:S01]  /*3d30*/  LDCU.64 UR4, c[0x4][0xf0] ;  /* 0x01001e00ff0477ac */ /* 0x000ee20008000a00 */
[----:B------:R-:W-:Y:S01]  /*3d40*/  CS2R R6, SRZ ;  /* 0x0000000000067805 */ /* 0x000fe2000001ff00 */
[----:B---3--:R-:W-:Y:S01]  /*3d50*/  IMAD.U32 R4, RZ, RZ, UR4 ;  /* 0x00000004ff047e24 */ /* 0x008fe2000f8e00ff */
[----:B------:R-:W-:-:S04]  /*3d60*/  MOV R5, UR5 ;  /* 0x0000000500057c02 */ /* 0x000fc80008000f00 */
[----:B------:R-:W-:-:S07]  /*3d70*/  LEPC R20, `(.L_x_95) ;  /* 0x000000001014794e */ /* 0x000fce0000000000 */
[----:B-12---:R-:W-:Y:S05]  /*3d80*/  CALL.ABS.NOINC R2 ;  /* 0x0000000002007343 */ /* 0x006fea0003c00000 */
.L_x_95:
[----:B------:R1:W2:Y:S01]  /*3d90*/  LDC.64 R2, c[0x4][R23] ;  /* 0x0100000017027b82 */ /* 0x0002a20000000a00 */
[----:B------:R-:W3:Y:S01]  /*3da0*/  LDCU.64 UR4, c[0x4][0xf8] ;  /* 0x01001f00ff0477ac */ /* 0x000ee20008000a00 */
[----:B------:R-:W-:Y:S01]  /*3db0*/  CS2R R6, SRZ ;  /* 0x0000000000067805 */ /* 0x000fe2000001ff00 */
[----:B---3--:R-:W-:Y:S01]  /*3dc0*/  IMAD.U32 R4, RZ, RZ, UR4 ;  /* 0x00000004ff047e24 */ /* 0x008fe2000f8e00ff */
[----:B------:R-:W-:-:S04]  /*3dd0*/  MOV R5, UR5 ;  /* 0x0000000500057c02 */ /* 0x000fc80008000f00 */
[----:B------:R-:W-:-:S07]  /*3de0*/  LEPC R20, `(.L_x_96) ;  /* 0x000000001014794e */ /* 0x000fce0000000000 */
[----:B-12---:R-:W-:Y:S05]  /*3df0*/  CALL.ABS.NOINC R2 ;  /* 0x0000000002007343 */ /* 0x006fea0003c00000 */
.L_x_96:
[----:B------:R-:W-:Y:S01]  /*3e00*/  HFMA2 R0, -RZ, RZ, 0, 9.5367431640625e-07 ;  /* 0x00000010ff007431 */ /* 0x000fe200000001ff */
[----:B------:R1:W2:Y:S01]  /*3e10*/  LDC.64 R2, c[0x4][R23] ;  /* 0x0100000017027b82 */ /* 0x0002a20000000a00 */
[----:B------:R-:W3:Y:S01]  /*3e20*/  LDCU.64 UR4, c[0x4][0xc8] ;  /* 0x01001900ff0477ac */ /* 0x000ee20008000a00 */
[----:B------:R-:W-:Y:S01]  /*3e30*/  MOV R6, UR40 ;  /* 0x0000002800067c02 */ /* 0x000fe20008000f00 */
[----:B------:R-:W-:Y:S01]  /*3e40*/  IMAD.U32 R7, RZ, RZ, UR39 ;  /* 0x00000027ff077e24 */ /* 0x000fe2000f8e00ff */
[----:B------:R1:W-:Y:S01]  /*3e50*/  STL [R1], R0 ;  /* 0x0000000001007387 */ /* 0x0003e20000100800 */
[----:B---3--:R-:W-:Y:S01]  /*3e60*/  MOV R4, UR4 ;  /* 0x0000000400047c02 */ /* 0x008fe20008000f00 */
[----:B------:R-:W-:-:S04]  /*3e70*/  IMAD.U32 R5, RZ, RZ, UR5 ;  /* 0x00000005ff057e24 */ /* 0x000fc8000f8e00ff */
[----:B------:R-:W-:-:S07]  /*3e80*/  LEPC R20, `(.L_x_97) ;  /* 0x000000001014794e */ /* 0x000fce0000000000 */
[----:B-12---:R-:W-:Y:S05]  /*3e90*/  CALL.ABS.NOINC R2 ;  /* 0x0000000002007343 */ /* 0x006fea0003c00000 */
.L_x_97:
[----:B------:R-:W1:Y:S01]  /*3ea0*/  S2R R0, SR_SWINHI ;  /* 0x0000000000007919 */ /* 0x000e620000002f00 */
[----:B------:R2:W3:Y:S01]  /*3eb0*/  LDC.64 R2, c[0x4][R23] ;  /* 0x0100000017027b82 */ /* 0x0004e20000000a00 */
[----:B------:R-:W4:Y:S01]  /*3ec0*/  LDCU.64 UR4, c[0x4][0x100] ;  /* 0x01002000ff0477ac */ /* 0x000f220008000a00 */
[----:B------:R-:W-:Y:S02]  /*3ed0*/  MOV R6, UR40 ;  /* 0x0000002800067c02 */ /* 0x000fe40008000f00 */
[----:B------:R-:W-:Y:S01]  /*3ee0*/  MOV R7, UR39 ;  /* 0x0000002700077c02 */ /* 0x000fe20008000f00 */
[----:B----4-:R-:W-:Y:S02]  /*3ef0*/  IMAD.U32 R4, RZ, RZ, UR4 ;  /* 0x00000004ff047e24 */ /* 0x010fe4000f8e00ff */
[----:B------:R-:W-:Y:S01]  /*3f00*/  IMAD.U32 R5, RZ, RZ, UR5 ;  /* 0x00000005ff057e24 */ /* 0x000fe2000f8e00ff */
[----:B------:R-:W-:Y:S02]  /*3f10*/  MOV R8, R17 ;  /* 0x0000001100087202 */ /* 0x000fe40000000f00 */
[----:B-1----:R-:W-:-:S05]  /*3f20*/  MOV R9, R0 ;  /* 0x0000000000097202 */ /* 0x002fca0000000f00 */
[----:B------:R2:W-:Y:S02]  /*3f30*/  STL.64 [R1], R8 ;  /* 0x0000000801007387 */ /* 0x0005e40000100a00 */
[----:B------:R-:W-:-:S07]  /*3f40*/  LEPC R20, `(.L_x_98) ;  /* 0x000000001014794e */ /* 0x000fce0000000000 */
[----:B--23--:R-:W-:Y:S05]  /*3f50*/  CALL.ABS.NOINC R2 ;  /* 0x0000000002007343 */ /* 0x00cfea0003c00000 */
.L_x_98:
[----:B------:R-:W1:Y:S01]  /*3f60*/  LDC.64 R8, c[0x4][0xd8] ;  /* 0x01003600ff087b82 */ /* 0x000e620000000a00 */
[----:B------:R-:W2:Y:S01]  /*3f70*/  LDCU.64 UR4, c[0x4][0xd0] ;  /* 0x01001a00ff0477ac */ /* 0x000ea20008000a00 */
[----:B------:R-:W-:Y:S02]  /*3f80*/  MOV R6, UR40 ;  /* 0x0000002800067c02 */ /* 0x000fe40008000f00 */
[----:B------:R-:W-:-:S04]  /*3f90*/  MOV R7, UR39 ;  /* 0x0000002700077c02 */ /* 0x000fc80008000f00 */
[----:B------:R3:W4:Y:S01]  /*3fa0*/  LDC.64 R2, c[0x4][R23] ;  /* 0x0100000017027b82 */ /* 0x0007220000000a00 */
[----:B--2---:R-:W-:Y:S02]  /*3fb0*/  IMAD.U32 R4, RZ, RZ, UR4 ;  /* 0x00000004ff047e24 */ /* 0x004fe4000f8e00ff */
[----:B------:R-:W-:Y:S01]  /*3fc0*/  IMAD.U32 R5, RZ, RZ, UR5 ;  /* 0x00000005ff057e24 */ /* 0x000fe2000f8e00ff */
[----:B-1----:R3:W-:Y:S04]  /*3fd0*/  STL.64 [R1], R8 ;  /* 0x0000000801007387 */ /* 0x0027e80000100a00 */
[----:B------:R-:W-:-:S07]  /*3fe0*/  LEPC R20, `(.L_x_99) ;  /* 0x000000001014794e */ /* 0x000fce0000000000 */
[----:B---34-:R-:W-:Y:S05]  /*3ff0*/  CALL.ABS.NOINC R2 ;  /* 0x0000000002007343 */ /* 0x018fea0003c00000 */
.L_x_99:
[----:B------:R-:W-:Y:S01]  /*4000*/  HFMA2 R0, -RZ, RZ, 0, 2.384185791015625e-06 ;  /* 0x00000028ff007431 */ /* 0x000fe200000001ff */
        /* <DEDUP_REMOVED lines=9> */
.L_x_100:
        /* <DEDUP_REMOVED lines=10> */
.L_x_101:
[----:B------:R1:W2:Y:S01]  /*4140*/  LDC.64 R2, c[0x4][R23] ;  /* 0x0100000017027b82 */ /* 0x0002a20000000a00 */
[----:B------:R-:W3:Y:S01]  /*4150*/  LDCU.64 UR4, c[0x4][0xe0] ;  /* 0x01001c00ff0477ac */ /* 0x000ee20008000a00 */
[----:B------:R-:W-:Y:S01]  /*4160*/  CS2R R6, SRZ ;  /* 0x0000000000067805 */ /* 0x000fe2000001ff00 */
[----:B---3--:R-:W-:Y:S01]  /*4170*/  IMAD.U32 R4, RZ, RZ, UR4 ;  /* 0x00000004ff047e24 */ /* 0x008fe2000f8e00ff */
[----:B------:R-:W-:-:S04]  /*4180*/  MOV R5, UR5 ;  /* 0x0000000500057c02 */ /* 0x000fc80008000f00 */
[----:B------:R-:W-:-:S07]  /*4190*/  LEPC R20, `(.L_x_102) ;  /* 0x000000001014794e */ /* 0x000fce0000000000 */
[----:B-12---:R-:W-:Y:S05]  /*41a0*/  CALL.ABS.NOINC R2 ;  /* 0x0000000002007343 */ /* 0x006fea0003c00000 */
.L_x_102:
[----:B------:R-:W-:Y:S01]  /*41b0*/  HFMA2 R0, -RZ, RZ, 0, 4.76837158203125e-07 ;  /* 0x00000008ff007431 */ /* 0x000fe200000001ff */
        /* <DEDUP_REMOVED lines=9> */
.L_x_103:
[----:B------:R-:W-:Y:S01]  /*4250*/  HFMA2 R0, -RZ, RZ, 0, 2.6226043701171875e-06 ;  /* 0x0000002cff007431 */ /* 0x000fe200000001ff */
        /* <DEDUP_REMOVED lines=9> */
.L_x_104:
[----:B------:R1:W2:Y:S01]  /*42f0*/  LDC.64 R2, c[0x4][R23] ;  /* 0x0100000017027b82 */ /* 0x0002a20000000a00 */
[----:B------:R-:W3:Y:S01]  /*4300*/  LDCU.64 UR4, c[0x4][0xe0] ;  /* 0x01001c00ff0477ac */ /* 0x000ee20008000a00 */
[----:B------:R-:W-:Y:S01]  /*4310*/  CS2R R6, SRZ ;  /* 0x0000000000067805 */ /* 0x000fe2000001ff00 */
[----:B---3--:R-:W-:Y:S01]  /*4320*/  IMAD.U32 R4, RZ, RZ, UR4 ;  /* 0x00000004ff047e24 */ /* 0x008fe2000f8e00ff */
[----:B------:R-:W-:-:S04]  /*4330*/  MOV R5, UR5 ;  /* 0x0000000500057c02 */ /* 0x000fc80008000f00 */
[----:B------:R-:W-:-:S07]  /*4340*/  LEPC R20, `(.L_x_105) ;  /* 0x000000001014794e */ /* 0x000fce0000000000 */
[----:B-12---:R-:W-:Y:S05]  /*4350*/  CALL.ABS.NOINC R2 ;  /* 0x0000000002007343 */ /* 0x006fea0003c00000 */
.L_x_105:
        /* <DEDUP_REMOVED lines=10> */
.L_x_106:
[----:B------:R-:W-:Y:S01]  /*4400*/  HFMA2 R0, -RZ, RZ, 0, 2.443790435791015625e-06 ;  /* 0x00000029ff007431 */ /* 0x000fe200000001ff */
        /* <DEDUP_REMOVED lines=9> */
.L_x_107:
        /* <DEDUP_REMOVED lines=10> */
.L_x_108:
        /* <DEDUP_REMOVED lines=10> */
.L_x_109:
[----:B------:R1:W2:Y:S01]  /*45e0*/  LDC.64 R2, c[0x4][R23] ;  /* 0x0100000017027b82 */ /* 0x0002a20000000a00 */
[----:B------:R-:W3:Y:S01]  /*45f0*/  LDCU.64 UR4, c[0x4][0xe0] ;  /* 0x01001c00ff0477ac */ /* 0x000ee20008000a00 */
[----:B------:R-:W-:Y:S01]  /*4600*/  CS2R R6, SRZ ;  /* 0x0000000000067805 */ /* 0x000fe2000001ff00 */
[----:B---3--:R-:W-:Y:S01]  /*4610*/  IMAD.U32 R4, RZ, RZ, UR4 ;  /* 0x00000004ff047e24 */ /* 0x008fe2000f8e00ff */
[----:B------:R-:W-:-:S04]  /*4620*/  MOV R5, UR5 ;  /* 0x0000000500057c02 */ /* 0x000fc80008000f00 */
[----:B------:R-:W-:-:S07]  /*4630*/  LEPC R20, `(.L_x_110) ;  /* 0x000000001014794e */ /* 0x000fce0000000000 */
[----:B-12---:R-:W-:Y:S05]  /*4640*/  CALL.ABS.NOINC R2 ;  /* 0x0000000002007343 */ /* 0x006fea0003c00000 */
.L_x_110:
[----:B------:R-:W-:Y:S01]  /*4650*/  HFMA2 R0, -RZ, RZ, 0, 3.814697265625e-06 ;  /* 0x00000040ff007431 */ /* 0x000fe200000001ff */
        /* <DEDUP_REMOVED lines=9> */
.L_x_111:
        /* <DEDUP_REMOVED lines=10> */
.L_x_112:
[----:B------:R1:W2:Y:S01]  /*4790*/  LDC.64 R2, c[0x4][R23] ;  /* 0x0100000017027b82 */ /* 0x0002a20000000a00 */
[----:B------:R-:W3:Y:S01]  /*47a0*/  LDCU.64 UR4, c[0x4][0xe0] ;  /* 0x01001c00ff0477ac */ /* 0x000ee20008000a00 */
[----:B------:R-:W-:Y:S01]  /*47b0*/  CS2R R6, SRZ ;  /* 0x0000000000067805 */ /* 0x000fe2000001ff00 */
[----:B---3--:R-:W-:Y:S01]  /*47c0*/  IMAD.U32 R4, RZ, RZ, UR4 ;  /* 0x00000004ff047e24 */ /* 0x008fe2000f8e00ff */
[----:B------:R-:W-:-:S04]  /*47d0*/  MOV R5, UR5 ;  /* 0x0000000500057c02 */ /* 0x000fc80008000f00 */
[----:B------:R-:W-:-:S07]  /*47e0*/  LEPC R20, `(.L_x_113) ;  /* 0x000000001014794e */ /* 0x000fce0000000000 */
[----:B-12---:R-:W-:Y:S05]  /*47f0*/  CALL.ABS.NOINC R2 ;  /* 0x0000000002007343 */ /* 0x006fea0003c00000 */
.L_x_113:
[----:B------:R-:W-:Y:S01]  /*4800*/  HFMA2 R0, -RZ, RZ, 0, 5.9604644775390625e-08 ;  /* 0x00000001ff007431 */ /* 0x000fe200000001ff */
        /* <DEDUP_REMOVED lines=9> */
.L_x_114:
        /* <DEDUP_REMOVED lines=10> */
.L_x_115:
        /* <DEDUP_REMOVED lines=10> */
.L_x_116:
        /* <DEDUP_REMOVED lines=10> */
.L_x_117:
[----:B------:R1:W2:Y:S01]  /*4a80*/  LDC.64 R2, c[0x4][R23] ;  /* 0x0100000017027b82 */ /* 0x0002a20000000a00 */
[----:B------:R-:W3:Y:S01]  /*4a90*/  LDCU.64 UR4, c[0x4][0xe0] ;  /* 0x01001c00ff0477ac */ /* 0x000ee20008000a00 */
[----:B------:R-:W-:Y:S01]  /*4aa0*/  CS2R R6, SRZ ;  /* 0x0000000000067805 */ /* 0x000fe2000001ff00 */
[----:B---3--:R-:W-:Y:S01]  /*4ab0*/  IMAD.U32 R4, RZ, RZ, UR4 ;  /* 0x00000004ff047e24 */ /* 0x008fe2000f8e00ff */
[----:B------:R-:W-:-:S04]  /*4ac0*/  MOV R5, UR5 ;  /* 0x0000000500057c02 */ /* 0x000fc80008000f00 */
[----:B------:R-:W-:-:S07]  /*4ad0*/  LEPC R20, `(.L_x_118) ;  /* 0x000000001014794e */ /* 0x000fce0000000000 */
[----:B-12---:R-:W-:Y:S05]  /*4ae0*/  CALL.ABS.NOINC R2 ;  /* 0x0000000002007343 */ /* 0x006fea0003c00000 */
.L_x_118:
        /* <DEDUP_REMOVED lines=10> */
.L_x_119:
        /* <DEDUP_REMOVED lines=10> */
.L_x_120:
[----:B------:R1:W2:Y:S01]  /*4c30*/  LDC.64 R2, c[0x4][R23] ;  /* 0x0100000017027b82 */ /* 0x0002a20000000a00 */
[----:B------:R-:W3:Y:S01]  /*4c40*/  LDCU.64 UR4, c[0x4][0xe0] ;  /* 0x01001c00ff0477ac */ /* 0x000ee20008000a00 */
[----:B------:R-:W-:Y:S01]  /*4c50*/  CS2R R6, SRZ ;  /* 0x0000000000067805 */ /* 0x000fe2000001ff00 */
[----:B---3--:R-:W-:Y:S01]  /*4c60*/  IMAD.U32 R4, RZ, RZ, UR4 ;  /* 0x00000004ff047e24 */ /* 0x008fe2000f8e00ff */
[----:B------:R-:W-:-:S04]  /*4c70*/  MOV R5, UR5 ;  /* 0x0000000500057c02 */ /* 0x000fc80008000f00 */
[----:B------:R-:W-:-:S07]  /*4c80*/  LEPC R20, `(.L_x_121) ;  /* 0x000000001014794e */ /* 0x000fce0000000000 */
[----:B-12---:R-:W-:Y:S05]  /*4c90*/  CALL.ABS.NOINC R2 ;  /* 0x0000000002007343 */ /* 0x006fea0003c00000 */
.L_x_121:
[----:B------:R-:W-:Y:S01]  /*4ca0*/  HFMA2 R0, -RZ, RZ, 0, 1.1920928955078125e-07 ;  /* 0x00000002ff007431 */ /* 0x000fe200000001ff */
        /* <DEDUP_REMOVED lines=9> */
.L_x_122:
        /* <DEDUP_REMOVED lines=10> */
.L_x_123:
        /* <DEDUP_REMOVED lines=10> */
.L_x_124:
        /* <DEDUP_REMOVED lines=10> */
.L_x_125:
        /* <DEDUP_REMOVED lines=10> */
.L_x_126:
        /* <DEDUP_REMOVED lines=10> */
.L_x_127:
[----:B------:R1:W2:Y:S01]  /*5060*/  LDC.64 R2, c[0x4][R23] ;  /* 0x0100000017027b82 */ /* 0x0002a20000000a00 */
[----:B------:R-:W3:Y:S01]  /*5070*/  LDCU.64 UR4, c[0x4][0xe0] ;  /* 0x01001c00ff0477ac */ /* 0x000ee20008000a00 */
[----:B------:R-:W-:Y:S01]  /*5080*/  CS2R R6, SRZ ;  /* 0x0000000000067805 */ /* 0x000fe2000001ff00 */
[----:B---3--:R-:W-:Y:S01]  /*5090*/  IMAD.U32 R4, RZ, RZ, UR4 ;  /* 0x00000004ff047e24 */ /* 0x008fe2000f8e00ff */
[----:B------:R-:W-:-:S04]  /*50a0*/  MOV R5, UR5 ;  /* 0x0000000500057c02 */ /* 0x000fc80008000f00 */
[----:B------:R-:W-:-:S07]  /*50b0*/  LEPC R20, `(.L_x_128) ;  /* 0x000000001014794e */ /* 0x000fce0000000000 */
[----:B-12---:R-:W-:Y:S05]  /*50c0*/  CALL.ABS.NOINC R2 ;  /* 0x0000000002007343 */ /* 0x006fea0003c00000 */
.L_x_128:
        /* <DEDUP_REMOVED lines=10> */
.L_x_129:
        /* <DEDUP_REMOVED lines=10> */
.L_x_130:
[----:B------:R1:W2:Y:S01]  /*5210*/  LDC.64 R2, c[0x4][R23] ;  /* 0x0100000017027b82 */ /* 0x0002a20000000a00 */
[----:B------:R-:W3:Y:S01]  /*5220*/  LDCU.64 UR4, c[0x4][0xe0] ;  /* 0x01001c00ff0477ac */ /* 0x000ee20008000a00 */
[----:B------:R-:W-:Y:S01]  /*5230*/  CS2R R6, SRZ ;  /* 0x0000000000067805 */ /* 0x000fe2000001ff00 */
[----:B---3--:R-:W-:Y:S01]  /*5240*/  IMAD.U32 R4, RZ, RZ, UR4 ;  /* 0x00000004ff047e24 */ /* 0x008fe2000f8e00ff */
[----:B------:R-:W-:-:S04]  /*5250*/  MOV R5, UR5 ;  /* 0x0000000500057c02 */ /* 0x000fc80008000f00 */
[----:B------:R-:W-:-:S07]  /*5260*/  LEPC R20, `(.L_x_131) ;  /* 0x000000001014794e */ /* 0x000fce0000000000 */
[----:B-12---:R-:W-:Y:S05]  /*5270*/  CALL.ABS.NOINC R2 ;  /* 0x0000000002007343 */ /* 0x006fea0003c00000 */
.L_x_131:
[----:B------:R-:W-:Y:S01]  /*5280*/  HFMA2 R0, -RZ, RZ, 0, 3.0517578125e-05 ;  /* 0x00000200ff007431 */ /* 0x000fe200000001ff */
        /* <DEDUP_REMOVED lines=9> */
.L_x_132:
        /* <DEDUP_REMOVED lines=10> */
.L_x_133:
        /* <DEDUP_REMOVED lines=10> */
.L_x_134:
        /* <DEDUP_REMOVED lines=10> */
.L_x_135:
[----:B------:R1:W2:Y:S01]  /*5500*/  LDC.64 R2, c[0x4][R23] ;  /* 0x0100000017027b82 */ /* 0x0002a20000000a00 */
[----:B------:R-:W3:Y:S01]  /*5510*/  LDCU.64 UR4, c[0x4][0xe0] ;  /* 0x01001c00ff0477ac */ /* 0x000ee20008000a00 */
[----:B------:R-:W-:Y:S01]  /*5520*/  CS2R R6, SRZ ;  /* 0x0000000000067805 */ /* 0x000fe2000001ff00 */
[----:B---3--:R-:W-:Y:S01]  /*5530*/  IMAD.U32 R4, RZ, RZ, UR4 ;  /* 0x00000004ff047e24 */ /* 0x008fe2000f8e00ff */
[----:B------:R-:W-:-:S04]  /*5540*/  MOV R5, UR5 ;  /* 0x0000000500057c02 */ /* 0x000fc80008000f00 */
[----:B------:R-:W-:-:S07]  /*5550*/  LEPC R20, `(.L_x_136) ;  /* 0x000000001014794e */ /* 0x000fce0000000000 */
[----:B-12---:R-:W-:Y:S05]  /*5560*/  CALL.ABS.NOINC R2 ;  /* 0x0000000002007343 */ /* 0x006fea0003c00000 */
.L_x_136:
        /* <DEDUP_REMOVED lines=10> */
.L_x_137:
        /* <DEDUP_REMOVED lines=10> */
.L_x_138:
[----:B------:R1:W2:Y:S01]  /*56b0*/  LDC.64 R2, c[0x4][R23] ;  /* 0x0100000017027b82 */ /* 0x0002a20000000a00 */
[----:B------:R-:W3:Y:S01]  /*56c0*/  LDCU.64 UR4, c[0x4][0xe0] ;  /* 0x01001c00ff0477ac */ /* 0x000ee20008000a00 */
[----:B------:R-:W-:Y:S01]  /*56d0*/  CS2R R6, SRZ ;  /* 0x0000000000067805 */ /* 0x000fe2000001ff00 */
[----:B---3--:R-:W-:Y:S01]  /*56e0*/  IMAD.U32 R4, RZ, RZ, UR4 ;  /* 0x00000004ff047e24 */ /* 0x008fe2000f8e00ff */
[----:B------:R-:W-:-:S04]  /*56f0*/  MOV R5, UR5 ;  /* 0x0000000500057c02 */ /* 0x000fc80008000f00 */
[----:B------:R-:W-:-:S07]  /*5700*/  LEPC R20, `(.L_x_139) ;  /* 0x000000001014794e */ /* 0x000fce0000000000 */
[----:B-12---:R-:W-:Y:S05]  /*5710*/  CALL.ABS.NOINC R2 ;  /* 0x0000000002007343 */ /* 0x006fea0003c00000 */
.L_x_139:
[----:B------:R1:W-:Y:S01]  /*5720*/  STL [R1], RZ ;  /* 0x000000ff01007387 */ /* 0x0003e20000100800 */
[----:B------:R1:W2:Y:S01]  /*5730*/  LDC.64 R2, c[0x4][R23] ;  /* 0x0100000017027b82 */ /* 0x0002a20000000a00 */
[----:B------:R-:W3:Y:S01]  /*5740*/  LDCU.64 UR4, c[0x4][0xc8] ;  /* 0x01001900ff0477ac */ /* 0x000ee20008000a00 */
[----:B------:R-:W-:Y:S02]  /*5750*/  MOV R6, UR40 ;  /* 0x0000002800067c02 */ /* 0x000fe40008000f00 */
[----:B------:R-:W-:Y:S01]  /*5760*/  MOV R7, UR39 ;  /* 0x0000002700077c02 */ /* 0x000fe20008000f00 */
[----:B---3--:R-:W-:Y:S02]  /*5770*/  IMAD.U32 R4, RZ, RZ, UR4 ;  /* 0x00000004ff047e24 */ /* 0x008fe4000f8e00ff */
[----:B------:R-:W-:Y:S02]  /*5780*/  IMAD.U32 R5, RZ, RZ, UR5 ;  /* 0x00000005ff057e24 */ /* 0x000fe4000f8e00ff */
[----:B------:R-:W-:-:S07]  /*5790*/  LEPC R20, `(.L_x_140) ;  /* 0x000000001014794e */ /* 0x000fce0000000000 */
[----:B-12---:R-:W-:Y:S05]  /*57a0*/  CALL.ABS.NOINC R2 ;  /* 0x0000000002007343 */ /* 0x006fea0003c00000 */
.L_x_140:
        /* <DEDUP_REMOVED lines=10> */
.L_x_141:
        /* <DEDUP_REMOVED lines=10> */
.L_x_142:
        /* <DEDUP_REMOVED lines=10> */
.L_x_143:
[----:B------:R1:W2:Y:S01]  /*5990*/  LDC.64 R2, c[0x4][R23] ;  /* 0x0100000017027b82 */ /* 0x0002a20000000a00 */
[----:B------:R-:W3:Y:S01]  /*59a0*/  LDCU.64 UR4, c[0x4][0xe0] ;  /* 0x01001c00ff0477ac */ /* 0x000ee20008000a00 */
[----:B------:R-:W-:Y:S01]  /*59b0*/  CS2R R6, SRZ ;  /* 0x0000000000067805 */ /* 0x000fe2000001ff00 */
[----:B---3--:R-:W-:Y:S01]  /*59c0*/  IMAD.U32 R4, RZ, RZ, UR4 ;  /* 0x00000004ff047e24 */ /* 0x008fe2000f8e00ff */
[----:B------:R-:W-:-:S04]  /*59d0*/  MOV R5, UR5 ;  /* 0x0000000500057c02 */ /* 0x000fc80008000f00 */
[----:B------:R-:W-:-:S07]  /*59e0*/  LEPC R20, `(.L_x_144) ;  /* 0x000000001014794e */ /* 0x000fce0000000000 */
[----:B-12---:R-:W-:Y:S05]  /*59f0*/  CALL.ABS.NOINC R2 ;  /* 0x0000000002007343 */ /* 0x006fea0003c00000 */
.L_x_144:
        /* <DEDUP_REMOVED lines=9> */
.L_x_145:
        /* <DEDUP_REMOVED lines=10> */
.L_x_146:
[----:B------:R1:W2:Y:S01]  /*5b30*/  LDC.64 R2, c[0x4][R23] ;  /* 0x0100000017027b82 */ /* 0x0002a20000000a00 */
[----:B------:R-:W3:Y:S01]  /*5b40*/  LDCU.64 UR4, c[0x4][0xe0] ;  /* 0x01001c00ff0477ac */ /* 0x000ee20008000a00 */
[----:B------:R-:W-:Y:S01]  /*5b50*/  CS2R R6, SRZ ;  /* 0x0000000000067805 */ /* 0x000fe2000001ff00 */
[----:B---3--:R-:W-:Y:S01]  /*5b60*/  IMAD.U32 R4, RZ, RZ, UR4 ;  /* 0x00000004ff047e24 */ /* 0x008fe2000f8e00ff */
[----:B------:R-:W-:-:S04]  /*5b70*/  MOV R5, UR5 ;  /* 0x0000000500057c02 */ /* 0x000fc80008000f00 */
[----:B------:R-:W-:-:S07]  /*5b80*/  LEPC R20, `(.L_x_147) ;  /* 0x000000001014794e */ /* 0x000fce0000000000 */
[----:B-12---:R-:W-:Y:S05]  /*5b90*/  CALL.ABS.NOINC R2 ;  /* 0x0000000002007343 */ /* 0x006fea0003c00000 */
.L_x_147:
[----:B------:R-:W-:Y:S01]  /*5ba0*/  HFMA2 R0, -RZ, RZ, 0, 0.0078125 ;  /* 0x00002000ff007431 */ /* 0x000fe200000001ff */
        /* <DEDUP_REMOVED lines=9> */
.L_x_148:
        /* <DEDUP_REMOVED lines=10> */
.L_x_149:
        /* <DEDUP_REMOVED lines=10> */
.L_x_150:
        /* <DEDUP_REMOVED lines=10> */
.L_x_91:
[----:B------:R-:W-:Y:S05]  /*5e20*/  BSYNC.RECONVERGENT B6 ;  /* 0x0000000000067941 */ /* 0x000fea0003800200 */
.L_x_90:
[----:B-1----:R-:W1:Y:S01]  /*5e30*/  S2R R0, SR_SWINHI ;  /* 0x0000000000007919 */ /* 0x002e620000002f00 */
[----:B------:R-:W-:Y:S01]  /*5e40*/  IMAD.SHL.U32 R30, R16, 0x2, RZ ;  /* 0x00000002101e7824 */ /* 0x000fe200078e00ff */
[----:B------:R-:W2:Y:S04]  /*5e50*/  LDCU.64 UR4, c[0x0][0x880] ;  /* 0x00011000ff0477ac */ /* 0x000ea80008000a00 */
[----:B------:R-:W-:Y:S02]  /*5e60*/  LOP3.LUT R30, R30, 0xfe, RZ, 0xc0, !PT ;  /* 0x000000fe1e1e7812 */ /* 0x000fe400078ec0ff */
[----:B--2---:R-:W-:-:S04]  /*5e70*/  ISETP.NE.U32.AND P6, PT, RZ, UR4, PT ;  /* 0x00000004ff007c0c */ /* 0x004fc8000bfc5070 */
[----:B------:R-:W-:Y:S02]  /*5e80*/  ISETP.NE.AND.EX P6, PT, RZ, UR5, PT, P6 ;  /* 0x00000005ff007c0c */ /* 0x000fe4000bfc5360 */
[----:B------:R-:W-:Y:S02]  /*5e90*/  MOV R2, R17 ;  /* 0x0000001100027202 */ /* 0x000fe40000000f00 */
[----:B-1----:R-:W-:-:S03]  /*5ea0*/  MOV R3, R0 ;  /* 0x0000000000037202 */ /* 0x002fc60000000f00 */
[----:B------:R-:W-:-:S03]  /*5eb0*/  IMAD.WIDE.U32 R30, R30, 0x2, R2 ;  /* 0x000000021e1e7825 */ /* 0x000fc600078e0002 */
[C---:B------:R-:W-:Y:S02]  /*5ec0*/  IADD3 R3, P2, PT, R30.reuse, 0x200, RZ ;  /* 0x000002001e037810 */ /* 0x040fe40007f5e0ff */
[C---:B------:R-:W-:Y:S02]  /*5ed0*/  IADD3 R5, P1, PT, R30.reuse, 0x400, RZ ;  /* 0x000004001e057810 */ /* 0x040fe40007f3e0ff */
[C---:B------:R-:W-:Y:S01]  /*5ee0*/  IADD3 R7, P0, PT, R30.reuse, 0x600, RZ ;  /* 0x000006001e077810 */ /* 0x040fe20007f1e0ff */
[--C-:B------:R-:W-:Y:S01]  /*5ef0*/  IMAD.X R57, RZ, RZ, R31.reuse, P2 ;  /* 0x000000ffff397224 */ /* 0x100fe200010e061f */
[--C-:B------:R-:W-:Y:S01]  /*5f00*/  SHF.R.U64 R11, R30, 0x3, R31.reuse ;  /* 0x000000031e0b7819 */ /* 0x100fe2000000121f */
[--C-:B------:R-:W-:Y:S02]  /*5f10*/  IMAD.X R65, RZ, RZ, R31.reuse, P1 ;  /* 0x000000ffff417224 */ /* 0x100fe400008e061f */
[----:B------:R-:W-:Y:S01]  /*5f20*/  IMAD.X R63, RZ, RZ, R31, P0 ;  /* 0x000000ffff3f7224 */ /* 0x000fe200000e061f */
[----:B------:R-:W-:-:S02]  /*5f30*/  SHF.R.U64 R0, R3, 0x3, R57 ;  /* 0x0000000303007819 */ /* 0x000fc40000001239 */
[----:B------:R-:W-:Y:S02]  /*5f40*/  SHF.R.U64 R2, R5, 0x3, R65 ;  /* 0x0000000305027819 */ /* 0x000fe40000001241 */
[----:B------:R-:W-:Y:S02]  /*5f50*/  LOP3.LUT R56, R3, 0x70, R0, 0x78, !PT ;  /* 0x0000007003387812 */ /* 0x000fe400078e7800 */
[----:B------:R-:W-:Y:S02]  /*5f60*/  LOP3.LUT R64, R5, 0x70, R2, 0x78, !PT ;  /* 0x0000007005407812 */ /* 0x000fe400078e7802 */
[C---:B------:R-:W-:Y:S02]  /*5f70*/  IADD3 R3, P3, PT, R30.reuse, 0x800, RZ ;  /* 0x000008001e037810 */ /* 0x040fe40007f7e0ff */
[C---:B------:R-:W-:Y:S02]  /*5f80*/  SHF.R.U64 R4, R7.reuse, 0x3, R63 ;  /* 0x0000000307047819 */ /* 0x040fe4000000123f */
[----:B------:R-:W-:Y:S01]  /*5f90*/  IADD3 R5, P2, PT, R30, 0xa00, RZ ;  /* 0x00000a001e057810 */ /* 0x000fe20007f5e0ff */
[----:B------:R-:W-:Y:S01]  /*5fa0*/  IMAD.X R47, RZ, RZ, R31, P3 ;  /* 0x000000ffff2f7224 */ /* 0x000fe200018e061f */
[----:B------:R-:W-:-:S02]  /*5fb0*/  LOP3.LUT R62, R7, 0x70, R4, 0x78, !PT ;  /* 0x00000070073e7812 */ /* 0x000fc400078e7804 */
[C---:B------:R-:W-:Y:S01]  /*5fc0*/  IADD3 R7, P1, PT, R30.reuse, 0xc00, RZ ;  /* 0x00000c001e077810 */ /* 0x040fe20007f3e0ff */
[----:B------:R-:W-:Y:S01]  /*5fd0*/  IMAD.X R45, RZ, RZ, R31, P2 ;  /* 0x000000ffff2d7224 */ /* 0x000fe200010e061f */
[----:B------:R-:W-:Y:S02]  /*5fe0*/  IADD3 R9, P0, PT, R30, 0xe00, RZ ;  /* 0x00000e001e097810 */ /* 0x000fe40007f1e0ff */
[----:B------:R-:W-:Y:S01]  /*5ff0*/  SHF.R.U64 R0, R3, 0x3, R47 ;  /* 0x0000000303007819 */ /* 0x000fe2000000122f */
[----:B------:R-:W-:Y:S01]  /*6000*/  IMAD.X R43, RZ, RZ, R31, P1 ;  /* 0x000000ffff2b7224 */ /* 0x000fe200008e061f */
[----:B------:R-:W-:Y:S01]  /*6010*/  SHF.R.U64 R2, R5, 0x3, R45 ;  /* 0x0000000305027819 */ /* 0x000fe2000000122d */
[----:B------:R-:W-:Y:S01]  /*6020*/  IMAD.X R41, RZ, RZ, R31, P0 ;  /* 0x000000ffff297224 */ /* 0x000fe200000e061f */
[----:B------:R-:W-:Y:S02]  /*6030*/  LOP3.LUT R46, R3, 0x70, R0, 0x78, !PT ;  /* 0x00000070032e7812 */ /* 0x000fe400078e7800 */
[----:B------:R-:W-:-:S02]  /*6040*/  LOP3.LUT R44, R5, 0x70, R2, 0x78, !PT ;  /* 0x00000070052c7812 */ /* 0x000fc400078e7802 */
[C---:B------:R-:W-:Y:S02]  /*6050*/  IADD3 R3, P3, PT, R30.reuse, 0x1000, RZ ;  /* 0x000010001e037810 */ /* 0x040fe40007f7e0ff */
[----:B------:R-:W-:Y:S02]  /*6060*/  SHF.R.U64 R4, R7, 0x3, R43 ;  /* 0x0000000307047819 */ /* 0x000fe4000000122b */
[----:B------:R-:W-:Y:S01]  /*6070*/  IADD3 R5, P2, PT, R30, 0x1200, RZ ;  /* 0x000012001e057810 */ /* 0x000fe20007f5e0ff */
[----:B------:R-:W-:Y:S01]  /*6080*/  IMAD.X R39, RZ, RZ, R31, P3 ;  /* 0x000000ffff277224 */ /* 0x000fe200018e061f */
[----:B------:R-:W-:Y:S02]  /*6090*/  SHF.R.U64 R6, R9, 0x3, R41 ;  /* 0x0000000309067819 */ /* 0x000fe40000001229 */
[----:B------:R-:W-:Y:S01]  /*60a0*/  LOP3.LUT R42, R7, 0x70, R4, 0x78, !PT ;  /* 0x00000070072a7812 */ /* 0x000fe200078e7804 */
[----:B------:R-:W-:Y:S01]  /*60b0*/  IMAD.X R37, RZ, RZ, R31, P2 ;  /* 0x000000ffff257224 */ /* 0x000fe200010e061f */
[----:B------:R-:W-:-:S02]  /*60c0*/  LOP3.LUT R40, R9, 0x70, R6, 0x78, !PT ;  /* 0x0000007009287812 */ /* 0x000fc400078e7806 */
[C---:B------:R-:W-:Y:S02]  /*60d0*/  IADD3 R7, P1, PT, R30.reuse, 0x1400, RZ ;  /* 0x000014001e077810 */ /* 0x040fe40007f3e0ff */
        /* <DEDUP_REMOVED lines=25> */
[C---:B------:R-:W-:Y:S01]  /*6270*/  IADD3 R2, P2, PT, R30.reuse, 0x2200, RZ ;  /* 0x000022001e027810 */ /* 0x040fe20007f5e0ff */
[----:B------:R-:W-:Y:S01]  /*6280*/  IMAD.X R21, RZ, RZ, R31, P3 ;  /* 0x000000ffff157224 */ /* 0x000fe200018e061f */
[----:B------:R-:W-:Y:S02]  /*6290*/  SHF.R.U64 R6, R9, 0x3, R23 ;  /* 0x0000000309067819 */ /* 0x000fe40000001217 */
[----:B------:R-:W-:Y:S01]  /*62a0*/  LOP3.LUT R10, R30, 0x70, R11, 0x78, !PT ;  /* 0x000000701e0a7812 */ /* 0x000fe200078e780b */
[--C-:B------:R-:W-:Y:S01]  /*62b0*/  IMAD.MOV.U32 R11, RZ, RZ, R31.reuse ;  /* 0x000000ffff0b7224 */ /* 0x100fe200078e001f */
[----:B------:R-:W-:Y:S01]  /*62c0*/  LOP3.LUT R24, R7, 0x70, R4, 0x78, !PT ;  /* 0x0000007007187812 */ /* 0x000fe200078e7804 */
[----:B------:R-:W-:Y:S01]  /*62d0*/  IMAD.X R15, RZ, RZ, R31, P2 ;  /* 0x000000ffff0f7224 */ /* 0x000fe200010e061f */
[----:B------:R-:W-:-:S02]  /*62e0*/  LOP3.LUT R22, R9, 0x70, R6, 0x78, !PT ;  /* 0x0000007009167812 */ /* 0x000fc400078e7806 */
[C---:B------:R-:W-:Y:S01]  /*62f0*/  IADD3 R4, P1, PT, R30.reuse, 0x2400, RZ ;  /* 0x000024001e047810 */ /* 0x040fe20007f3e0ff */
[----:B------:R1:W-:Y:S01]  /*6300*/  ST.E desc[UR48][R10.64], RZ ;  /* 0x000000ff0a007985 */ /* 0x0003e2000c101930 */
[----:B------:R-:W-:Y:S02]  /*6310*/  IADD3 R6, P0, PT, R30, 0x2600, RZ ;  /* 0x000026001e067810 */ /* 0x000fe40007f1e0ff */
[----:B------:R-:W-:Y:S01]  /*6320*/  SHF.R.U64 R3, R0, 0x3, R21 ;  /* 0x0000000300037819 */ /* 0x000fe20000001215 */
[----:B------:R-:W-:Y:S01]  /*6330*/  IMAD.X R13, RZ, RZ, R31, P1 ;  /* 0x000000ffff0d7224 */ /* 0x000fe200008e061f */
[----:B------:R-:W-:Y:S01]  /*6340*/  SHF.R.U64 R5, R2, 0x3, R15 ;  /* 0x0000000302057819 */ /* 0x000fe2000000120f */
[----:B------:R2:W-:Y:S01]  /*6350*/  ST.E desc[UR48][R56.64], RZ ;  /* 0x000000ff38007985 */ /* 0x0005e2000c101930 */
[----:B------:R-:W-:Y:S02]  /*6360*/  LOP3.LUT R20, R0, 0x70, R3, 0x78, !PT ;  /* 0x0000007000147812 */ /* 0x000fe400078e7803 */
[----:B------:R-:W-:Y:S01]  /*6370*/  LOP3.LUT R14, R2, 0x70, R5, 0x78, !PT ;  /* 0x00000070020e7812 */ /* 0x000fe200078e7805 */
[----:B------:R3:W-:Y:S01]  /*6380*/  ST.E desc[UR48][R64.64], RZ ;  /* 0x000000ff40007985 */ /* 0x0007e2000c101930 */
[----:B------:R-:W-:-:S02]  /*6390*/  IADD3 R0, P3, PT, R30, 0x2800, RZ ;  /* 0x000028001e007810 */ /* 0x000fc40007f7e0ff */
[----:B------:R-:W-:Y:S01]  /*63a0*/  SHF.R.U64 R7, R4, 0x3, R13 ;  /* 0x0000000304077819 */ /* 0x000fe2000000120d */
[----:B------:R4:W-:Y:S01]  /*63b0*/  ST.E desc[UR48][R62.64], RZ ;  /* 0x000000ff3e007985 */ /* 0x0009e2000c101930 */
[----:B------:R-:W-:Y:S01]  /*63c0*/  IADD3 R2, P2, PT, R30, 0x2a00, RZ ;  /* 0x00002a001e027810 */ /* 0x000fe20007f5e0ff */
[----:B------:R-:W-:Y:S01]  /*63d0*/  IMAD.X R55, RZ, RZ, R31, P3 ;  /* 0x000000ffff377224 */ /* 0x000fe200018e061f */
[----:B------:R-:W-:Y:S01]  /*63e0*/  LOP3.LUT R12, R4, 0x70, R7, 0x78, !PT ;  /* 0x00000070040c7812 */ /* 0x000fe200078e7807 */
[----:B------:R-:W-:Y:S01]  /*63f0*/  ST.E desc[UR48][R46.64], RZ ;  /* 0x000000ff2e007985 */ /* 0x000fe2000c101930 */
[----:B------:R-:W-:Y:S01]  /*6400*/  IADD3 R4, P1, PT, R30, 0x2c00, RZ ;  /* 0x00002c001e047810 */ /* 0x000fe20007f3e0ff */
[----:B------:R-:W-:Y:S01]  /*6410*/  IMAD.X R53, RZ, RZ, R31, P2 ;  /* 0x000000ffff357224 */ /* 0x000fe200010e061f */
[----:B------:R-:W-:Y:S01]  /*6420*/  SHF.R.U64 R3, R0, 0x3, R55 ;  /* 0x0000000300037819 */ /* 0x000fe20000001237 */
[----:B------:R5:W-:Y:S02]  /*6430*/  ST.E desc[UR48][R44.64], RZ ;  /* 0x000000ff2c007985 */ /* 0x000be4000c101930 */
[----:B------:R-:W-:Y:S01]  /*6440*/  IMAD.X R51, RZ, RZ, R31, P1 ;  /* 0x000000ffff337224 */ /* 0x000fe200008e061f */
[----:B------:R-:W-:Y:S01]  /*6450*/  SHF.R.U64 R5, R2, 0x3, R53 ;  /* 0x0000000302057819 */ /* 0x000fe20000001235 */
[----:B-1----:R-:W-:Y:S01]  /*6460*/  IMAD.X R11, RZ, RZ, R31, P0 ;  /* 0x000000ffff0b7224 */ /* 0x002fe200000e061f */
[----:B------:R-:W-:Y:S01]  /*6470*/  LOP3.LUT R54, R0, 0x70, R3, 0x78, !PT ;  /* 0x0000007000367812 */ /* 0x000fe200078e7803 */
[----:B------:R1:W-:Y:S01]  /*6480*/  ST.E desc[UR48][R42.64], RZ ;  /* 0x000000ff2a007985 */ /* 0x0003e2000c101930 */
[----:B------:R-:W-:-:S02]  /*6490*/  LOP3.LUT R52, R2, 0x70, R5, 0x78, !PT ;  /* 0x0000007002347812 */ /* 0x000fc400078e7805 */
[----:B------:R-:W-:Y:S01]  /*64a0*/  SHF.R.U64 R9, R6, 0x3, R11 ;  /* 0x0000000306097819 */ /* 0x000fe2000000120b */
[----:B------:R1:W-:Y:S01]  /*64b0*/  ST.E desc[UR48][R40.64], RZ ;  /* 0x000000ff28007985 */ /* 0x0003e2000c101930 */
[----:B------:R-:W-:Y:S02]  /*64c0*/  IADD3 R0, P1, PT, R30, 0x3000, RZ ;  /* 0x000030001e007810 */ /* 0x000fe40007f3e0ff */
[----:B------:R-:W-:Y:S01]  /*64d0*/  LOP3.LUT R10, R6, 0x70, R9, 0x78, !PT ;  /* 0x00000070060a7812 */ /* 0x000fe200078e7809 */
[----:B------:R1:W-:Y:S01]  /*64e0*/  ST.E desc[UR48][R38.64], RZ ;  /* 0x000000ff26007985 */ /* 0x0003e2000c101930 */
[----:B------:R-:W-:Y:S01]  /*64f0*/  IADD3 R6, P0, PT, R30, 0x2e00, RZ ;  /* 0x00002e001e067810 */ /* 0x000fe20007f1e0ff */
[----:B------:R-:W-:Y:S01]  /*6500*/  IMAD.X R61, RZ, RZ, R31, P1 ;  /* 0x000000ffff3d7224 */ /* 0x000fe200008e061f */
[----:B------:R-:W-:Y:S01]  /*6510*/  SHF.R.U64 R7, R4, 0x3, R51 ;  /* 0x0000000304077819 */ /* 0x000fe20000001233 */
[----:B------:R1:W-:Y:S02]  /*6520*/  ST.E desc[UR48][R36.64], RZ ;  /* 0x000000ff24007985 */ /* 0x0003e4000c101930 */
[----:B------:R-:W-:Y:S01]  /*6530*/  IMAD.X R49, RZ, RZ, R31, P0 ;  /* 0x000000ffff317224 */ /* 0x000fe200000e061f */
[----:B------:R-:W-:Y:S01]  /*6540*/  IADD3 R2, P0, PT, R30, 0x3200, RZ ;  /* 0x000032001e027810 */ /* 0x000fe20007f1e0ff */
[----:B------:R1:W-:Y:S01]  /*6550*/  ST.E desc[UR48][R34.64], RZ ;  /* 0x000000ff22007985 */ /* 0x0003e2000c101930 */
[----:B------:R-:W-:-:S02]  /*6560*/  LOP3.LUT R50, R4, 0x70, R7, 0x78, !PT ;  /* 0x0000007004327812 */ /* 0x000fc400078e7807 */
[----:B------:R-:W-:Y:S01]  /*6570*/  SHF.R.U64 R9, R6, 0x3, R49 ;  /* 0x0000000306097819 */ /* 0x000fe20000001231 */
[----:B------:R-:W-:Y:S01]  /*6580*/  IMAD.X R59, RZ, RZ, R31, P0 ;  /* 0x000000ffff3b7224 */ /* 0x000fe200000e061f */
[----:B------:R-:W-:Y:S01]  /*6590*/  IADD3 R4, P1, PT, R30, 0x3400, RZ ;  /* 0x000034001e047810 */ /* 0x000fe20007f3e0ff */
[----:B------:R1:W-:Y:S01]  /*65a0*/  ST.E desc[UR48][R32.64], RZ ;  /* 0x000000ff20007985 */ /* 0x0003e2000c101930 */
[----:B------:R-:W-:Y:S02]  /*65b0*/  LOP3.LUT R48, R6, 0x70, R9, 0x78, !PT ;  /* 0x0000007006307812 */ /* 0x000fe400078e7809 */
[----:B------:R-:W-:Y:S01]  /*65c0*/  IADD3 R6, P0, PT, R30, 0x3600, RZ ;  /* 0x000036001e067810 */ /* 0x000fe20007f1e0ff */
[----:B--2---:R-:W-:Y:S01]  /*65d0*/  IMAD.X R57, RZ, RZ, R31, P1 ;  /* 0x000000ffff397224 */ /* 0x004fe200008e061f */
[----:B------:R-:W-:Y:S01]  /*65e0*/  SHF.R.U64 R3, R0, 0x3, R61 ;  /* 0x0000000300037819 */ /* 0x000fe2000000123d */
[----:B------:R1:W-:Y:S01]  /*65f0*/  ST.E desc[UR48][R28.64], RZ ;  /* 0x000000ff1c007985 */ /* 0x0003e2000c101930 */
[----:B------:R-:W-:Y:S01]  /*6600*/  SHF.R.U64 R5, R2, 0x3, R59 ;  /* 0x0000000302057819 */ /* 0x000fe2000000123b */
[----:B------:R-:W-:Y:S01]  /*6610*/  IMAD.X R9, RZ, RZ, R31, P0 ;  /* 0x000000ffff097224 */ /* 0x000fe200000e061f */
[----:B------:R-:W-:Y:S01]  /*6620*/  LOP3.LUT R60, R0, 0x70, R3, 0x78, !PT ;  /* 0x00000070003c7812 */ /* 0x000fe200078e7803 */
[----:B------:R1:W-:Y:S01]  /*6630*/  ST.E desc[UR48][R26.64], RZ ;  /* 0x000000ff1a007985 */ /* 0x0003e2000c101930 */
[----:B------:R-:W-:-:S02]  /*6640*/  LOP3.LUT R58, R2, 0x70, R5, 0x78, !PT ;  /* 0x00000070023a7812 */ /* 0x000fc400078e7805 */
[----:B------:R-:W-:Y:S01]  /*6650*/  IADD3 R0, P1, PT, R30, 0x3800, RZ ;  /* 0x000038001e007810 */ /* 0x000fe20007f3e0ff */
[----:B------:R1:W-:Y:S01]  /*6660*/  ST.E desc[UR48][R24.64], RZ ;  /* 0x000000ff18007985 */ /* 0x0003e2000c101930 */
[----:B------:R-:W-:Y:S02]  /*6670*/  SHF.R.U64 R3, R4, 0x3, R57 ;  /* 0x0000000304037819 */ /* 0x000fe40000001239 */
[----:B------:R-:W-:Y:S01]  /*6680*/  IADD3 R2, P0, PT, R30, 0x3a00, RZ ;  /* 0x00003a001e027810 */ /* 0x000fe20007f1e0ff */
[----:B---3--:R-:W-:Y:S01]  /*6690*/  IMAD.X R65, RZ, RZ, R31, P1 ;  /* 0x000000ffff417224 */ /* 0x008fe200008e061f */
[----:B------:R-:W-:Y:S01]  /*66a0*/  SHF.R.U64 R5, R6, 0x3, R9 ;  /* 0x0000000306057819 */ /* 0x000fe20000001209 */
[----:B------:R1:W-:Y:S01]  /*66b0*/  ST.E desc[UR48][R22.64], RZ ;  /* 0x000000ff16007985 */ /* 0x0003e2000c101930 */
[----:B------:R-:W-:Y:S01]  /*66c0*/  LOP3.LUT R56, R4, 0x70, R3, 0x78, !PT ;  /* 0x0000007004387812 */ /* 0x000fe200078e7803 */
[----:B----4-:R-:W-:Y:S01]  /*66d0*/  IMAD.X R63, RZ, RZ, R31, P0 ;  /* 0x000000ffff3f7224 */ /* 0x010fe200000e061f */
[----:B------:R-:W-:Y:S01]  /*66e0*/  LOP3.LUT R8, R6, 0x70, R5, 0x78, !PT ;  /* 0x0000007006087812 */ /* 0x000fe200078e7805 */
[----:B------:R1:W-:Y:S01]  /*66f0*/  ST.E desc[UR48][R20.64], RZ ;  /* 0x000000ff14007985 */ /* 0x0003e2000c101930 */
[----:B------:R-:W-:-:S02]  /*6700*/  IADD3 R4, P1, PT, R30, 0x3c00, RZ ;  /* 0x00003c001e047810 */ /* 0x000fc40007f3e0ff */
[----:B------:R-:W-:Y:S01]  /*6710*/  IADD3 R6, P0, PT, R30, 0x3e00, RZ ;  /* 0x00003e001e067810 */ /* 0x000fe20007f1e0ff */
[----:B------:R1:W-:Y:S01]  /*6720*/  ST.E desc[UR48][R14.64], RZ ;  /* 0x000000ff0e007985 */ /* 0x0003e2000c101930 */
[----:B------:R-:W-:Y:S01]  /*6730*/  SHF.R.U64 R3, R0, 0x3, R65 ;  /* 0x0000000300037819 */ /* 0x000fe20000001241 */
[----:B-----5:R-:W-:Y:S01]  /*6740*/  IMAD.X R45, RZ, RZ, R31, P1 ;  /* 0x000000ffff2d7224 */ /* 0x020fe200008e061f */
[----:B------:R-:W-:Y:S01]  /*6750*/  SHF.R.U64 R5, R2, 0x3, R63 ;  /* 0x0000000302057819 */ /* 0x000fe2000000123f */
[----:B------:R-:W-:Y:S01]  /*6760*/  IMAD.X R7, RZ, RZ, R31, P0 ;  /* 0x000000ffff077224 */ /* 0x000fe200000e061f */
[----:B------:R1:W-:Y:S01]  /*6770*/  ST.E desc[UR48][R12.64], RZ ;  /* 0x000000ff0c007985 */ /* 0x0003e2000c101930 */
[----:B------:R-:W-:Y:S02]  /*6780*/  LOP3.LUT R64, R0, 0x70, R3, 0x78, !PT ;  /* 0x0000007000407812 */ /* 0x000fe400078e7803 */
[----:B------:R-:W-:Y:S01]  /*6790*/  LOP3.LUT R62, R2, 0x70, R5, 0x78, !PT ;  /* 0x00000070023e7812 */ /* 0x000fe200078e7805 */
[----:B------:R1:W-:Y:S01]  /*67a0*/  ST.E desc[UR48][R10.64], RZ ;  /* 0x000000ff0a007985 */ /* 0x0003e2000c101930 */
[----:B------:R-:W-:-:S02]  /*67b0*/  SHF.R.U64 R3, R4, 0x3, R45 ;  /* 0x0000000304037819 */ /* 0x000fc4000000122d */
[----:B------:R-:W-:Y:S01]  /*67c0*/  SHF.R.U64 R5, R6, 0x3, R7 ;  /* 0x0000000306057819 */ /* 0x000fe20000001207 */
[----:B------:R1:W-:Y:S01]  /*67d0*/  ST.E desc[UR48][R54.64], RZ ;  /* 0x000000ff36007985 */ /* 0x0003e2000c101930 */
[----:B------:R-:W-:Y:S02]  /*67e0*/  LOP3.LUT R44, R4, 0x70, R3, 0x78, !PT ;  /* 0x00000070042c7812 */ /* 0x000fe400078e7803 */
[----:B------:R-:W-:Y:S01]  /*67f0*/  LOP3.LUT R6, R6, 0x70, R5, 0x78, !PT ;  /* 0x0000007006067812 */ /* 0x000fe200078e7805 */
[----:B------:R1:W-:Y:S04]  /*6800*/  ST.E desc[UR48][R52.64], RZ ;  /* 0x000000ff34007985 */ /* 0x0003e8000c101930 */
        /* <DEDUP_REMOVED lines=8> */
[----:B------:R1:W-:Y:S01]  /*6890*/  ST.E desc[UR48][R44.64], RZ ;  /* 0x000000ff2c007985 */ /* 0x0003e2000c101930 */
[----:B------:R-:W2:Y:S01]  /*68a0*/  S2R R2, SR_CTAID.Z ;  /* 0x0000000000027919 */ /* 0x000ea20000002700 */
[----:B------:R-:W3:Y:S02]  /*68b0*/  S2R R0, SR_CTAID.Y ;  /* 0x0000000000007919 */ /* 0x000ee40000002600 */
[----:B------:R1:W-:Y:S01]  /*68c0*/  ST.E desc[UR48][R6.64], RZ ;  /* 0x000000ff06007985 */ /* 0x0003e2000c101930 */
[----:B------:R-:W-:Y:S05]  /*68d0*/  @!P6 BRA `(.L_x_151) ;  /* 0x000000000090e947 */ /* 0x000fea0003800000 */
[----:B------:R-:W4:Y:S01]  /*68e0*/  LDCU UR4, c[0x0][0x380] ;  /* 0x00007000ff0477ac */ /* 0x000f220008000800 */
[----:B------:R-:W-:Y:S01]  /*68f0*/  IADD3 R3, PT, PT, R18, UR41, RZ ;  /* 0x0000002912037c10 */ /* 0x000fe2000fffe0ff */
[----:B------:R-:W-:Y:S03]  /*6900*/  BSSY.RECONVERGENT B0, `(.L_x_151) ;  /* 0x0000021000007945 */ /* 0x000fe60003800200 */
[----:B----4-:R-:W-:-:S13]  /*6910*/  ISETP.GE.AND P0, PT, R3, UR4, PT ;  /* 0x0000000403007c0c */ /* 0x010fda000bf06270 */
[----:B------:R-:W-:Y:S05]  /*6920*/  @P0 BRA `(.L_x_152) ;  /* 0x0000000000780947 */ /* 0x000fea0003800000 */
[----:B------:R-:W1:Y:S01]  /*6930*/  LDCU UR7, c[0x0][0x38c] ;  /* 0x00007180ff0777ac */ /* 0x000e620008000800 */
[----:B------:R-:W2:Y:S01]  /*6940*/  LDCU UR6, c[0x0][0x890] ;  /* 0x00011200ff0677ac */ /* 0x000ea20008000800 */
[----:B------:R-:W4:Y:S01]  /*6950*/  LDCU.64 UR4, c[0x0][0x888] ;  /* 0x00011100ff0477ac */ /* 0x000f220008000a00 */
[----:B-1----:R-:W1:Y:S01]  /*6960*/  I2F.U32.RP R8, UR7 ;  /* 0x0000000700087d06 */ /* 0x002e620008209000 */
[----:B------:R-:W-:-:S07]  /*6970*/  ISETP.NE.U32.AND P0, PT, RZ, UR7, PT ;  /* 0x00000007ff007c0c */ /* 0x000fce000bf05070 */
[----:B-1----:R-:W1:Y:S02]  /*6980*/  MUFU.RCP R6, R8 ;  /* 0x0000000800067308 */ /* 0x002e640000001000 */
[----:B-1----:R-:W-:-:S06]  /*6990*/  IADD3 R6, PT, PT, R6, 0xffffffe, RZ ;  /* 0x0ffffffe06067810 */ /* 0x002fcc0007ffe0ff */
[----:B------:R-:W1:Y:S02]  /*69a0*/  F2I.FTZ.U32.TRUNC.NTZ R5, R6 ;  /* 0x0000000600057305 */ /* 0x000e64000021f000 */
[----:B-1----:R-:W-:-:S05]  /*69b0*/  IADD3 R4, PT, PT, RZ, -R5, RZ ;  /* 0x80000005ff047210 */ /* 0x002fca0007ffe0ff */
[----:B------:R-:W-:Y:S02]  /*69c0*/  IMAD R7, R4, UR7, RZ ;  /* 0x0000000704077c24 */ /* 0x000fe4000f8e02ff */
[----:B------:R-:W-:-:S05]  /*69d0*/  HFMA2 R4, -RZ, RZ, 0, 0 ;  /* 0x00000000ff047431 */ /* 0x000fca00000001ff */
[----:B------:R-:W-:-:S04]  /*69e0*/  IMAD.HI.U32 R5, R5, R7, R4 ;  /* 0x0000000705057227 */ /* 0x000fc800078e0004 */
[----:B--2---:R-:W-:Y:S02]  /*69f0*/  IMAD R4, R2, UR6, R3 ;  /* 0x0000000602047c24 */ /* 0x004fe4000f8e0203 */
[----:B---3--:R-:W-:-:S04]  /*6a00*/  IMAD.HI.U32 R5, R5, R0, RZ ;  /* 0x0000000005057227 */ /* 0x008fc800078e00ff */
[----:B------:R-:W-:-:S04]  /*6a10*/  IMAD.MOV R7, RZ, RZ, -R5 ;  /* 0x000000ffff077224 */ /* 0x000fc800078e0a05 */
[----:B------:R-:W-:-:S05]  /*6a20*/  IMAD R7, R7, UR7, R0 ;  /* 0x0000000707077c24 */ /* 0x000fca000f8e0200 */
[----:B------:R-:W-:-:S13]  /*6a30*/  ISETP.GE.U32.AND P2, PT, R7, UR7, PT ;  /* 0x0000000707007c0c */ /* 0x000fda000bf46070 */
[----:B------:R-:W-:Y:S02]  /*6a40*/  @P2 IADD3 R7, PT, PT, R7, -UR7, RZ ;  /* 0x8000000707072c10 */ /* 0x000fe4000fffe0ff */
[----:B------:R-:W-:Y:S02]  /*6a50*/  @P2 IADD3 R5, PT, PT, R5, 0x1, RZ ;  /* 0x0000000105052810 */ /* 0x000fe40007ffe0ff */
[----:B------:R-:W-:Y:S02]  /*6a60*/  ISETP.GE.U32.AND P1, PT, R7, UR7, PT ;  /* 0x0000000707007c0c */ /* 0x000fe4000bf26070 */
[----:B------:R-:W1:Y:S11]  /*6a70*/  LDC.64 R6, c[0x0][0x880] ;  /* 0x00022000ff067b82 */ /* 0x000e760000000a00 */
[----:B------:R-:W-:Y:S01]  /*6a80*/  @P1 VIADD R5, R5, 0x1 ;  /* 0x0000000105051836 */ /* 0x000fe20000000000 */
[----:B------:R-:W-:-:S04]  /*6a90*/  @!P0 LOP3.LUT R5, RZ, UR7, RZ, 0x33, !PT ;  /* 0x00000007ff058c12 */ /* 0x000fc8000f8e33ff */
[C---:B------:R-:W-:Y:S01]  /*6aa0*/  IADD3 R3, PT, PT, -R5.reuse, RZ, RZ ;  /* 0x000000ff05037210 */ /* 0x040fe20007ffe1ff */
[----:B----4-:R-:W-:-:S04]  /*6ab0*/  IMAD R5, R5, UR5, R4 ;  /* 0x0000000505057c24 */ /* 0x010fc8000f8e0204 */
[----:B------:R-:W-:Y:S01]  /*6ac0*/  IMAD R4, R3, UR7, R0 ;  /* 0x0000000703047c24 */ /* 0x000fe2000f8e0200 */
[----:B------:R-:W-:-:S03]  /*6ad0*/  MOV R3, 0xff800000 ;  /* 0xff80000000037802 */ /* 0x000fc60000000f00 */
[----:B------:R-:W-:-:S04]  /*6ae0*/  IMAD R5, R4, UR4, R5 ;  /* 0x0000000404057c24 */ /* 0x000fc8000f8e0205 */
[----:B-1----:R-:W-:-:S05]  /*6af0*/  IMAD.WIDE.U32 R6, R5, 0x4, R6 ;  /* 0x0000000405067825 */ /* 0x002fca00078e0006 */
[----:B------:R4:W-:Y:S02]  /*6b00*/  STG.E desc[UR48][R6.64], R3 ;  /* 0x0000000306007986 */ /* 0x0009e4000c101930 */
.L_x_152:
[----:B------:R-:W-:Y:S05]  /*6b10*/  BSYNC.RECONVERGENT B0 ;  /* 0x0000000000007941 */ /* 0x000fea0003800200 */
.L_x_151:
[----:B------:R-:W-:-:S09]  /*6b20*/  UISETP.NE.AND UP0, UPT, UR38, URZ, UPT ;  /* 0x000000ff2600728c */ /* 0x000fd2000bf05270 */
[----:B------:R-:W-:Y:S05]  /*6b30*/  BRA.U UP0, `(.L_x_153) ;  /* 0x0000000100047547 */ /* 0x000fea000b800000 */
[----:B------:R-:W-:Y:S05]  /*6b40*/  BPT.TRAP 0x1 ;  /* 0x000000040000795c */ /* 0x000fea0000300000 */
.L_x_153:
[C---:B----4-:R-:W-:Y:S01]  /*6b50*/  IADD3 R3, P3, PT, R30.reuse, 0x4000, RZ ;  /* 0x000040001e037810 */ /* 0x050fe20007f7e0ff */
[----:B------:R4:W-:Y:S01]  /*6b60*/  SYNCS.ARRIVE.TRANS64.A1T0 RZ, [R17+URZ+0xe0b0], RZ ;  /* 0x00e0b0ff11ff79a7 */ /* 0x0009e200081000ff */
[C---:B-1----:R-:W-:Y:S01]  /*6b70*/  IADD3 R7, P1, PT, R30.reuse, 0x4400, RZ ;  /* 0x000044001e077810 */ /* 0x042fe20007f3e0ff */
[----:B------:R-:W-:Y:S01]  /*6b80*/  UISETP.NE.AND UP0, UPT, UR38, URZ, UPT ;  /* 0x000000ff2600728c */ /* 0x000fe2000bf05270 */
[C---:B------:R-:W-:Y:S01]  /*6b90*/  IADD3 R5, P2, PT, R30.reuse, 0x4200, RZ ;  /* 0x000042001e057810 */ /* 0x040fe20007f5e0ff */
[--C-:B------:R-:W-:Y:S01]  /*6ba0*/  IMAD.X R23, RZ, RZ, R31.reuse, P3 ;  /* 0x000000ffff177224 */ /* 0x100fe200018e061f */
[----:B------:R-:W-:Y:S01]  /*6bb0*/  IADD3 R9, P0, PT, R30, 0x4600, RZ ;  /* 0x000046001e097810 */ /* 0x000fe20007f1e0ff */
[--C-:B------:R-:W-:Y:S02]  /*6bc0*/  IMAD.X R15, RZ, RZ, R31.reuse, P1 ;  /* 0x000000ffff0f7224 */ /* 0x100fe400008e061f */
[----:B------:R-:W-:Y:S01]  /*6bd0*/  IMAD.X R21, RZ, RZ, R31, P2 ;  /* 0x000000ffff157224 */ /* 0x000fe200010e061f */
[----:B------:R-:W-:Y:S01]  /*6be0*/  SHF.R.U64 R4, R3, 0x3, R23 ;  /* 0x0000000303047819 */ /* 0x000fe20000001217 */
[----:B------:R-:W-:Y:S01]  /*6bf0*/  IMAD.X R13, RZ, RZ, R31, P0 ;  /* 0x000000ffff0d7224 */ /* 0x000fe200000e061f */
[----:B------:R-:W-:-:S02]  /*6c00*/  SHF.R.U64 R8, R7, 0x3, R15 ;  /* 0x0000000307087819 */ /* 0x000fc4000000120f */
[----:B------:R-:W-:Y:S02]  /*6c10*/  LOP3.LUT R22, R3, 0x70, R4, 0x78, !PT ;  /* 0x0000007003167812 */ /* 0x000fe400078e7804 */
[C---:B------:R-:W-:Y:S02]  /*6c20*/  IADD3 R3, P3, PT, R30.reuse, 0x4800, RZ ;  /* 0x000048001e037810 */ /* 0x040fe40007f7e0ff */
[----:B------:R-:W-:Y:S01]  /*6c30*/  LOP3.LUT R14, R7, 0x70, R8, 0x78, !PT ;  /* 0x00000070070e7812 */ /* 0x000fe200078e7808 */
[----:B------:R-:W-:Y:S01]  /*6c40*/  ST.E desc[UR48][R22.64], RZ ;  /* 0x000000ff16007985 */ /* 0x000fe2000c101930 */
[----:B------:R-:W-:Y:S01]  /*6c50*/  SHF.R.U64 R6, R5, 0x3, R21 ;  /* 0x0000000305067819 */ /* 0x000fe20000001215 */
[----:B------:R-:W-:Y:S01]  /*6c60*/  IMAD.X R33, RZ, RZ, R31, P3 ;  /* 0x000000ffff217224 */ /* 0x000fe200018e061f */
[----:B------:R-:W-:Y:S02]  /*6c70*/  SHF.R.U64 R10, R9, 0x3, R13 ;  /* 0x00000003090a7819 */ /* 0x000fe4000000120d */
[----:B------:R-:W-:-:S02]  /*6c80*/  IADD3 R7, P1, PT, R30, 0x4c00, RZ ;  /* 0x00004c001e077810 */ /* 0x000fc40007f3e0ff */
[----:B------:R-:W-:Y:S02]  /*6c90*/  LOP3.LUT R20, R5, 0x70, R6, 0x78, !PT ;  /* 0x0000007005147812 */ /* 0x000fe400078e7806 */
[----:B------:R-:W-:Y:S01]  /*6ca0*/  LOP3.LUT R12, R9, 0x70, R10, 0x78, !PT ;  /* 0x00000070090c7812 */ /* 0x000fe200078e780a */
[----:B------:R-:W-:Y:S01]  /*6cb0*/  IMAD.X R27, RZ, RZ, R31, P1 ;  /* 0x000000ffff1b7224 */ /* 0x000fe200008e061f */
[C---:B------:R-:W-:Y:S01]  /*6cc0*/  IADD3 R5, P2, PT, R30.reuse, 0x4a00, RZ ;  /* 0x00004a001e057810 */ /* 0x040fe20007f5e0ff */
[----:B------:R-:W-:Y:S01]  /*6cd0*/  ST.E desc[UR48][R20.64], RZ ;  /* 0x000000ff14007985 */ /* 0x000fe2000c101930 */
[C---:B------:R-:W-:Y:S02]  /*6ce0*/  IADD3 R9, P0, PT, R30.reuse, 0x4e00, RZ ;  /* 0x00004e001e097810 */ /* 0x040fe40007f1e0ff */
[----:B------:R-:W-:Y:S01]  /*6cf0*/  SHF.R.U64 R4, R3, 0x3, R33 ;  /* 0x0000000303047819 */ /* 0x000fe20000001221 */
[----:B------:R-:W-:Y:S01]  /*6d00*/  IMAD.X R29, RZ, RZ, R31, P2 ;  /* 0x000000ffff1d7224 */ /* 0x000fe200010e061f */
[----:B------:R-:W-:Y:S01]  /*6d10*/  SHF.R.U64 R8, R7, 0x3, R27 ;  /* 0x0000000307087819 */ /* 0x000fe2000000121b */
[----:B------:R-:W-:Y:S01]  /*6d20*/  IMAD.X R25, RZ, RZ, R31, P0 ;  /* 0x000000ffff197224 */ /* 0x000fe200000e061f */
[----:B------:R-:W-:Y:S01]  /*6d30*/  LOP3.LUT R32, R3, 0x70, R4, 0x78, !PT ;  /* 0x0000007003207812 */ /* 0x000fe200078e7804 */
[----:B------:R-:W-:Y:S01]  /*6d40*/  ST.E desc[UR48][R14.64], RZ ;  /* 0x000000ff0e007985 */ /* 0x000fe2000c101930 */
[----:B------:R-:W-:-:S02]  /*6d50*/  IADD3 R3, P5, PT, R30, 0x5000, RZ ;  /* 0x000050001e037810 */ /* 0x000fc40007fbe0ff */
[----:B------:R-:W-:Y:S01]  /*6d60*/  LOP3.LUT R26, R7, 0x70, R8, 0x78, !PT ;  /* 0x00000070071a7812 */ /* 0x000fe200078e7808 */
[----:B------:R1:W-:Y:S01]  /*6d70*/  ST.E desc[UR48][R12.64], RZ ;  /* 0x000000ff0c007985 */ /* 0x0003e2000c101930 */
[----:B------:R-:W-:Y:S01]  /*6d80*/  SHF.R.U64 R6, R5, 0x3, R29 ;  /* 0x0000000305067819 */ /* 0x000fe2000000121d */
[----:B------:R-:W-:Y:S01]  /*6d90*/  IMAD.X R77, RZ, RZ, R31, P5 ;  /* 0x000000ffff4d7224 */ /* 0x000fe200028e061f */
[----:B------:R-:W-:Y:S01]  /*6da0*/  SHF.R.U64 R10, R9, 0x3, R25 ;  /* 0x00000003090a7819 */ /* 0x000fe20000001219 */
[----:B------:R-:W-:Y:S01]  /*6db0*/  ST.E desc[UR48][R32.64], RZ ;  /* 0x000000ff20007985 */ /* 0x000fe2000c101930 */
[C---:B------:R-:W-:Y:S02]  /*6dc0*/  IADD3 R7, P3, PT, R30.reuse, 0x5400, RZ ;  /* 0x000054001e077810 */ /* 0x040fe40007f7e0ff */
[C---:B------:R-:W-:Y:S02]  /*6dd0*/  IADD3 R8, P2, PT, R30.reuse, 0x5600, RZ ;  /* 0x000056001e087810 */ /* 0x040fe40007f5e0ff */
[----:B------:R-:W-:Y:S01]  /*6de0*/  LOP3.LUT R28, R5, 0x70, R6, 0x78, !PT ;  /* 0x00000070051c7812 */ /* 0x000fe200078e7806 */
[--C-:B------:R-:W-:Y:S01]  /*6df0*/  IMAD.X R73, RZ, RZ, R31.reuse, P3 ;  /* 0x000000ffff497224 */ /* 0x100fe200018e061f */
[----:B------:R-:W-:Y:S01]  /*6e00*/  LOP3.LUT R24, R9, 0x70, R10, 0x78, !PT ;  /* 0x0000007009187812 */ /* 0x000fe200078e780a */
[----:B------:R-:W-:Y:S01]  /*6e10*/  IMAD.X R71, RZ, RZ, R31, P2 ;  /* 0x000000ffff477224 */ /* 0x000fe200010e061f */
[C---:B------:R-:W-:Y:S01]  /*6e20*/  IADD3 R5, P4, PT, R30.reuse, 0x5200, RZ ;  /* 0x000052001e057810 */ /* 0x040fe20007f9e0ff */
[----:B------:R-:W-:Y:S01]  /*6e30*/  ST.E desc[UR48][R28.64], RZ ;  /* 0x000000ff1c007985 */ /* 0x000fe2000c101930 */
[----:B------:R-:W-:-:S02]  /*6e40*/  IADD3 R9, P1, PT, R30, 0x5800, RZ ;  /* 0x000058001e097810 */ /* 0x000fc40007f3e0ff */
[C---:B------:R-:W-:Y:S01]  /*6e50*/  SHF.R.U64 R4, R3.reuse, 0x3, R77 ;  /* 0x0000000303047819 */ /* 0x040fe2000000124d */
[--C-:B------:R-:W-:Y:S01]  /*6e60*/  IMAD.X R75, RZ, RZ, R31.reuse, P4 ;  /* 0x000000ffff4b7224 */ /* 0x100fe200020e061f */
[C---:B------:R-:W-:Y:S01]  /*6e70*/  IADD3 R10, P0, PT, R30.reuse, 0x5a00, RZ ;  /* 0x00005a001e0a7810 */ /* 0x040fe20007f1e0ff */
[--C-:B------:R-:W-:Y:S01]  /*6e80*/  IMAD.X R69, RZ, RZ, R31.reuse, P1 ;  /* 0x000000ffff457224 */ /* 0x100fe200008e061f */
[----:B------:R-:W-:Y:S01]  /*6e90*/  LOP3.LUT R76, R3, 0x70, R4, 0x78, !PT ;  /* 0x00000070034c7812 */ /* 0x000fe200078e7804 */
[----:B------:R-:W-:Y:S01]  /*6ea0*/  ST.E desc[UR48][R26.64], RZ ;  /* 0x000000ff1a007985 */ /* 0x000fe2000c101930 */
[C---:B------:R-:W-:Y:S01]  /*6eb0*/  IADD3 R11, P5, PT, R30.reuse, 0x5c00, RZ ;  /* 0x00005c001e0b7810 */ /* 0x040fe20007fbe0ff */
[----:B------:R-:W-:Y:S01]  /*6ec0*/  IMAD.X R67, RZ, RZ, R31, P0 ;  /* 0x000000ffff437224 */ /* 0x000fe200000e061f */
[C---:B------:R-:W-:Y:S01]  /*6ed0*/  SHF.R.U64 R4, R7.reuse, 0x3, R73 ;  /* 0x0000000307047819 */ /* 0x040fe20000001249 */
[----:B------:R5:W-:Y:S01]  /*6ee0*/  ST.E desc[UR48][R24.64], RZ ;  /* 0x000000ff18007985 */ /* 0x000be2000c101930 */
[----:B-1----:R-:W-:Y:S01]  /*6ef0*/  IADD3 R12, P4, PT, R30, 0x5e00, RZ ;  /* 0x00005e001e0c7810 */ /* 0x002fe20007f9e0ff */
[----:B------:R-:W-:Y:S01]  /*6f00*/  IMAD.X R65, RZ, RZ, R31, P5 ;  /* 0x000000ffff417224 */ /* 0x000fe200028e061f */
[----:B------:R-:W-:Y:S01]  /*6f10*/  SHF.R.U64 R3, R8, 0x3, R71 ;  /* 0x0000000308037819 */ /* 0x000fe20000001247 */
[----:B------:R4:W-:Y:S01]  /*6f20*/  ST.E desc[UR48][R76.64], RZ ;  /* 0x000000ff4c007985 */ /* 0x0009e2000c101930 */
[----:B------:R-:W-:Y:S01]  /*6f30*/  LOP3.LUT R72, R7, 0x70, R4, 0x78, !PT ;  /* 0x0000007007487812 */ /* 0x000fe200078e7804 */
[----:B------:R-:W-:Y:S01]  /*6f40*/  IMAD.X R63, RZ, RZ, R31, P4 ;  /* 0x000000ffff3f7224 */ /* 0x000fe200020e061f */
[----:B------:R-:W-:-:S02]  /*6f50*/  IADD3 R13, P3, PT, R30, 0x6000, RZ ;  /* 0x000060001e0d7810 */ /* 0x000fc40007f7e0ff */
[----:B------:R-:W-:Y:S02]  /*6f60*/  LOP3.LUT R70, R8, 0x70, R3, 0x78, !PT ;  /* 0x0000007008467812 */ /* 0x000fe400078e7803 */
[C---:B------:R-:W-:Y:S01]  /*6f70*/  SHF.R.U64 R4, R9.reuse, 0x3, R69 ;  /* 0x0000000309047819 */ /* 0x040fe20000001245 */
[----:B------:R-:W-:Y:S01]  /*6f80*/  IMAD.X R61, RZ, RZ, R31, P3 ;  /* 0x000000ffff3d7224 */ /* 0x000fe200018e061f */
[----:B------:R-:W-:Y:S02]  /*6f90*/  IADD3 R14, P2, PT, R30, 0x6200, RZ ;  /* 0x000062001e0e7810 */ /* 0x000fe40007f5e0ff */
[----:B------:R-:W-:Y:S02]  /*6fa0*/  SHF.R.U64 R3, R10, 0x3, R67 ;  /* 0x000000030a037819 */ /* 0x000fe40000001243 */
        /* <DEDUP_REMOVED lines=28> */
[----:B------:R-:W-:Y:S01]  /*7170*/  SHF.R.U64 R4, R19, 0x3, R53 ;  /* 0x0000000313047819 */ /* 0x000fe20000001235 */
[----:B------:R-:W-:Y:S01]  /*7180*/  IMAD.X R45, RZ, RZ, R31, P1 ;  /* 0x000000ffff2d7224 */ /* 0x000fe200008e061f */
[----:B-----5:R-:W-:Y:S02]  /*7190*/  IADD3 R24, P0, PT, R30, 0x7200, RZ ;  /* 0x000072001e187810 */ /* 0x020fe40007f1e0ff */
[----:B------:R-:W-:Y:S02]  /*71a0*/  SHF.R.U64 R3, R20, 0x3, R51 ;  /* 0x0000000314037819 */ /* 0x000fe40000001233 */
[----:B------:R-:W-:Y:S01]  /*71b0*/  SHF.R.U64 R6, R5, 0x3, R75 ;  /* 0x0000000305067819 */ /* 0x000fe2000000124b */
[----:B------:R-:W-:Y:S01]  /*71c0*/  IMAD.X R43, RZ, RZ, R31, P0 ;  /* 0x000000ffff2b7224 */ /* 0x000fe200000e061f */
[----:B------:R-:W-:-:S02]  /*71d0*/  LOP3.LUT R52, R19, 0x70, R4, 0x78, !PT ;  /* 0x0000007013347812 */ /* 0x000fc400078e7804 */
[----:B------:R-:W-:Y:S02]  /*71e0*/  IADD3 R25, P5, PT, R30, 0x7400, RZ ;  /* 0x000074001e197810 */ /* 0x000fe40007fbe0ff */
[----:B------:R-:W-:Y:S02]  /*71f0*/  LOP3.LUT R50, R20, 0x70, R3, 0x78, !PT ;  /* 0x0000007014327812 */ /* 0x000fe400078e7803 */
[----:B------:R-:W-:Y:S01]  /*7200*/  SHF.R.U64 R4, R21, 0x3, R49 ;  /* 0x0000000315047819 */ /* 0x000fe20000001231 */
[----:B------:R-:W-:Y:S01]  /*7210*/  IMAD.X R41, RZ, RZ, R31, P5 ;  /* 0x000000ffff297224 */ /* 0x000fe200028e061f */
[----:B------:R-:W-:Y:S02]  /*7220*/  IADD3 R26, P4, PT, R30, 0x7600, RZ ;  /* 0x000076001e1a7810 */ /* 0x000fe40007f9e0ff */
[----:B------:R-:W-:Y:S02]  /*7230*/  SHF.R.U64 R3, R22, 0x3, R47 ;  /* 0x0000000316037819 */ /* 0x000fe4000000122f */
[----:B------:R-:W-:Y:S01]  /*7240*/  LOP3.LUT R74, R5, 0x70, R6, 0x78, !PT ;  /* 0x00000070054a7812 */ /* 0x000fe200078e7806 */
[----:B------:R-:W-:Y:S01]  /*7250*/  IMAD.X R39, RZ, RZ, R31, P4 ;  /* 0x000000ffff277224 */ /* 0x000fe200020e061f */
[----:B------:R-:W-:-:S02]  /*7260*/  LOP3.LUT R48, R21, 0x70, R4, 0x78, !PT ;  /* 0x0000007015307812 */ /* 0x000fc400078e7804 */
[----:B------:R-:W-:Y:S01]  /*7270*/  IADD3 R27, P3, PT, R30, 0x7800, RZ ;  /* 0x000078001e1b7810 */ /* 0x000fe20007f7e0ff */
[----:B------:R4:W-:Y:S01]  /*7280*/  ST.E desc[UR48][R74.64], RZ ;  /* 0x000000ff4a007985 */ /* 0x0009e2000c101930 */
[----:B------:R-:W-:Y:S02]  /*7290*/  LOP3.LUT R46, R22, 0x70, R3, 0x78, !PT ;  /* 0x00000070162e7812 */ /* 0x000fe400078e7803 */
[C---:B------:R-:W-:Y:S01]  /*72a0*/  SHF.R.U64 R4, R23.reuse, 0x3, R45 ;  /* 0x0000000317047819 */ /* 0x040fe2000000122d */
[----:B------:R4:W-:Y:S01]  /*72b0*/  ST.E desc[UR48][R72.64], RZ ;  /* 0x000000ff48007985 */ /* 0x0009e2000c101930 */
[----:B------:R-:W-:Y:S01]  /*72c0*/  IADD3 R28, P2, PT, R30, 0x7a00, RZ ;  /* 0x00007a001e1c7810 */ /* 0x000fe20007f5e0ff */
[----:B------:R-:W-:Y:S01]  /*72d0*/  IMAD.X R37, RZ, RZ, R31, P3 ;  /* 0x000000ffff257224 */ /* 0x000fe200018e061f */
[----:B------:R-:W-:Y:S01]  /*72e0*/  SHF.R.U64 R3, R24, 0x3, R43 ;  /* 0x0000000318037819 */ /* 0x000fe2000000122b */
[----:B------:R4:W-:Y:S01]  /*72f0*/  ST.E desc[UR48][R70.64], RZ ;  /* 0x000000ff46007985 */ /* 0x0009e2000c101930 */
[----:B------:R-:W-:Y:S01]  /*7300*/  LOP3.LUT R44, R23, 0x70, R4, 0x78, !PT ;  /* 0x00000070172c7812 */ /* 0x000fe200078e7804 */
[----:B------:R-:W-:Y:S01]  /*7310*/  IMAD.X R35, RZ, RZ, R31, P2 ;  /* 0x000000ffff237224 */ /* 0x000fe200010e061f */
[----:B------:R-:W-:Y:S01]  /*7320*/  IADD3 R29, P1, PT, R30, 0x7c00, RZ ;  /* 0x00007c001e1d7810 */ /* 0x000fe20007f3e0ff */
[----:B------:R4:W-:Y:S01]  /*7330*/  ST.E desc[UR48][R68.64], RZ ;  /* 0x000000ff44007985 */ /* 0x0009e2000c101930 */
[----:B------:R-:W-:-:S02]  /*7340*/  LOP3.LUT R42, R24, 0x70, R3, 0x78, !PT ;  /* 0x00000070182a7812 */ /* 0x000fc400078e7803 */
[C---:B------:R-:W-:Y:S01]  /*7350*/  SHF.R.U64 R4, R25.reuse, 0x3, R41 ;  /* 0x0000000319047819 */ /* 0x040fe20000001229 */
[----:B------:R4:W-:Y:S01]  /*7360*/  ST.E desc[UR48][R66.64], RZ ;  /* 0x000000ff42007985 */ /* 0x0009e2000c101930 */
[----:B------:R-:W-:Y:S01]  /*7370*/  IADD3 R30, P0, PT, R30, 0x7e00, RZ ;  /* 0x00007e001e1e7810 */ /* 0x000fe20007f1e0ff */
[----:B------:R-:W-:Y:S01]  /*7380*/  IMAD.X R33, RZ, RZ, R31, P1 ;  /* 0x000000ffff217224 */ /* 0x000fe200008e061f */
[C---:B------:R-:W-:Y:S01]  /*7390*/  SHF.R.U64 R3, R26.reuse, 0x3, R39 ;  /* 0x000000031a037819 */ /* 0x040fe20000001227 */
[----:B------:R4:W-:Y:S01]  /*73a0*/  ST.E desc[UR48][R64.64], RZ ;  /* 0x000000ff40007985 */ /* 0x0009e2000c101930 */
[----:B------:R-:W-:Y:S01]  /*73b0*/  LOP3.LUT R40, R25, 0x70, R4, 0x78, !PT ;  /* 0x0000007019287812 */ /* 0x000fe200078e7804 */
[----:B------:R-:W-:Y:S01]  /*73c0*/  IMAD.X R31, RZ, RZ, R31, P0 ;  /* 0x000000ffff1f7224 */ /* 0x000fe200000e061f */
[----:B------:R-:W-:Y:S01]  /*73d0*/  LOP3.LUT R38, R26, 0x70, R3, 0x78, !PT ;  /* 0x000000701a267812 */ /* 0x000fe200078e7803 */
[----:B------:R4:W-:Y:S01]  /*73e0*/  ST.E desc[UR48][R62.64], RZ ;  /* 0x000000ff3e007985 */ /* 0x0009e2000c101930 */
[----:B------:R-:W-:-:S02]  /*73f0*/  SHF.R.U64 R4, R27, 0x3, R37 ;  /* 0x000000031b047819 */ /* 0x000fc40000001225 */
[C---:B------:R-:W-:Y:S01]  /*7400*/  SHF.R.U64 R3, R28.reuse, 0x3, R35 ;  /* 0x000000031c037819 */ /* 0x040fe20000001223 */
[----:B------:R4:W-:Y:S01]  /*7410*/  ST.E desc[UR48][R60.64], RZ ;  /* 0x000000ff3c007985 */ /* 0x0009e2000c101930 */
[----:B------:R-:W-:Y:S02]  /*7420*/  LOP3.LUT R36, R27, 0x70, R4, 0x78, !PT ;  /* 0x000000701b247812 */ /* 0x000fe400078e7804 */
[----:B------:R-:W-:Y:S01]  /*7430*/  LOP3.LUT R34, R28, 0x70, R3, 0x78, !PT ;  /* 0x000000701c227812 */ /* 0x000fe200078e7803 */
[----:B------:R4:W-:Y:S01]  /*7440*/  ST.E desc[UR48][R58.64], RZ ;  /* 0x000000ff3a007985 */ /* 0x0009e2000c101930 */
[C---:B------:R-:W-:Y:S02]  /*7450*/  SHF.R.U64 R4, R29.reuse, 0x3, R33 ;  /* 0x000000031d047819 */ /* 0x040fe40000001221 */
[----:B------:R-:W-:Y:S01]  /*7460*/  SHF.R.U64 R3, R30, 0x3, R31 ;  /* 0x000000031e037819 */ /* 0x000fe2000000121f */
[----:B------:R4:W-:Y:S01]  /*7470*/  ST.E desc[UR48][R56.64], RZ ;  /* 0x000000ff38007985 */ /* 0x0009e2000c101930 */
[----:B------:R-:W-:-:S02]  /*7480*/  LOP3.LUT R32, R29, 0x70, R4, 0x78, !PT ;  /* 0x000000701d207812 */ /* 0x000fc400078e7804 */
        /* <DEDUP_REMOVED lines=14> */
[----:B------:R-:W-:Y:S01]  /*7570*/  @!PT LDS RZ, [RZ] ;  /* 0x00000000fffff984 */ /* 0x000fe20000000800 */
[----:B------:R-:W-:Y:S01]  /*7580*/  @!PT LDS RZ, [RZ] ;  /* 0x00000000fffff984 */ /* 0x000fe20000000800 */
[----:B------:R-:W-:Y:S01]  /*7590*/  @!PT LDS RZ, [RZ] ;  /* 0x00000000fffff984 */ /* 0x000fe20000000800 */
[----:B------:R-:W-:Y:S01]  /*75a0*/  @!PT LDS RZ, [RZ] ;  /* 0x00000000fffff984 */ /* 0x000fe20000000800 */
[----:B------:R1:W-:Y:S06]  /*75b0*/  MEMBAR.ALL.CTA ;  /* 0x0000000000007992 */ /* 0x0003ec0000008000 */
[----:B-1----:R-:W1:Y:S01]  /*75c0*/  FENCE.VIEW.ASYNC.S ;  /* 0x00000000000073c6 */ /* 0x002e620000000000 */
[----:B------:R-:W-:Y:S05]  /*75d0*/  BRA.U UP0, `(.L_x_154) ;  /* 0x0000000100047547 */ /* 0x000fea000b800000 */
[----:B------:R-:W-:Y:S05]  /*75e0*/  BPT.TRAP 0x1 ;  /* 0x000000040000795c */ /* 0x000fea0000300000 */
.L_x_154:
[----:B------:R-:W-:-:S05]  /*75f0*/  HFMA2 R3, -RZ, RZ, 0, 5.9604644775390625e-08 ;  /* 0x00000001ff037431 */ /* 0x000fca00000001ff */
[----:B------:R-:W-:-:S04]  /*7600*/  SHF.L.U32 R4, R3, 0x1f, RZ ;  /* 0x0000001f03047819 */ /* 0x000fc800000006ff */
[----:B-1----:R-:W1:Y:S02]  /*7610*/  SYNCS.PHASECHK.TRANS64.TRYWAIT P0, [R17+URZ+0xe0c8], R4 ;  /* 0x00e0c804110075a7 */ /* 0x002e6400080011ff */
[----:B-1----:R-:W-:Y:S05]  /*7620*/  @!P0 BRA `(.L_x_155) ;  /* 0x000000e400148947 */ /* 0x002fea0003800000 */
.L_x_397:
[----:B------:R-:W-:Y:S05]  /*7630*/  @!P6 BRA `(.L_x_156) ;  /* 0x000000000094e947 */ /* 0x000fea0003800000 */
[----:B------:R-:W5:Y:S01]  /*7640*/  LDCU UR4, c[0x0][0x380] ;  /* 0x00007000ff0477ac */ /* 0x000f620008000800 */
[----:B------:R-:W-:Y:S01]  /*7650*/  IMAD.U32 R5, RZ, RZ, UR41 ;  /* 0x00000029ff057e24 */ /* 0x000fe2000f8e00ff */
[----:B------:R-:W-:Y:S04]  /*7660*/  BSSY.RECONVERGENT B0, `(.L_x_156) ;  /* 0x0000022000007945 */ /* 0x000fe80003800200 */
[----:B------:R-:W-:-:S04]  /*7670*/  IADD3 R5, PT, PT, R5, 0x80, R18 ;  /* 0x0000008005057810 */ /* 0x000fc80007ffe012 */
[----:B-----5:R-:W-:-:S13]  /*7680*/  ISETP.GE.AND P0, PT, R5, UR4, PT ;  /* 0x0000000405007c0c */ /* 0x020fda000bf06270 */
[----:B------:R-:W-:Y:S05]  /*7690*/  @P0 BRA `(.L_x_157) ;  /* 0x0000000000780947 */ /* 0x000fea0003800000 */
[----:B------:R-:W5:Y:S01]  /*76a0*/  LDCU UR7, c[0x0][0x38c] ;  /* 0x00007180ff0777ac */ /* 0x000f620008000800 */
[----:B------:R-:W2:Y:S01]  /*76b0*/  LDCU UR6, c[0x0][0x890] ;  /* 0x00011200ff0677ac */ /* 0x000ea20008000800 */
[----:B------:R-:W4:Y:S01]  /*76c0*/  LDCU.64 UR4, c[0x0][0x888] ;  /* 0x00011100ff0477ac */ /* 0x000f220008000a00 */
[----:B-----5:R-:W5:Y:S01]  /*76d0*/  I2F.U32.RP R8, UR7 ;  /* 0x0000000700087d06 */ /* 0x020f620008209000 */
[----:B------:R-:W-:Y:S01]  /*76e0*/  ISETP.NE.U32.AND P0, PT, RZ, UR7, PT ;  /* 0x00000007ff007c0c */ /* 0x000fe2000bf05070 */
[----:B--2---:R-:W-:-:S06]  /*76f0*/  IMAD R2, R2, UR6, R5 ;  /* 0x0000000602027c24 */ /* 0x004fcc000f8e0205 */
[----:B-----5:R-:W2:Y:S02]  /*7700*/  MUFU.RCP R6, R8 ;  /* 0x0000000800067308 */ /* 0x020ea40000001000 */
[----:B--2---:R-:W-:-:S06]  /*7710*/  IADD3 R6, PT, PT, R6, 0xffffffe, RZ ;  /* 0x0ffffffe06067810 */ /* 0x004fcc0007ffe0ff */
[----:B------:R-:W2:Y:S02]  /*7720*/  F2I.FTZ.U32.TRUNC.NTZ R7, R6 ;  /* 0x0000000600077305 */ /* 0x000ea4000021f000 */
[----:B--2---:R-:W-:Y:S02]  /*7730*/  IADD3 R3, PT, PT, RZ, -R7, RZ ;  /* 0x80000007ff037210 */ /* 0x004fe40007ffe0ff */
[----:B------:R-:W-:-:S03]  /*7740*/  MOV R6, RZ ;  /* 0x000000ff00067202 */ /* 0x000fc60000000f00 */
[----:B------:R-:W-:-:S04]  /*7750*/  IMAD R3, R3, UR7, RZ ;  /* 0x0000000703037c24 */ /* 0x000fc8000f8e02ff */
[----:B------:R-:W-:-:S06]  /*7760*/  IMAD.HI.U32 R3, R7, R3, R6 ;  /* 0x0000000307037227 */ /* 0x000fcc00078e0006 */
[----:B---3--:R-:W-:-:S04]  /*7770*/  IMAD.HI.U32 R3, R3, R0, RZ ;  /* 0x0000000003037227 */ /* 0x008fc800078e00ff */
[----:B------:R-:W-:-:S04]  /*7780*/  IMAD.MOV R7, RZ, RZ, -R3 ;  /* 0x000000ffff077224 */ /* 0x000fc800078e0a03 */
[----:B-1----:R-:W-:Y:S02]  /*7790*/  IMAD R4, R7, UR7, R0 ;  /* 0x0000000707047c24 */ /* 0x002fe4000f8e0200 */
[----:B------:R-:W1:Y:S03]  /*77a0*/  LDC.64 R6, c[0x0][0x880] ;  /* 0x00022000ff067b82 */ /* 0x000e660000000a00 */
[----:B------:R-:W-:-:S13]  /*77b0*/  ISETP.GE.U32.AND P2, PT, R4, UR7, PT ;  /* 0x0000000704007c0c */ /* 0x000fda000bf46070 */
[----:B------:R-:W-:Y:S02]  /*77c0*/  @P2 IADD3 R4, PT, PT, R4, -UR7, RZ ;  /* 0x8000000704042c10 */ /* 0x000fe4000fffe0ff */
[----:B------:R-:W-:Y:S02]  /*77d0*/  @P2 IADD3 R3, PT, PT, R3, 0x1, RZ ;  /* 0x0000000103032810 */ /* 0x000fe40007ffe0ff */
[----:B------:R-:W-:-:S13]  /*77e0*/  ISETP.GE.U32.AND P1, PT, R4, UR7, PT ;  /* 0x0000000704007c0c */ /* 0x000fda000bf26070 */
        /* <DEDUP_REMOVED lines=9> */
.L_x_157:
[----:B------:R-:W-:Y:S05]  /*7880*/  BSYNC.RECONVERGENT B0 ;  /* 0x0000000000007941 */ /* 0x000fea0003800200 */
.L_x_156:
[----:B------:R-:W-:Y:S01]  /*7890*/  @!PT LDS RZ, [RZ] ;  /* 0x00000000fffff984 */ /* 0x000fe20000000800 */
[----:B------:R-:W-:Y:S01]  /*78a0*/  @!PT LDS RZ, [RZ] ;  /* 0x00000000fffff984 */ /* 0x000fe20000000800 */
[----:B------:R-:W-:Y:S01]  /*78b0*/  @!PT LDS RZ, [RZ] ;  /* 0x00000000fffff984 */ /* 0x000fe20000000800 */
[----:B------:R-:W-:Y:S01]  /*78c0*/  @!PT LDS RZ, [RZ] ;  /* 0x00000000fffff984 */ /* 0x000fe20000000800 */
[----:B------:R1:W-:Y:S06]  /*78d0*/  MEMBAR.ALL.CTA ;  /* 0x0000000000007992 */ /* 0x0003ec0000008000 */
[----:B-1----:R-:W1:Y:S01]  /*78e0*/  FENCE.VIEW.ASYNC.S ;  /* 0x00000000000073c6 */ /* 0x002e620000000000 */
[----:B------:R-:W-:-:S09]  /*78f0*/  UISETP.NE.AND UP0, UPT, UR38, URZ, UPT ;  /* 0x000000ff2600728c */ /* 0x000fd2000bf05270 */
[----:B------:R-:W-:Y:S05]  /*7900*/  BRA.U UP0, `(.L_x_158) ;  /* 0x0000000100047547 */ /* 0x000fea000b800000 */
[----:B------:R-:W-:Y:S05]  /*7910*/  BPT.TRAP 0x1 ;  /* 0x000000040000795c */ /* 0x000fea0000300000 */
.L_x_158:
[----:B-1----:R-:W-:Y:S01]  /*7920*/  SYNCS.ARRIVE.TRANS64.A1T0 RZ, [R17+URZ+0xe0b8], RZ ;  /* 0x00e0b8ff11ff79a7 */ /* 0x002fe200081000ff */
[----:B------:R-:W-:Y:S05]  /*7930*/  EXIT ;  /* 0x000000000000794d */ /* 0x000fea0003800000 */
.L_x_87:
[----:B------:R-:W-:Y:S01]  /*7940*/  UIADD3 UR5, UPT, UPT, UR4, 0x3f, URZ ;  /* 0x0000003f04057890 */ /* 0x000fe2000fffe0ff */
[C---:B------:R-:W-:Y:S01]  /*7950*/  IMAD.U32 R56, R16.reuse, 0x10000, RZ ;  /* 0x0001000010387824 */ /* 0x040fe200078e00ff */
[----:B------:R-:W-:Y:S01]  /*7960*/  UISETP.NE.AND UP1, UPT, UR37, URZ, UPT ;  /* 0x000000ff2500728c */ /* 0x000fe2000bf25270 */
[----:B------:R-:W-:Y:S01]  /*7970*/  LOP3.LUT R2, R16, 0x7f, RZ, 0xc0, !PT ;  /* 0x0000007f10027812 */ /* 0x000fe200078ec0ff */
[----:B------:R-:W-:Y:S02]  /*7980*/  USHF.R.S32.HI UR4, URZ, 0x1f, UR5 ;  /* 0x0000001fff047899 */ /* 0x000fe40008011405 */
[----:B------:R-:W-:Y:S01]  /*7990*/  ULEA UR42, UR42, 0x4, 0x2 ;  /* 0x000000042a2a7891 */ /* 0x000fe2000f8e10ff */
[----:B------:R-:W-:Y:S01]  /*79a0*/  LOP3.LUT R56, R56, 0x600000, RZ, 0xc0, !PT ;  /* 0x0060000038387812 */ /* 0x000fe200078ec0ff */
[----:B------:R-:W-:Y:S02]  /*79b0*/  ULEA.HI UR4, UR4, UR5, URZ, 0x6 ;  /* 0x0000000504047291 */ /* 0x000fe4000f8f30ff */
[----:B------:R-:W-:Y:S01]  /*79c0*/  ULOP3.LUT UR42, UR42, 0x3fffffc, URZ, 0xc0, !UPT ;  /* 0x03fffffc2a2a7892 */ /* 0x000fe2000f8ec0ff */
[----:B------:R-:W-:Y:S01]  /*79d0*/  LOP3.LUT R57, R56, 0x80, RZ, 0xfc, !PT ;  /* 0x0000008038397812 */ /* 0x000fe200078efcff */
[----:B------:R-:W-:-:S04]  /*79e0*/  USHF.R.S32.HI UR4, URZ, 0x6, UR4 ;  /* 0x00000006ff047899 */ /* 0x000fc80008011404 */
[----:B------:R-:W-:-:S04]  /*79f0*/  UISETP.LT.AND UP0, UPT, UR4, UR42, UPT ;  /* 0x0000002a0400728c */ /* 0x000fc8000bf01270 */
[----:B------:R-:W-:Y:S01]  /*7a00*/  USEL UR46, UR4, UR42, UP0 ;  /* 0x0000002a042e7287 */ /* 0x000fe20008000000 */
[----:B------:R-:W-:Y:S11]  /*7a10*/  BRA.U !UP1, `(.L_x_159) ;  /* 0x0000000109047547 */ /* 0x000ff6000b800000 */
[----:B------:R-:W-:Y:S05]  /*7a20*/  BPT.TRAP 0x1 ;  /* 0x000000040000795c */ /* 0x000fea0000300000 */
.L_x_159:
[----:B------:R-:W1:Y:S01]  /*7a30*/  S2UR UR40, SR_CgaCtaId ;  /* 0x00000000002879c3 */ /* 0x000e620000008800 */
[----:B------:R-:W-:Y:S01]  /*7a40*/  UMOV UR39, 0x400 ;  /* 0x0000040000277882 */ /* 0x000fe20000000000 */
[----:B------:R-:W-:Y:S01]  /*7a50*/  SHF.L.U32 R3, RZ, 0x1f, RZ ;  /* 0x0000001fff037819 */ /* 0x000fe200000006ff */
[----:B-1----:R-:W-:-:S09]  /*7a60*/  ULEA UR39, UR40, UR39, 0x18 ;  /* 0x0000002728277291 */ /* 0x002fd2000f8ec0ff */
[----:B------:R-:W1:Y:S02]  /*7a70*/  SYNCS.PHASECHK.TRANS64.TRYWAIT P0, [UR39+0xe070], R3 ;  /* 0x00e07003ff0075a7 */ /* 0x000e640008001127 */
[----:B-1----:R-:W-:Y:S05]  /*7a80*/  @!P0 BRA `(.L_x_160) ;  /* 0x000000e000108947 */ /* 0x002fea0003800000 */
.L_x_398:
[----:B------:R-:W-:-:S09]  /*7a90*/  UISETP.NE.AND UP0, UPT, UR37, URZ, UPT ;  /* 0x000000ff2500728c */ /* 0x000fd2000bf05270 */
[----:B------:R-:W-:Y:S05]  /*7aa0*/  BRA.U !UP0, `(.L_x_161) ;  /* 0x0000000108047547 */ /* 0x000fea000b800000 */
[----:B------:R-:W-:Y:S05]  /*7ab0*/  BPT.TRAP 0x1 ;  /* 0x000000040000795c */ /* 0x000fea0000300000 */
.L_x_161:
[----:B------:R-:W-:Y:S02]  /*7ac0*/  UIADD3 UR45, UPT, UPT, UR39, 0xe078, URZ ;  /* 0x0000e078272d7890 */ /* 0x000fe4000fffe0ff */
[----:B------:R-:W-:Y:S02]  /*7ad0*/  UISETP.NE.AND UP0, UPT, UR36, URZ, UPT ;  /* 0x000000ff2400728c */ /* 0x000fe4000bf05270 */
[----:B------:R-:W-:-:S09]  /*7ae0*/  UPRMT UR4, UR40, 0x654, UR45 ;  /* 0x0000065428047896 */ /* 0x000fd2000800002d */
[----:B------:R-:W-:Y:S01]  /*7af0*/  SYNCS.ARRIVE.TRANS64.RED.A1T0 RZ, [UR4], RZ ;  /* 0x000000ffffff79a7 */ /* 0x000fe20008100404 */
[----:B------:R-:W-:Y:S05]  /*7b00*/  BRA.U !UP0, `(.L_x_162) ;  /* 0x0000000108047547 */ /* 0x000fea000b800000 */
[----:B------:R-:W-:Y:S05]  /*7b10*/  BPT.TRAP 0x1 ;  /* 0x000000040000795c */ /* 0x000fea0000300000 */
.L_x_162:
[----:B------:R-:W2:Y:S01]  /*7b20*/  SYNCS.PHASECHK.TRANS64.TRYWAIT P0, [UR39+0xe080], R3 ;  /* 0x00e08003ff0075a7 */ /* 0x000ea20008001127 */
[----:B------:R-:W-:Y:S01]  /*7b30*/  UMOV UR44, URZ ;  /* 0x000000ff002c7c82 */ /* 0x000fe20008000000 */
[----:B--2---:R-:W-:Y:S05]  /*7b40*/  @!P0 BRA `(.L_x_163) ;  /* 0x000000dc00f88947 */ /* 0x004fea0003800000 */
.L_x_399:
[----:B------:R-:W-:Y:S01]  /*7b50*/  UISETP.GE.AND UP0, UPT, UR46, 0x2, UPT ;  /* 0x000000022e00788c */ /* 0x000fe2000bf06270 */
[----:B------:R-:W-:Y:S01]  /*7b60*/  UMOV UR43, 0x1 ;  /* 0x00000001002b7882 */ /* 0x000fe20000000000 */
[----:B------:R-:W-:-:S07]  /*7b70*/  UMOV UR42, 0x1 ;  /* 0x00000001002a7882 */ /* 0x000fce0000000000 */
[----:B------:R-:W-:Y:S05]  /*7b80*/  BRA.U !UP0, `(.L_x_164) ;  /* 0x00000021088c7547 */ /* 0x000fea000b800000 */
[----:B------:R-:W-:Y:S01]  /*7b90*/  VIADD R61, R56, 0x100 ;  /* 0x00000100383d7836 */ /* 0x000fe20000000000 */
[----:B------:R-:W-:Y:S01]  /*7ba0*/  LOP3.LUT R62, R62, 0x3, RZ, 0xc0, !PT ;  /* 0x000000033e3e7812 */ /* 0x000fe200078ec0ff */
[C---:B------:R-:W-:Y:S01]  /*7bb0*/  VIADD R59, R56.reuse, 0x180 ;  /* 0x00000180383b7836 */ /* 0x040fe20000000000 */
[----:B------:R-:W-:Y:S01]  /*7bc0*/  SHF.R.U32.HI R60, RZ, 0x15, R57 ;  /* 0x00000015ff3c7819 */ /* 0x000fe20000011639 */
        /* <DEDUP_REMOVED lines=10> */
[----:B------:R-:W-:Y:S01]  /*7c70*/  VIADD R17, R56, 0x1b0 ;  /* 0x000001b038117836 */ /* 0x000fe20000000000 */
[----:B------:R-:W-:Y:S01]  /*7c80*/  SHF.R.U32.HI R19, RZ, 0x15, R19 ;  /* 0x00000015ff137819 */ /* 0x000fe20000011613 */
[----:B------:R-:W-:Y:S01]  /*7c90*/  UMOV UR44, URZ ;  /* 0x000000ff002c7c82 */ /* 0x000fe20008000000 */
[----:B------:R-:W-:Y:S01]  /*7ca0*/  SHF.R.U32.HI R18, RZ, 0x15, R18 ;  /* 0x00000015ff127819 */ /* 0x000fe20000011612 */
[----:B------:R-:W-:Y:S01]  /*7cb0*/  UMOV UR42, 0x1 ;  /* 0x00000001002a7882 */ /* 0x000fe20000000000 */
[----:B------:R-:W-:Y:S01]  /*7cc0*/  SHF.R.U32.HI R17, RZ, 0x15, R17 ;  /* 0x00000015ff117819 */ /* 0x000fe20000011611 */
[----:B------:R-:W-:-:S06]  /*7cd0*/  UMOV UR41, URZ ;  /* 0x000000ff00297c82 */ /* 0x000fcc0008000000 */
.L_x_196:
[----:B------:R-:W-:Y:S01]  /*7ce0*/  UISETP.NE.AND UP0, UPT, UR37, URZ, UPT ;  /* 0x000000ff2500728c */ /* 0x000fe2000bf05270 */
[----:B------:R-:W-:Y:S01]  /*7cf0*/  UMOV UR4, UR46 ;  /* 0x0000002e00047c82 */ /* 0x000fe20008000000 */
[----:B------:R-:W-:Y:S02]  /*7d00*/  UIADD3 UR46, UPT, UPT, UR46, -0x1, URZ ;  /* 0xffffffff2e2e7890 */ /* 0x000fe4000fffe0ff */
[----:B------:R-:W-:Y:S01]  /*7d10*/  UISETP.GT.U32.AND UP1, UPT, UR4, 0x2, UPT ;  /* 0x000000020400788c */ /* 0x000fe2000bf24070 */
[----:B------:R-:W-:-:S03]  /*7d20*/  UMOV UR43, UR41 ;  /* 0x00000029002b7c82 */ /* 0x000fc60008000000 */
[----:B------:R-:W-:Y:S01]  /*7d30*/  UP2UR UR47, UPR, URZ, 0x2 ;  /* 0x00000002ff2f7883 */ /* 0x000fe20008000000 */
[----:B--234-:R-:W-:Y:S11]  /*7d40*/  BRA.U !UP0, `(.L_x_165) ;  /* 0x0000000108047547 */ /* 0x01cff6000b800000 */
[----:B------:R-:W-:Y:S05]  /*7d50*/  BPT.TRAP 0x1 ;  /* 0x000000040000795c */ /* 0x000fea0000300000 */
.L_x_165:
[----:B-1----:R-:W-:-:S04]  /*7d60*/  MOV R3, UR42 ;  /* 0x0000002a00037c02 */ /* 0x002fc80008000f00 */
[----:B------:R-:W-:-:S04]  /*7d70*/  SHF.L.U32 R3, R3, 0x1f, RZ ;  /* 0x0000001f03037819 */ /* 0x000fc800000006ff */
[----:B------:R-:W1:Y:S02]  /*7d80*/  SYNCS.PHASECHK.TRANS64.TRYWAIT P0, [UR39+0xe070], R3 ;  /* 0x00e07003ff0075a7 */ /* 0x000e640008001127 */
[----:B-1----:R-:W-:Y:S05]  /*7d90*/  @!P0 BRA `(.L_x_166) ;  /* 0x000000dc007c8947 */ /* 0x002fea0003800000 */
.L_x_400:
[----:B------:R-:W-:Y:S01]  /*7da0*/  R2UR UR4, R56 ;  /* 0x00000000380472ca */ /* 0x000fe200000e0000 */
[----:B------:R-:W-:Y:S01]  /*7db0*/  UISETP.NE.AND UP0, UPT, UR38, URZ, UPT ;  /* 0x000000ff2600728c */ /* 0x000fe2000bf05270 */
[----:B------:R-:W-:Y:S01]  /*7dc0*/  PLOP3.LUT P0, PT, PT, PT, PT, 0x80, 0x8 ;  /* 0x000000000008781c */ /* 0x000fe20003f0f070 */
[----:B------:R-:W-:-:S10]  /*7dd0*/  IMAD.MOV.U32 R63, RZ, RZ, 0x3f800000 ;  /* 0x3f800000ff3f7424 */ /* 0x000fd400078e00ff */
[----:B------:R-:W2:Y:S02]  /*7de0*/  LDTM.x2 R4, tmem[UR4] ;  /* 0x00000004000479ee */ /* 0x000ea400080c0000 */
[----:B--2---:R-:W-:-:S13]  /*7df0*/  FSETP.NEU.AND P2, PT, R4, R5, PT ;  /* 0x000000050400720b */ /* 0x004fda0003f4d000 */
[----:B-1----:R-:W1:Y:S01]  /*7e00*/  @P2 LDC R0, c[0x0][0x704] ;  /* 0x0001c100ff002b82 */ /* 0x002e620000000800 */
[----:B------:R-:W-:-:S04]  /*7e10*/  @P2 FADD R5, R4, -R5 ;  /* 0x8000000504052221 */ /* 0x000fc80000000000 */
[----:B-1----:R-:W-:-:S05]  /*7e20*/  @P2 FMUL R5, R5, R0 ;  /* 0x0000000005052220 */ /* 0x002fca0000400000 */
[----:B------:R-:W-:-:S04]  /*7e30*/  @P2 FSETP.GEU.AND P1, PT, R5, -126, PT ;  /* 0xc2fc00000500280b */ /* 0x000fc80003f2e000 */
[----:B------:R-:W-:-:S13]  /*7e40*/  @P2 PLOP3.LUT P0, PT, P1, PT, PT, 0x80, 0x8 ;  /* 0x000000000008281c */ /* 0x000fda0000f0f070 */
[----:B------:R-:W-:-:S04]  /*7e50*/  @!P0 FMUL R5, R5, 0.5 ;  /* 0x3f00000005058820 */ /* 0x000fc80000400000 */
[----:B------:R-:W1:Y:S02]  /*7e60*/  @P2 MUFU.EX2 R0, R5 ;  /* 0x0000000500002308 */ /* 0x000e640000000800 */
[----:B-1----:R-:W-:-:S05]  /*7e70*/  @!P0 FMUL R0, R0, R0 ;  /* 0x0000000000008220 */ /* 0x002fca0000400000 */
[----:B------:R-:W-:Y:S01]  /*7e80*/  @P2 MOV R63, R0 ;  /* 0x00000000003f2202 */ /* 0x000fe20000000f00 */
[----:B------:R-:W-:Y:S06]  /*7e90*/  BRA.U UP0, `(.L_x_167) ;  /* 0x0000000100047547 */ /* 0x000fec000b800000 */
[----:B------:R-:W-:Y:S05]  /*7ea0*/  BPT.TRAP 0x1 ;  /* 0x000000040000795c */ /* 0x000fea0000300000 */
.L_x_167:
[----:B------:R-:W-:Y:S01]  /*7eb0*/  IMAD.U32 R3, RZ, RZ, UR44 ;  /* 0x0000002cff037e24 */ /* 0x000fe2000f8e00ff */
[----:B------:R-:W-:-:S04]  /*7ec0*/  FSETP.NEU.AND P1, PT, R63, 1, PT ;  /* 0x3f8000003f00780b */ /* 0x000fc80003f2d000 */
[----:B------:R-:W-:-:S04]  /*7ed0*/  SHF.L.U32 R3, R3, 0x1f, RZ ;  /* 0x0000001f03037819 */ /* 0x000fc800000006ff */
[----:B------:R-:W1:Y:S02]  /*7ee0*/  SYNCS.PHASECHK.TRANS64.TRYWAIT P0, [UR39+0xe090], R3 ;  /* 0x00e09003ff0075a7 */ /* 0x000e640008001127 */
[----:B-1----:R-:W-:Y:S05]  /*7ef0*/  @!P0 BRA `(.L_x_168) ;  /* 0x000000dc003c8947 */ /* 0x002fea0003800000 */
.L_x_401:
[----:B------:R-:W-:-:S13]  /*7f00*/  VOTE.ANY P1, P1 ;  /* 0x0000000000ff7806 */ /* 0x000fda0000820100 */
[----:B------:R-:W-:Y:S05]  /*7f10*/  @!P1 BRA `(.L_x_169) ;  /* 0x0000000c00309947 */ /* 0x000fea0003800000 */
[----:B------:R-:W-:-:S13]  /*7f20*/  ISETP.NE.AND P0, PT, R62, R61, PT ;  /* 0x0000003d3e00720c */ /* 0x000fda0003f05270 */
[----:B------:R-:W-:Y:S05]  /*7f30*/  @!P0 BRA `(.L_x_170) ;  /* 0x0000000000408947 */ /* 0x000fea0003800000 */
[----:B------:R-:W-:Y:S01]  /*7f40*/  MOV R14, 0x8 ;  /* 0x00000008000e7802 */ /* 0x000fe20000000f00 */
[----:B------:R-:W2:Y:S01]  /*7f50*/  LDCU.64 UR8, c[0x4][0xb0] ;  /* 0x01001600ff0877ac */ /* 0x000ea20008000a00 */
[----:B------:R-:W-:Y:S02]  /*7f60*/  HFMA2 R12, -RZ, RZ, 0, 5.9604644775390625e-08 ;  /* 0x00000001ff0c7431 */ /* 0x000fe400000001ff */
[----:B------:R-:W-:Y:S01]  /*7f70*/  IMAD.MOV.U32 R8, RZ, RZ, 0x192 ;  /* 0x00000192ff087424 */ /* 0x000fe200078e00ff */
[----:B------:R-:W3:Y:S01]  /*7f80*/  LDCU.64 UR6, c[0x4][0xb8] ;  /* 0x01001700ff0677ac */ /* 0x000ee20008000a00 */
[----:B------:R-:W4:Y:S01]  /*7f90*/  LDC.64 R14, c[0x4][R14] ;  /* 0x010000000e0e7b82 */ /* 0x000f220000000a00 */
[----:B------:R-:W-:Y:S01]  /*7fa0*/  IMAD.MOV.U32 R13, RZ, RZ, RZ ;  /* 0x000000ffff0d7224 */ /* 0x000fe200078e00ff */
[----:B------:R-:W5:Y:S01]  /*7fb0*/  LDCU.64 UR4, c[0x4][0x30] ;  /* 0x01000600ff0477ac */ /* 0x000f620008000a00 */
[----:B--2---:R-:W-:Y:S01]  /*7fc0*/  IMAD.U32 R4, RZ, RZ, UR8 ;  /* 0x00000008ff047e24 */ /* 0x004fe2000f8e00ff */
[----:B------:R-:W-:Y:S01]  /*7fd0*/  MOV R5, UR9 ;  /* 0x0000000900057c02 */ /* 0x000fe20008000f00 */
[----:B---3--:R-:W-:Y:S01]  /*7fe0*/  IMAD.U32 R6, RZ, RZ, UR6 ;  /* 0x00000006ff067e24 */ /* 0x008fe2000f8e00ff */
[----:B------:R-:W-:Y:S01]  /*7ff0*/  MOV R7, UR7 ;  /* 0x0000000700077c02 */ /* 0x000fe20008000f00 */
[----:B-----5:R-:W-:Y:S01]  /*8000*/  IMAD.U32 R10, RZ, RZ, UR4 ;  /* 0x00000004ff0a7e24 */ /* 0x020fe2000f8e00ff */
[----:B------:R-:W-:-:S02]  /*8010*/  MOV R11, UR5 ;  /* 0x00000005000b7c02 */ /* 0x000fc40008000f00 */
[----:B------:R-:W-:-:S07]  /*8020*/  LEPC R20, `(.L_x_170) ;  /* 0x000000001014794e */ /* 0x000fce0000000000 */
[----:B-1--4-:R-:W-:Y:S05]  /*8030*/  CALL.ABS.NOINC R14 ;  /* 0x000000000e007343 */ /* 0x012fea0003c00000 */
.L_x_170:
[----:B------:R-:W-:Y:S05]  /*8040*/  WARPSYNC.ALL ;  /* 0x0000000000007948 */ /* 0x000fea0003800000 */
[----:B------:R-:W-:Y:S02]  /*8050*/  R2UR UR4, R56 ;  /* 0x00000000380472ca */ /* 0x000fe400000e0000 */
[----:B------:R-:W-:-:S11]  /*8060*/  ISETP.NE.AND P0, PT, R62, R58, PT ;  /* 0x0000003a3e00720c */ /* 0x000fd60003f05270 */
[----:B------:R-:W2:Y:S02]  /*8070*/  LDTM.x16 R40, tmem[UR4+0x100] ;  /* 0x00010004002879ee */ /* 0x000ea40008240000 */
[----:B--2---:R-:W-:Y:S05]  /*8080*/  @!P0 BRA `(.L_x_171) ;  /* 0x0000000000408947 */ /* 0x004fea0003800000 */
        /* <DEDUP_REMOVED lines=16> */
.L_x_171:
[----:B------:R-:W-:Y:S05]  /*8190*/  WARPSYNC.ALL ;  /* 0x0000000000007948 */ /* 0x000fea0003800000 */
[----:B------:R-:W-:Y:S02]  /*81a0*/  R2UR UR4, R56 ;  /* 0x00000000380472ca */ /* 0x000fe400000e0000 */
[----:B------:R-:W-:Y:S02]  /*81b0*/  ISETP.NE.AND P0, PT, R62, R61, PT ;  /* 0x0000003d3e00720c */ /* 0x000fe40003f05270 */
[----:B------:R-:W-:-:S09]  /*81c0*/  FSETP.NEU.AND P1, PT, R63, 1, PT ;  /* 0x3f8000003f00780b */ /* 0x000fd20003f2d000 */
[----:B------:R-:W2:Y:S04]  /*81d0*/  LDTM.x16 R24, tmem[UR4+0x110] ;  /* 0x00011004001879ee */ /* 0x000ea80008240000 */
[C---:B------:R-:W-:Y:S02]  /*81e0*/  @P1 FMUL2 R40, R63.reuse.F32, R40.F32x2.HI_LO ;  /* 0x000000283f28124a */ /* 0x040fe40000040000 */
[C---:B------:R-:W-:Y:S02]  /*81f0*/  @P1 FMUL2 R42, R63.reuse.F32, R42.F32x2.HI_LO ;  /* 0x0000002a3f2a124a */ /* 0x040fe40000040000 */
[C---:B------:R-:W-:Y:S02]  /*8200*/  @P1 FMUL2 R44, R63.reuse.F32, R44.F32x2.HI_LO ;  /* 0x0000002c3f2c124a */ /* 0x040fe40000040000 */
[----:B------:R-:W-:-:S02]  /*8210*/  @P1 FMUL2 R46, R63.F32, R46.F32x2.HI_LO ;  /* 0x0000002e3f2e124a */ /* 0x000fc40000040000 */
[C---:B------:R-:W-:Y:S02]  /*8220*/  @P1 FMUL2 R48, R63.reuse.F32, R48.F32x2.HI_LO ;  /* 0x000000303f30124a */ /* 0x040fe40000040000 */
[C---:B------:R-:W-:Y:S02]  /*8230*/  @P1 FMUL2 R50, R63.reuse.F32, R50.F32x2.HI_LO ;  /* 0x000000323f32124a */ /* 0x040fe40000040000 */
[C---:B------:R-:W-:Y:S02]  /*8240*/  @P1 FMUL2 R52, R63.reuse.F32, R52.F32x2.HI_LO ;  /* 0x000000343f34124a */ /* 0x040fe40000040000 */
[----:B------:R-:W-:Y:S01]  /*8250*/  @P1 FMUL2 R54, R63.F32, R54.F32x2.HI_LO ;  /* 0x000000363f36124a */ /* 0x000fe20000040000 */
[----:B--2---:R-:W-:Y:S06]  /*8260*/  @!P0 BRA `(.L_x_172) ;  /* 0x0000000000408947 */ /* 0x004fec0003800000 */
        /* <DEDUP_REMOVED lines=16> */
.L_x_172:
[----:B------:R-:W-:Y:S05]  /*8370*/  WARPSYNC.ALL ;  /* 0x0000000000007948 */ /* 0x000fea0003800000 */
[----:B------:R-:W-:Y:S02]  /*8380*/  R2UR UR4, R56 ;  /* 0x00000000380472ca */ /* 0x000fe400000e0000 */
[----:B------:R-:W-:-:S11]  /*8390*/  ISETP.NE.AND P0, PT, R62, R23, PT ;  /* 0x000000173e00720c */ /* 0x000fd60003f05270 */
[----:B------:R2:W-:Y:S02]  /*83a0*/  STTM.x16 tmem[UR4+0x100], R40 ;  /* 0x00010028000079ed */ /* 0x0005e40008240004 */
[----:B------:R-:W-:Y:S05]  /*83b0*/  @!P0 BRA `(.L_x_173) ;  /* 0x0000000000408947 */ /* 0x000fea0003800000 */
[----:B------:R-:W-:Y:S01]  /*83c0*/  MOV R14, 0x8 ;  /* 0x00000008000e7802 */ /* 0x000fe20000000f00 */
[----:B------:R-:W3:Y:S01]  /*83d0*/  LDCU.64 UR8, c[0x4][0xb0] ;  /* 0x01001600ff0877ac */ /* 0x000ee20008000a00 */
[----:B------:R-:W-:Y:S02]  /*83e0*/  HFMA2 R12, -RZ, RZ, 0, 5.9604644775390625e-08 ;  /* 0x00000001ff0c7431 */ /* 0x000fe400000001ff */
[----:B------:R-:W-:Y:S01]  /*83f0*/  IMAD.MOV.U32 R8, RZ, RZ, 0x192 ;  /* 0x00000192ff087424 */ /* 0x000fe200078e00ff */
[----:B------:R-:W4:Y:S01]  /*8400*/  LDCU.64 UR6, c[0x4][0xb8] ;  /* 0x01001700ff0677ac */ /* 0x000f220008000a00 */
[----:B------:R-:W5:Y:S01]  /*8410*/  LDC.64 R14, c[0x4][R14] ;  /* 0x010000000e0e7b82 */ /* 0x000f620000000a00 */
[----:B------:R-:W-:Y:S01]  /*8420*/  IMAD.MOV.U32 R13, RZ, RZ, RZ ;  /* 0x000000ffff0d7224 */ /* 0x000fe200078e00ff */
[----:B------:R-:W1:Y:S01]  /*8430*/  LDCU.64 UR4, c[0x4][0x30] ;  /* 0x01000600ff0477ac */ /* 0x000e620008000a00 */
[----:B---3--:R-:W-:Y:S01]  /*8440*/  IMAD.U32 R4, RZ, RZ, UR8 ;  /* 0x00000008ff047e24 */ /* 0x008fe2000f8e00ff */
[----:B------:R-:W-:Y:S01]  /*8450*/  MOV R5, UR9 ;  /* 0x0000000900057c02 */ /* 0x000fe20008000f00 */
[----:B----4-:R-:W-:Y:S01]  /*8460*/  IMAD.U32 R6, RZ, RZ, UR6 ;  /* 0x00000006ff067e24 */ /* 0x010fe2000f8e00ff */
[----:B------:R-:W-:Y:S01]  /*8470*/  MOV R7, UR7 ;  /* 0x0000000700077c02 */ /* 0x000fe20008000f00 */
[----:B-1----:R-:W-:Y:S01]  /*8480*/  IMAD.U32 R10, RZ, RZ, UR4 ;  /* 0x00000004ff0a7e24 */ /* 0x002fe2000f8e00ff */
[----:B------:R-:W-:-:S02]  /*8490*/  MOV R11, UR5 ;  /* 0x00000005000b7c02 */ /* 0x000fc40008000f00 */
[----:B------:R-:W-:-:S07]  /*84a0*/  LEPC R20, `(.L_x_173) ;  /* 0x000000001014794e */ /* 0x000fce0000000000 */
[----:B--2--5:R-:W-:Y:S05]  /*84b0*/  CALL.ABS.NOINC R14 ;  /* 0x000000000e007343 */ /* 0x024fea0003c00000 */
.L_x_173:
[----:B------:R-:W-:Y:S05]  /*84c0*/  WARPSYNC.ALL ;  /* 0x0000000000007948 */ /* 0x000fea0003800000 */
[----:B------:R-:W-:Y:S02]  /*84d0*/  R2UR UR4, R56 ;  /* 0x00000000380472ca */ /* 0x000fe400000e0000 */
[----:B------:R-:W-:Y:S02]  /*84e0*/  ISETP.NE.AND P0, PT, R62, R58, PT ;  /* 0x0000003a3e00720c */ /* 0x000fe40003f05270 */
[----:B------:R-:W-:-:S09]  /*84f0*/  FSETP.NEU.AND P1, PT, R63, 1, PT ;  /* 0x3f8000003f00780b */ /* 0x000fd20003f2d000 */
[----:B--2---:R-:W2:Y:S04]  /*8500*/  LDTM.x16 R40, tmem[UR4+0x120] ;  /* 0x00012004002879ee */ /* 0x004ea80008240000 */
        /* <DEDUP_REMOVED lines=25> */
.L_x_174:
        /* <DEDUP_REMOVED lines=21> */
.L_x_175:
        /* <DEDUP_REMOVED lines=30> */
.L_x_176:
[----:B------:R-:W-:Y:S05]  /*89d0*/  WARPSYNC.ALL ;  /* 0x0000000000007948 */ /* 0x000fea0003800000 */
[----:B------:R-:W-:Y:S02]  /*89e0*/  R2UR UR4, R56 ;  /* 0x00000000380472ca */ /* 0x000fe400000e0000 */
[----:B------:R-:W-:Y:S02]  /*89f0*/  ISETP.NE.AND P0, PT, R62, R22, PT ;  /* 0x000000163e00720c */ /* 0x000fe40003f05270 */
[----:B------:R-:W-:-:S09]  /*8a00*/  FSETP.NEU.AND P1, PT, R63, 1, PT ;  /* 0x3f8000003f00780b */ /* 0x000fd20003f2d000 */
[----:B------:R2:W-:Y:S04]  /*8a10*/  STTM.x16 tmem[UR4+0x120], R40 ;  /* 0x00012028000079ed */ /* 0x0005e80008240004 */
        /* <DEDUP_REMOVED lines=8> */
[----:B------:R-:W-:Y:S06]  /*8aa0*/  @!P0 BRA `(.L_x_177) ;  /* 0x0000000000408947 */ /* 0x000fec0003800000 */
        /* <DEDUP_REMOVED lines=16> */
.L_x_177:
[----:B------:R-:W-:Y:S05]  /*8bb0*/  WARPSYNC.ALL ;  /* 0x0000000000007948 */ /* 0x000fea0003800000 */
[----:B------:R-:W-:-:S13]  /*8bc0*/  R2UR UR4, R56 ;  /* 0x00000000380472ca */ /* 0x000fda00000e0000 */
[----:B------:R3:W-:Y:S02]  /*8bd0*/  STTM.x16 tmem[UR4+0x130], R24 ;  /* 0x00013018000079ed */ /* 0x0007e40008240004 */
.L_x_169:
[----:B------:R-:W-:-:S09]  /*8be0*/  UISETP.NE.AND UP0, UPT, UR36, URZ, UPT ;  /* 0x000000ff2400728c */ /* 0x000fd2000bf05270 */
[----:B------:R-:W-:Y:S05]  /*8bf0*/  BRA.U !UP0, `(.L_x_178) ;  /* 0x0000000108047547 */ /* 0x000fea000b800000 */
[----:B------:R-:W-:Y:S05]  /*8c00*/  BPT.TRAP 0x1 ;  /* 0x000000040000795c */ /* 0x000fea0000300000 */
.L_x_178:
[----:B------:R-:W-:Y:S02]  /*8c10*/  UIADD3 UR4, UPT, UPT, UR39, 0xe088, URZ ;  /* 0x0000e08827047890 */ /* 0x000fe4000fffe0ff */
[----:B------:R-:W-:Y:S02]  /*8c20*/  UISETP.NE.AND UP0, UPT, UR38, URZ, UPT ;  /* 0x000000ff2600728c */ /* 0x000fe4000bf05270 */
[----:B------:R-:W-:Y:S02]  /*8c30*/  UPRMT UR4, UR40, 0x654, UR4 ;  /* 0x0000065428047896 */ /* 0x000fe40008000004 */
[----:B------:R-:W-:-:S07]  /*8c40*/  ULOP3.LUT UR41, UR43, 0x1, URZ, 0x3c, !UPT ;  /* 0x000000012b297892 */ /* 0x000fce000f8e3cff */
[----:B------:R-:W-:Y:S01]  /*8c50*/  SYNCS.ARRIVE.TRANS64.RED.A1T0 RZ, [UR4], RZ ;  /* 0x000000ffffff79a7 */ /* 0x000fe20008100404 */
[----:B------:R-:W4:Y:S01]  /*8c60*/  FENCE.VIEW.ASYNC.T ;  /* 0x00000000000073c6 */ /* 0x000f220000000200 */
[----:B------:R-:W-:Y:S05]  /*8c70*/  BRA.U UP0, `(.L_x_179) ;  /* 0x0000000100087547 */ /* 0x000fea000b800000 */
[----:B------:R-:W-:Y:S05]  /*8c80*/  BPT.TRAP 0x1 ;  /* 0x000000040000795c */ /* 0x000fea0000300000 */
[----:B------:R-:W-:Y:S05]  /*8c90*/  BPT.TRAP 0x1 ;  /* 0x000000040000795c */ /* 0x000fea0000300000 */
.L_x_179:
[----:B------:R-:W-:Y:S02]  /*8ca0*/  UIADD3 UR4, UPT, UPT, UR39, 0xe0a0, URZ ;  /* 0x0000e0a027047890 */ /* 0x000fe4000fffe0ff */
[----:B------:R-:W-:Y:S02]  /*8cb0*/  UISETP.NE.AND UP0, UPT, UR36, URZ, UPT ;  /* 0x000000ff2400728c */ /* 0x000fe4000bf05270 */
[----:B------:R-:W-:-:S09]  /*8cc0*/  UPRMT UR4, UR40, 0x654, UR4 ;  /* 0x0000065428047896 */ /* 0x000fd20008000004 */
[----:B----4-:R-:W-:Y:S01]  /*8cd0*/  SYNCS.ARRIVE.TRANS64.RED.A1T0 RZ, [UR4], RZ ;  /* 0x000000ffffff79a7 */ /* 0x010fe20008100404 */
[----:B------:R-:W-:Y:S05]  /*8ce0*/  BRA.U !UP0, `(.L_x_180) ;  /* 0x0000000108047547 */ /* 0x000fea000b800000 */
[----:B------:R-:W-:Y:S05]  /*8cf0*/  BPT.TRAP 0x1 ;  /* 0x000000040000795c */ /* 0x000fea0000300000 */
.L_x_180:
[----:B-1----:R-:W-:Y:S01]  /*8d00*/  IMAD.U32 R3, RZ, RZ, UR41 ;  /* 0x00000029ff037e24 */ /* 0x002fe2000f8e00ff */
[----:B------:R-:W-:-:S04]  /*8d10*/  ISETP.NE.AND P0, PT, R62, R60, PT ;  /* 0x0000003c3e00720c */ /* 0x000fc80003f05270 */
[----:B------:R-:W-:-:S04]  /*8d20*/  SHF.L.U32 R3, R3, 0x1f, RZ ;  /* 0x0000001f03037819 */ /* 0x000fc800000006ff */
[----:B------:R-:W1:Y:S02]  /*8d30*/  SYNCS.PHASECHK.TRANS64.TRYWAIT P1, [UR39+0xe080], R3 ;  /* 0x00e08003ff0075a7 */ /* 0x000e640008021127 */
[----:B-1----:R-:W-:Y:S05]  /*8d40*/  @!P1 BRA `(.L_x_181) ;  /* 0x000000cc00c09947 */ /* 0x002fea0003800000 */
.L_x_402:
[----:B------:R-:W-:Y:S05]  /*8d50*/  @!P0 BRA `(.L_x_182) ;  /* 0x0000000000408947 */ /* 0x000fea0003800000 */
[----:B------:R-:W-:Y:S01]  /*8d60*/  MOV R14, 0x8 ;  /* 0x00000008000e7802 */ /* 0x000fe20000000f00 */
[----:B------:R-:W4:Y:S01]  /*8d70*/  LDCU.64 UR6, c[0x4][0xb0] ;  /* 0x01001600ff0677ac */ /* 0x000f220008000a00 */
[----:B------:R-:W-:Y:S02]  /*8d80*/  HFMA2 R12, -RZ, RZ, 0, 5.9604644775390625e-08 ;  /* 0x00000001ff0c7431 */ /* 0x000fe400000001ff */
[----:B------:R-:W-:Y:S01]  /*8d90*/  IMAD.MOV.U32 R8, RZ, RZ, 0x192 ;  /* 0x00000192ff087424 */ /* 0x000fe200078e00ff */
[----:B------:R-:W5:Y:S01]  /*8da0*/  LDCU.64 UR4, c[0x4][0xb8] ;  /* 0x01001700ff0477ac */ /* 0x000f620008000a00 */
[----:B------:R-:W1:Y:S01]  /*8db0*/  LDC.64 R14, c[0x4][R14] ;  /* 0x010000000e0e7b82 */ /* 0x000e620000000a00 */
[----:B------:R-:W-:Y:S01]  /*8dc0*/  IMAD.MOV.U32 R13, RZ, RZ, RZ ;  /* 0x000000ffff0d7224 */ /* 0x000fe200078e00ff */
[----:B------:R-:W2:Y:S01]  /*8dd0*/  LDCU.64 UR8, c[0x4][0x28] ;  /* 0x01000500ff0877ac */ /* 0x000ea20008000a00 */
[----:B----4-:R-:W-:Y:S01]  /*8de0*/  IMAD.U32 R4, RZ, RZ, UR6 ;  /* 0x00000006ff047e24 */ /* 0x010fe2000f8e00ff */
[----:B------:R-:W-:Y:S01]  /*8df0*/  MOV R5, UR7 ;  /* 0x0000000700057c02 */ /* 0x000fe20008000f00 */
[----:B-----5:R-:W-:Y:S01]  /*8e00*/  IMAD.U32 R6, RZ, RZ, UR4 ;  /* 0x00000004ff067e24 */ /* 0x020fe2000f8e00ff */
[----:B------:R-:W-:Y:S01]  /*8e10*/  MOV R7, UR5 ;  /* 0x0000000500077c02 */ /* 0x000fe20008000f00 */
[----:B--2---:R-:W-:Y:S01]  /*8e20*/  IMAD.U32 R10, RZ, RZ, UR8 ;  /* 0x00000008ff0a7e24 */ /* 0x004fe2000f8e00ff */
[----:B------:R-:W-:-:S02]  /*8e30*/  MOV R11, UR9 ;  /* 0x00000009000b7c02 */ /* 0x000fc40008000f00 */
[----:B------:R-:W-:-:S07]  /*8e40*/  LEPC R20, `(.L_x_182) ;  /* 0x000000001014794e */ /* 0x000fce0000000000 */
[----:B-1-3--:R-:W-:Y:S05]  /*8e50*/  CALL.ABS.NOINC R14 ;  /* 0x000000000e007343 */ /* 0x00afea0003c00000 */
.L_x_182:
[----:B------:R-:W-:Y:S05]  /*8e60*/  WARPSYNC.ALL ;  /* 0x0000000000007948 */ /* 0x000fea0003800000 */
[----:B------:R-:W-:Y:S01]  /*8e70*/  R2UR UR4, R57 ;  /* 0x00000000390472ca */ /* 0x000fe200000e0000 */
[----:B------:R-:W-:Y:S01]  /*8e80*/  UISETP.NE.AND UP0, UPT, UR38, URZ, UPT ;  /* 0x000000ff2600728c */ /* 0x000fe2000bf05270 */
[----:B------:R-:W-:Y:S01]  /*8e90*/  PLOP3.LUT P0, PT, PT, PT, PT, 0x80, 0x8 ;  /* 0x000000000008781c */ /* 0x000fe20003f0f070 */
[----:B------:R-:W-:-:S10]  /*8ea0*/  IMAD.MOV.U32 R63, RZ, RZ, 0x3f800000 ;  /* 0x3f800000ff3f7424 */ /* 0x000fd400078e00ff */
[----:B------:R-:W4:Y:S02]  /*8eb0*/  LDTM.x2 R4, tmem[UR4] ;  /* 0x00000004000479ee */ /* 0x000f2400080c0000 */
[----:B----4-:R-:W-:-:S13]  /*8ec0*/  FSETP.NEU.AND P2, PT, R4, R5, PT ;  /* 0x000000050400720b */ /* 0x010fda0003f4d000 */
        /* <DEDUP_REMOVED lines=11> */
.L_x_183:
[----:B------:R-:W-:Y:S01]  /*8f80*/  IMAD.U32 R3, RZ, RZ, UR44 ;  /* 0x0000002cff037e24 */ /* 0x000fe2000f8e00ff */
[----:B------:R-:W-:-:S04]  /*8f90*/  FSETP.NEU.AND P1, PT, R63, 1, PT ;  /* 0x3f8000003f00780b */ /* 0x000fc80003f2d000 */
[----:B------:R-:W-:-:S04]  /*8fa0*/  SHF.L.U32 R3, R3, 0x1f, RZ ;  /* 0x0000001f03037819 */ /* 0x000fc800000006ff */
[----:B------:R-:W1:Y:S02]  /*8fb0*/  SYNCS.PHASECHK.TRANS64.TRYWAIT P0, [UR39+0xe098], R3 ;  /* 0x00e09803ff0075a7 */ /* 0x000e640008001127 */
[----:B-1----:R-:W-:Y:S05]  /*8fc0*/  @!P0 BRA `(.L_x_184) ;  /* 0x000000cc00388947 */ /* 0x002fea0003800000 */
.L_x_403:
[----:B------:R-:W-:-:S13]  /*8fd0*/  VOTE.ANY P1, P1 ;  /* 0x0000000000ff7806 */ /* 0x000fda0000820100 */
[----:B------:R-:W-:Y:S05]  /*8fe0*/  @!P1 BRA `(.L_x_185) ;  /* 0x0000000c00309947 */ /* 0x000fea0003800000 */
[----:B------:R-:W-:-:S13]  /*8ff0*/  ISETP.NE.AND P0, PT, R62, R59, PT ;  /* 0x0000003b3e00720c */ /* 0x000fda0003f05270 */
        /* <DEDUP_REMOVED lines=17> */
.L_x_186:
[----:B------:R-:W-:Y:S05]  /*9110*/  WARPSYNC.ALL ;  /* 0x0000000000007948 */ /* 0x000fea0003800000 */
[----:B------:R-:W-:Y:S02]  /*9120*/  R2UR UR4, R56 ;  /* 0x00000000380472ca */ /* 0x000fe400000e0000 */
[----:B------:R-:W-:-:S11]  /*9130*/  ISETP.NE.AND P0, PT, R62, R19, PT ;  /* 0x000000133e00720c */ /* 0x000fd60003f05270 */
[----:B--2---:R-:W2:Y:S02]  /*9140*/  LDTM.x16 R40, tmem[UR4+0x180] ;  /* 0x00018004002879ee */ /* 0x004ea40008240000 */
[----:B--2---:R-:W-:Y:S05]  /*9150*/  @!P0 BRA `(.L_x_187) ;  /* 0x0000000000408947 */ /* 0x004fea0003800000 */
[----:B------:R-:W-:Y:S01]  /*9160*/  MOV R14, 0x8 ;  /* 0x00000008000e7802 */ /* 0x000fe20000000f00 */
[----:B------:R-:W2:Y:S01]  /*9170*/  LDCU.64 UR8, c[0x4][0xb0] ;  /* 0x01001600ff0877ac */ /* 0x000ea20008000a00 */
[----:B------:R-:W-:Y:S02]  /*9180*/  HFMA2 R12, -RZ, RZ, 0, 5.9604644775390625e-08 ;  /* 0x00000001ff0c7431 */ /* 0x000fe400000001ff */
[----:B------:R-:W-:Y:S01]  /*9190*/  IMAD.MOV.U32 R8, RZ, RZ, 0x192 ;  /* 0x00000192ff087424 */ /* 0x000fe200078e00ff */
[----:B------:R-:W4:Y:S01]  /*91a0*/  LDCU.64 UR6, c[0x4][0xb8] ;  /* 0x01001700ff0677ac */ /* 0x000f220008000a00 */
[----:B------:R-:W5:Y:S01]  /*91b0*/  LDC.64 R14, c[0x4][R14] ;  /* 0x010000000e0e7b82 */ /* 0x000f620000000a00 */
[----:B------:R-:W-:Y:S01]  /*91c0*/  IMAD.MOV.U32 R13, RZ, RZ, RZ ;  /* 0x000000ffff0d7224 */ /* 0x000fe200078e00ff */
[----:B------:R-:W1:Y:S01]  /*91d0*/  LDCU.64 UR4, c[0x4][0x30] ;  /* 0x01000600ff0477ac */ /* 0x000e620008000a00 */
[----:B--2---:R-:W-:Y:S01]  /*91e0*/  IMAD.U32 R4, RZ, RZ, UR8 ;  /* 0x00000008ff047e24 */ /* 0x004fe2000f8e00ff */
[----:B------:R-:W-:Y:S01]  /*91f0*/  MOV R5, UR9 ;  /* 0x0000000900057c02 */ /* 0x000fe20008000f00 */
[----:B----4-:R-:W-:Y:S01]  /*9200*/  IMAD.U32 R6, RZ, RZ, UR6 ;  /* 0x00000006ff067e24 */ /* 0x010fe2000f8e00ff */
[----:B------:R-:W-:Y:S01]  /*9210*/  MOV R7, UR7 ;  /* 0x0000000700077c02 */ /* 0x000fe20008000f00 */
[----:B-1----:R-:W-:Y:S01]  /*9220*/  IMAD.U32 R10, RZ, RZ, UR4 ;  /* 0x00000004ff0a7e24 */ /* 0x002fe2000f8e00ff */
[----:B------:R-:W-:-:S02]  /*9230*/  MOV R11, UR5 ;  /* 0x00000005000b7c02 */ /* 0x000fc40008000f00 */
[----:B------:R-:W-:-:S07]  /*9240*/  LEPC R20, `(.L_x_187) ;  /* 0x000000001014794e */ /* 0x000fce0000000000 */
[----:B---3-5:R-:W-:Y:S05]  /*9250*/  CALL.ABS.NOINC R14 ;  /* 0x000000000e007343 */ /* 0x028fea0003c00000 */
.L_x_187:
[----:B------:R-:W-:Y:S05]  /*9260*/  WARPSYNC.ALL ;  /* 0x0000000000007948 */ /* 0x000fea0003800000 */
[----:B------:R-:W-:Y:S02]  /*9270*/  R2UR UR4, R56 ;  /* 0x00000000380472ca */ /* 0x000fe400000e0000 */
[----:B------:R-:W-:Y:S02]  /*9280*/  ISETP.NE.AND P0, PT, R62, R59, PT ;  /* 0x0000003b3e00720c */ /* 0x000fe40003f05270 */
[----:B------:R-:W-:-:S09]  /*9290*/  FSETP.NEU.AND P1, PT, R63, 1, PT ;  /* 0x3f8000003f00780b */ /* 0x000fd20003f2d000 */
[----:B---3--:R-:W2:Y:S04]  /*92a0*/  LDTM.x16 R24, tmem[UR4+0x190] ;  /* 0x00019004001879ee */ /* 0x008ea80008240000 */
        /* <DEDUP_REMOVED lines=25> */
.L_x_188:
        /* <DEDUP_REMOVED lines=21> */
.L_x_189:
        /* <DEDUP_REMOVED lines=30> */
.L_x_190:
        /* <DEDUP_REMOVED lines=21> */
.L_x_191:
        /* <DEDUP_REMOVED lines=30> */
.L_x_192:
        /* <DEDUP_REMOVED lines=30> */
.L_x_193:
[----:B------:R-:W-:Y:S05]  /*9c80*/  WARPSYNC.ALL ;  /* 0x0000000000007948 */ /* 0x000fea0003800000 */
[----:B------:R-:W-:-:S13]  /*9c90*/  R2UR UR4, R56 ;  /* 0x00000000380472ca */ /* 0x000fda00000e0000 */
[----:B------:R4:W-:Y:S02]  /*9ca0*/  STTM.x16 tmem[UR4+0x1b0], R24 ;  /* 0x0001b018000079ed */ /* 0x0009e40008240004 */
.L_x_185:
[----:B------:R-:W-:-:S09]  /*9cb0*/  UISETP.NE.AND UP0, UPT, UR37, URZ, UPT ;  /* 0x000000ff2500728c */ /* 0x000fd2000bf05270 */
[----:B------:R-:W-:Y:S05]  /*9cc0*/  BRA.U !UP0, `(.L_x_194) ;  /* 0x0000000108047547 */ /* 0x000fea000b800000 */
[----:B------:R-:W-:Y:S05]  /*9cd0*/  BPT.TRAP 0x1 ;  /* 0x000000040000795c */ /* 0x000fea0000300000 */
.L_x_194:
[----:B------:R-:W-:Y:S02]  /*9ce0*/  UPRMT UR4, UR40, 0x654, UR45 ;  /* 0x0000065428047896 */ /* 0x000fe4000800002d */
[----:B------:R-:W-:-:S07]  /*9cf0*/  UISETP.NE.AND UP0, UPT, UR38, URZ, UPT ;  /* 0x000000ff2600728c */ /* 0x000fce000bf05270 */
[----:B------:R-:W-:Y:S01]  /*9d00*/  SYNCS.ARRIVE.TRANS64.RED.A1T0 RZ, [UR4], RZ ;  /* 0x000000ffffff79a7 */ /* 0x000fe20008100404 */
[----:B------:R-:W5:Y:S01]  /*9d10*/  FENCE.VIEW.ASYNC.T ;  /* 0x00000000000073c6 */ /* 0x000f620000000200 */
[----:B------:R-:W-:Y:S05]  /*9d20*/  BRA.U UP0, `(.L_x_195) ;  /* 0x0000000100087547 */ /* 0x000fea000b800000 */
[----:B------:R-:W-:Y:S05]  /*9d30*/  BPT.TRAP 0x1 ;  /* 0x000000040000795c */ /* 0x000fea0000300000 */
[----:B------:R-:W-:Y:S05]  /*9d40*/  BPT.TRAP 0x1 ;  /* 0x000000040000795c */ /* 0x000fea0000300000 */
.L_x_195:
[----:B------:R-:W-:Y:S02]  /*9d50*/  UIADD3 UR5, UPT, UPT, UR39, 0xe0a8, URZ ;  /* 0x0000e0a827057890 */ /* 0x000fe4000fffe0ff */
[----:B------:R-:W-:Y:S02]  /*9d60*/  UISETP.NE.AND UP0, UPT, UR47, URZ, UPT ;  /* 0x000000ff2f00728c */ /* 0x000fe4000bf05270 */
[----:B------:R-:W-:Y:S02]  /*9d70*/  UPRMT UR5, UR40, 0x654, UR5 ;  /* 0x0000065428057896 */ /* 0x000fe40008000005 */
[----:B------:R-:W-:Y:S02]  /*9d80*/  ULOP3.LUT UR44, UR44, 0x1, URZ, 0x3c, !UPT ;  /* 0x000000012c2c7892 */ /* 0x000fe4000f8e3cff */
[----:B------:R-:W-:-:S05]  /*9d90*/  ULOP3.LUT UR42, UR42, 0x1, URZ, 0x3c, !UPT ;  /* 0x000000012a2a7892 */ /* 0x000fca000f8e3cff */
[----:B-----5:R-:W-:Y:S01]  /*9da0*/  SYNCS.ARRIVE.TRANS64.RED.A1T0 RZ, [UR5], RZ ;  /* 0x000000ffffff79a7 */ /* 0x020fe20008100405 */
[----:B------:R-:W-:Y:S06]  /*9db0*/  BRA.U UP0, `(.L_x_196) ;  /* 0xffffffdd00c87547 */ /* 0x000fec000b83ffff */
.L_x_164:
[----:B------:R-:W-:-:S09]  /*9dc0*/  UISETP.NE.AND UP0, UPT, UR36, URZ, UPT ;  /* 0x000000ff2400728c */ /* 0x000fd2000bf05270 */
[----:B------:R-:W-:Y:S05]  /*9dd0*/  BRA.U !UP0, `(.L_x_197) ;  /* 0x0000000108047547 */ /* 0x000fea000b800000 */
[----:B------:R-:W-:Y:S05]  /*9de0*/  BPT.TRAP 0x1 ;  /* 0x000000040000795c */ /* 0x000fea0000300000 */
.L_x_197:
[----:B------:R-:W5:Y:S01]  /*9df0*/  S2UR UR41, SR_CgaCtaId ;  /* 0x00000000002979c3 */ /* 0x000f620000008800 */
[----:B------:R-:W-:Y:S01]  /*9e00*/  UMOV UR40, 0x400 ;  /* 0x0000040000287882 */ /* 0x000fe20000000000 */
[----:B------:R-:W-:Y:S02]  /*9e10*/  UISETP.NE.AND UP0, UPT, UR37, URZ, UPT ;  /* 0x000000ff2500728c */ /* 0x000fe4000bf05270 */
[----:B-----5:R-:W-:-:S04]  /*9e20*/  ULEA UR40, UR41, UR40, 0x18 ;  /* 0x0000002829287291 */ /* 0x020fc8000f8ec0ff */
[----:B------:R-:W-:-:S04]  /*9e30*/  UIADD3 UR39, UPT, UPT, UR40, 0xe088, URZ ;  /* 0x0000e08828277890 */ /* 0x000fc8000fffe0ff */
[----:B------:R-:W-:-:S09]  /*9e40*/  UPRMT UR5, UR41, 0x654, UR39 ;  /* 0x0000065429057896 */ /* 0x000fd20008000027 */
[----:B------:R-:W-:Y:S01]  /*9e50*/  SYNCS.ARRIVE.TRANS64.RED.A1T0 RZ, [UR5], RZ ;  /* 0x000000ffffff79a7 */ /* 0x000fe20008100405 */
[----:B------:R-:W-:Y:S05]  /*9e60*/  BRA.U !UP0, `(.L_x_198) ;  /* 0x0000000108047547 */ /* 0x000fea000b800000 */
[----:B------:R-:W-:Y:S05]  /*9e70*/  BPT.TRAP 0x1 ;  /* 0x000000040000795c */ /* 0x000fea0000300000 */
.L_x_198:
[----:B-1----:R-:W-:-:S04]  /*9e80*/  MOV R3, UR42 ;  /* 0x0000002a00037c02 */ /* 0x002fc80008000f00 */
[----:B------:R-:W-:-:S04]  /*9e90*/  SHF.L.U32 R3, R3, 0x1f, RZ ;  /* 0x0000001f03037819 */ /* 0x000fc800000006ff */
[----:B------:R-:W1:Y:S02]  /*9ea0*/  SYNCS.PHASECHK.TRANS64.TRYWAIT P0, [UR40+0xe070], R3 ;  /* 0x00e07003ff0075a7 */ /* 0x000e640008001128 */
[----:B-1----:R-:W-:Y:S05]  /*9eb0*/  @!P0 BRA `(.L_x_199) ;  /* 0x000000bc00948947 */ /* 0x002fea0003800000 */
.L_x_404:
[----:B------:R-:W-:Y:S01]  /*9ec0*/  R2UR UR5, R56 ;  /* 0x00000000380572ca */ /* 0x000fe200000e0000 */
[----:B------:R-:W-:-:S12]  /*9ed0*/  UISETP.NE.AND UP0, UPT, UR37, URZ, UPT ;  /* 0x000000ff2500728c */ /* 0x000fd8000bf05270 */
[----:B------:R-:W5:Y:S02]  /*9ee0*/  LDTM.x2 R22, tmem[UR5] ;  /* 0x00000005001679ee */ /* 0x000f6400080c0000 */
[----:B-----5:R-:W-:Y:S05]  /*9ef0*/  BRA.U !UP0, `(.L_x_200) ;  /* 0x0000000108047547 */ /* 0x020fea000b800000 */
[----:B------:R-:W-:Y:S05]  /*9f00*/  BPT.TRAP 0x1 ;  /* 0x000000040000795c */ /* 0x000fea0000300000 */
.L_x_200:
[----:B------:R-:W-:Y:S01]  /*9f10*/  SYNCS.ARRIVE.TRANS64.RED.A1T0 RZ, [UR4], RZ ;  /* 0x000000ffffff79a7 */ /* 0x000fe20008100404 */
[----:B------:R-:W-:-:S09]  /*9f20*/  UISETP.NE.AND UP0, UPT, UR38, URZ, UPT ;  /* 0x000000ff2600728c */ /* 0x000fd2000bf05270 */
[----:B------:R-:W-:Y:S05]  /*9f30*/  BRA.U UP0, `(.L_x_201) ;  /* 0x0000000100047547 */ /* 0x000fea000b800000 */
[----:B------:R-:W-:Y:S05]  /*9f40*/  BPT.TRAP 0x1 ;  /* 0x000000040000795c */ /* 0x000fea0000300000 */
.L_x_201:
[----:B-1----:R-:W-:-:S04]  /*9f50*/  MOV R3, UR44 ;  /* 0x0000002c00037c02 */ /* 0x002fc80008000f00 */
[----:B------:R-:W-:-:S04]  /*9f60*/  SHF.L.U32 R3, R3, 0x1f, RZ ;  /* 0x0000001f03037819 */ /* 0x000fc800000006ff */
[----:B------:R-:W1:Y:S02]  /*9f70*/  SYNCS.PHASECHK.TRANS64.TRYWAIT P0, [UR40+0xe090], R3 ;  /* 0x00e09003ff0075a7 */ /* 0x000e640008001128 */
[----:B-1----:R-:W-:Y:S05]  /*9f80*/  @!P0 BRA `(.L_x_202) ;  /* 0x000000bc00788947 */ /* 0x002fea0003800000 */
.L_x_405:
[----:B------:R-:W-:-:S09]  /*9f90*/  UISETP.NE.AND UP0, UPT, UR38, URZ, UPT ;  /* 0x000000ff2600728c */ /* 0x000fd2000bf05270 */
[----:B------:R-:W-:Y:S05]  /*9fa0*/  BRA.U UP0, `(.L_x_203) ;  /* 0x0000000100047547 */ /* 0x000fea000b800000 */
[----:B------:R-:W-:Y:S05]  /*9fb0*/  BPT.TRAP 0x1 ;  /* 0x000000040000795c */ /* 0x000fea0000300000 */
.L_x_203:
[----:B------:R-:W-:Y:S01]  /*9fc0*/  MOV R5, 0x1 ;  /* 0x0000000100057802 */ /* 0x000fe20000000f00 */
[----:B-1----:R1:W5:Y:S03]  /*9fd0*/  MUFU.RCP R3, R22 ;  /* 0x0000001600037308 */ /* 0x0023660000001000 */
[----:B------:R-:W-:-:S04]  /*9fe0*/  SHF.L.U32 R5, R5, 0x1f, RZ ;  /* 0x0000001f05057819 */ /* 0x000fc800000006ff */
[----:B------:R-:W2:Y:S02]  /*9ff0*/  SYNCS.PHASECHK.TRANS64.TRYWAIT P0, [UR40+0xe0c0], R5 ;  /* 0x00e0c005ff0075a7 */ /* 0x000ea40008001128 */
[----:B-12--5:R-:W-:Y:S05]  /*a000*/  @!P0 BRA `(.L_x_204) ;  /* 0x000000bc00708947 */ /* 0x026fea0003800000 */
.L_x_406:
[----:B------:R-:W2:Y:S01]  /*a010*/  LDCU UR4, c[0x0][0x708] ;  /* 0x0000e100ff0477ac */ /* 0x000ea20008000800 */
[----:B---34-:R-:W-:Y:S01]  /*a020*/  FFMA R30, -R22, R3, 1 ;  /* 0x3f800000161e7423 */ /* 0x018fe20000000103 */
[----:B------:R-:W3:Y:S01]  /*a030*/  LDC R34, c[0x0][0x708] ;  /* 0x0001c200ff227b82 */ /* 0x000ee20000000800 */
[----:B------:R-:W-:Y:S02]  /*a040*/  BSSY.RECONVERGENT B2, `(.L_x_205) ;  /* 0x000000b000027945 */ /* 0x000fe40003800200 */
[----:B------:R-:W-:Y:S01]  /*a050*/  FFMA R30, R3, R30, R3 ;  /* 0x0000001e031e7223 */ /* 0x000fe20000000003 */
[----:B--2---:R-:W-:-:S03]  /*a060*/  MOV R3, UR4 ;  /* 0x0000000400037c02 */ /* 0x004fc60008000f00 */
[----:B-1----:R-:W-:Y:S01]  /*a070*/  FFMA R5, R30, UR4, RZ ;  /* 0x000000041e057c23 */ /* 0x002fe200080000ff */
[----:B------:R-:W1:Y:S03]  /*a080*/  FCHK P0, R3, R22 ;  /* 0x0000001603007302 */ /* 0x000e660000000000 */
[----:B------:R-:W-:-:S04]  /*a090*/  FFMA R0, -R22, R5, UR4 ;  /* 0x0000000416007e23 */ /* 0x000fc80008000105 */
[----:B------:R-:W-:Y:S01]  /*a0a0*/  FFMA R30, R30, R0, R5 ;  /* 0x000000001e1e7223 */ /* 0x000fe20000000005 */
[----:B-1----:R-:W-:Y:S05]  /*a0b0*/  @!P0 BRA `(.L_x_206) ;  /* 0x00000000000c8947 */ /* 0x002fea0003800000 */
[----:B------:R-:W-:Y:S02]  /*a0c0*/  MOV R4, 0xa0e0 ;  /* 0x0000a0e000047802 */ /* 0x000fe40000000f00 */
[----:B---3--:R-:W-:Y:S05]  /*a0d0*/  CALL.REL.NOINC `($__internal_3_$__cuda_sm3x_div_rn_noftz_f32_slowpath) ;  /* 0x000000c800307944 */ /* 0x008fea0003c00000 */
[----:B------:R-:W-:Y:S02]  /*a0e0*/  MOV R30, R32 ;  /* 0x00000020001e7202 */ /* 0x000fe40000000f00 */
.L_x_206:
[----:B------:R-:W-:Y:S05]  /*a0f0*/  BSYNC.RECONVERGENT B2 ;  /* 0x0000000000027941 */ /* 0x000fea0003800200 */
.L_x_205:
[----:B------:R-:W-:Y:S01]  /*a100*/  VIADD R4, R56, 0x100 ;  /* 0x0000010038047836 */ /* 0x000fe20000000000 */
[----:B------:R-:W-:Y:S02]  /*a110*/  SHF.R.U32.HI R0, RZ, 0x5, R16 ;  /* 0x00000005ff007819 */ /* 0x000fe40000011610 */
[----:B------:R-:W-:Y:S02]  /*a120*/  LOP3.LUT R24, R16, 0x1f, RZ, 0xc0, !PT ;  /* 0x0000001f10187812 */ /* 0x000fe400078ec0ff */
[----:B------:R-:W-:Y:S02]  /*a130*/  SHF.R.U32.HI R4, RZ, 0x15, R4 ;  /* 0x00000015ff047819 */ /* 0x000fe40000011604 */
[C---:B------:R-:W-:Y:S01]  /*a140*/  LOP3.LUT R25, R0.reuse, 0x3, RZ, 0xc0, !PT ;  /* 0x0000000300197812 */ /* 0x040fe200078ec0ff */
[----:B------:R-:W-:-:S03]  /*a150*/  IMAD.SHL.U32 R0, R0, 0x800, RZ ;  /* 0x0000080000007824 */ /* 0x000fc600078e00ff */
[----:B------:R-:W-:Y:S02]  /*a160*/  ISETP.NE.AND P0, PT, R25, R4, PT ;  /* 0x000000041900720c */ /* 0x000fe40003f05270 */
[----:B------:R-:W-:-:S05]  /*a170*/  LOP3.LUT R3, R0, 0x1800, RZ, 0xc0, !PT ;  /* 0x0000180000037812 */ /* 0x000fca00078ec0ff */
[----:B------:R-:W-:-:S06]  /*a180*/  IMAD R24, R24, 0x40, R3 ;  /* 0x0000004018187824 */ /* 0x000fcc00078e0203 */
[----:B------:R-:W-:Y:S05]  /*a190*/  @!P0 BRA `(.L_x_207) ;  /* 0x0000000000408947 */ /* 0x000fea0003800000 */
[----:B------:R-:W-:Y:S01]  /*a1a0*/  MOV R14, 0x8 ;  /* 0x00000008000e7802 */ /* 0x000fe20000000f00 */
[----:B------:R-:W1:Y:S01]  /*a1b0*/  LDCU.64 UR6, c[0x4][0xb0] ;  /* 0x01001600ff0677ac */ /* 0x000e620008000a00 */
[----:B------:R-:W-:Y:S02]  /*a1c0*/  HFMA2 R12, -RZ, RZ, 0, 5.9604644775390625e-08 ;  /* 0x00000001ff0c7431 */ /* 0x000fe400000001ff */
[----:B------:R-:W-:Y:S01]  /*a1d0*/  IMAD.MOV.U32 R8, RZ, RZ, 0x192 ;  /* 0x00000192ff087424 */ /* 0x000fe200078e00ff */
[----:B------:R-:W2:Y:S01]  /*a1e0*/  LDCU.64 UR4, c[0x4][0xb8] ;  /* 0x01001700ff0477ac */ /* 0x000ea20008000a00 */
[----:B------:R-:W4:Y:S01]  /*a1f0*/  LDC.64 R14, c[0x4][R14] ;  /* 0x010000000e0e7b82 */ /* 0x000f220000000a00 */
[----:B------:R-:W-:Y:S01]  /*a200*/  IMAD.MOV.U32 R13, RZ, RZ, RZ ;  /* 0x000000ffff0d7224 */ /* 0x000fe200078e00ff */
[----:B------:R-:W5:Y:S01]  /*a210*/  LDCU.64 UR8, c[0x4][0x40] ;  /* 0x01000800ff0877ac */ /* 0x000f620008000a00 */
[----:B-1----:R-:W-:Y:S01]  /*a220*/  IMAD.U32 R4, RZ, RZ, UR6 ;  /* 0x00000006ff047e24 */ /* 0x002fe2000f8e00ff */
[----:B------:R-:W-:Y:S01]  /*a230*/  MOV R5, UR7 ;  /* 0x0000000700057c02 */ /* 0x000fe20008000f00 */
[----:B--2---:R-:W-:Y:S01]  /*a240*/  IMAD.U32 R6, RZ, RZ, UR4 ;  /* 0x00000004ff067e24 */ /* 0x004fe2000f8e00ff */
[----:B------:R-:W-:Y:S01]  /*a250*/  MOV R7, UR5 ;  /* 0x0000000500077c02 */ /* 0x000fe20008000f00 */
[----:B-----5:R-:W-:Y:S01]  /*a260*/  IMAD.U32 R10, RZ, RZ, UR8 ;  /* 0x00000008ff0a7e24 */ /* 0x020fe2000f8e00ff */
[----:B------:R-:W-:-:S02]  /*a270*/  MOV R11, UR9 ;  /* 0x00000009000b7c02 */ /* 0x000fc40008000f00 */
[----:B------:R-:W-:-:S07]  /*a280*/  LEPC R20, `(.L_x_207) ;  /* 0x000000001014794e */ /* 0x000fce0000000000 */
[----:B---34-:R-:W-:Y:S05]  /*a290*/  CALL.ABS.NOINC R14 ;  /* 0x000000000e007343 */ /* 0x018fea0003c00000 */
.L_x_207:
[----:B------:R-:W1:Y:S01]  /*a2a0*/  S2UR UR4, SR_SWINHI ;  /* 0x00000000000479c3 */ /* 0x000e620000002f00 */
[----:B------:R-:W-:Y:S01]  /*a2b0*/  UMOV UR6, UR40 ;  /* 0x0000002800067c82 */ /* 0x000fe20008000000 */
[----:B-1----:R-:W-:Y:S01]  /*a2c0*/  UMOV UR7, UR4 ;  /* 0x0000000400077c82 */ /* 0x002fe20008000000 */
[----:B------:R-:W-:-:S05]  /*a2d0*/  LEA R24, P0, R24, UR6, 0x1 ;  /* 0x0000000618187c11 */ /* 0x000fca000f8008ff */
[----:B------:R-:W-:Y:S01]  /*a2e0*/  IMAD.X R27, RZ, RZ, UR7, P0 ;  /* 0x00000007ff1b7e24 */ /* 0x000fe200080e06ff */
[----:B------:R-:W-:Y:S05]  /*a2f0*/  WARPSYNC.ALL ;  /* 0x0000000000007948 */ /* 0x000fea0003800000 */
[----:B------:R-:W-:Y:S02]  /*a300*/  R2UR UR4, R56 ;  /* 0x00000000380472ca */ /* 0x000fe400000e0000 */
[----:B------:R-:W-:-:S05]  /*a310*/  IADD3 R3, P0, PT, R24, 0x10, RZ ;  /* 0x0000001018037810 */ /* 0x000fca0007f1e0ff */
[----:B------:R-:W-:-:S05]  /*a320*/  IMAD.X R33, RZ, RZ, R27, P0 ;  /* 0x000000ffff217224 */ /* 0x000fca00000e061b */
[C---:B------:R-:W-:Y:S01]  /*a330*/  SHF.R.U64 R0, R3.reuse, 0x3, R33 ;  /* 0x0000000303007819 */ /* 0x040fe20000001221 */
[----:B------:R-:W1:Y:S03]  /*a340*/  LDTM.x16 R4, tmem[UR4+0x100] ;  /* 0x00010004000479ee */ /* 0x000e660008240000 */
[----:B------:R-:W-:Y:S01]  /*a350*/  LOP3.LUT R32, R3, 0x70, R0, 0x78, !PT ;  /* 0x0000007003207812 */ /* 0x000fe200078e7800 */
[----:B------:R-:W-:Y:S01]  /*a360*/  VIADD R0, R56, 0x110 ;  /* 0x0000011038007836 */ /* 0x000fe20000000000 */
[----:B------:R-:W-:-:S04]  /*a370*/  SHF.R.U64 R3, R24, 0x3, R27 ;  /* 0x0000000318037819 */ /* 0x000fc8000000121b */
[----:B------:R-:W-:Y:S02]  /*a380*/  LOP3.LUT R26, R24, 0x70, R3, 0x78, !PT ;  /* 0x00000070181a7812 */ /* 0x000fe400078e7803 */
[----:B------:R-:W-:-:S04]  /*a390*/  SHF.R.U32.HI R0, RZ, 0x15, R0 ;  /* 0x00000015ff007819 */ /* 0x000fc80000011600 */
[----:B------:R-:W-:Y:S01]  /*a3a0*/  ISETP.NE.AND P0, PT, R25, R0, PT ;  /* 0x000000001900720c */ /* 0x000fe20003f05270 */
[C---:B-1----:R-:W-:Y:S02]  /*a3b0*/  FMUL2 R4, R30.reuse.F32, R4.F32x2.HI_LO ;  /* 0x000000041e04724a */ /* 0x042fe40000040000 */
[C---:B------:R-:W-:Y:S02]  /*a3c0*/  FMUL2 R6, R30.reuse.F32, R6.F32x2.HI_LO ;  /* 0x000000061e06724a */ /* 0x040fe40000040000 */
[C---:B------:R-:W-:Y:S01]  /*a3d0*/  FMUL2 R20, R30.reuse.F32, R8.F32x2.HI_LO ;  /* 0x000000081e14724a */ /* 0x040fe20000040000 */
[----:B------:R-:W-:Y:S01]  /*a3e0*/  F2FP.F16.F32.PACK_AB R8, R5, R4 ;  /* 0x000000040508723e */ /* 0x000fe200000000ff */
        /* <DEDUP_REMOVED lines=8> */
[----:B------:R-:W-:Y:S01]  /*a470*/  FMUL2 R18, R30.F32, R18.F32x2.HI_LO ;  /* 0x000000121e12724a */ /* 0x000fe20000040000 */
[----:B------:R-:W-:Y:S01]  /*a480*/  F2FP.F16.F32.PACK_AB R5, R15, R14 ;  /* 0x0000000e0f05723e */ /* 0x000fe200000000ff */
[----:B------:R1:W-:Y:S01]  /*a490*/  ST.E.128 desc[UR48][R26.64], R8 ;  /* 0x000000081a007985 */ /* 0x0003e2000c101d30 */
[----:B------:R-:W-:-:S02]  /*a4a0*/  F2FP.F16.F32.PACK_AB R6, R17, R16 ;  /* 0x000000101106723e */ /* 0x000fc400000000ff */
[----:B------:R-:W-:-:S05]  /*a4b0*/  F2FP.F16.F32.PACK_AB R7, R19, R18 ;  /* 0x000000121307723e */ /* 0x000fca00000000ff */
[----:B------:R1:W-:Y:S01]  /*a4c0*/  ST.E.128 desc[UR48][R32.64], R4 ;  /* 0x0000000420007985 */ /* 0x0003e2000c101d30 */
[----:B------:R-:W-:Y:S05]  /*a4d0*/  @!P0 BRA `(.L_x_208) ;  /* 0x0000000000408947 */ /* 0x000fea0003800000 */
[----:B------:R-:W-:Y:S01]  /*a4e0*/  MOV R14, 0x8 ;  /* 0x00000008000e7802 */ /* 0x000fe20000000f00 */
[----:B------:R-:W2:Y:S01]  /*a4f0*/  LDCU.64 UR8, c[0x4][0xb0] ;  /* 0x01001600ff0877ac */ /* 0x000ea20008000a00 */
[----:B------:R-:W-:Y:S02]  /*a500*/  HFMA2 R12, -RZ, RZ, 0, 5.9604644775390625e-08 ;  /* 0x00000001ff0c7431 */ /* 0x000fe400000001ff */
[----:B-1----:R-:W-:Y:S01]  /*a510*/  IMAD.MOV.U32 R8, RZ, RZ, 0x192 ;  /* 0x00000192ff087424 */ /* 0x002fe200078e00ff */
[----:B------:R-:W1:Y:S01]  /*a520*/  LDCU.64 UR6, c[0x4][0xb8] ;  /* 0x01001700ff0677ac */ /* 0x000e620008000a00 */
[----:B------:R-:W4:Y:S01]  /*a530*/  LDC.64 R14, c[0x4][R14] ;  /* 0x010000000e0e7b82 */ /* 0x000f220000000a00 */
[----:B------:R-:W-:Y:S01]  /*a540*/  IMAD.MOV.U32 R13, RZ, RZ, RZ ;  /* 0x000000ffff0d7224 */ /* 0x000fe200078e00ff */
[----:B------:R-:W5:Y:S01]  /*a550*/  LDCU.64 UR4, c[0x4][0x40] ;  /* 0x01000800ff0477ac */ /* 0x000f620008000a00 */
[----:B--2---:R-:W-:Y:S01]  /*a560*/  IMAD.U32 R4, RZ, RZ, UR8 ;  /* 0x00000008ff047e24 */ /* 0x004fe2000f8e00ff */
[----:B------:R-:W-:Y:S01]  /*a570*/  MOV R5, UR9 ;  /* 0x0000000900057c02 */ /* 0x000fe20008000f00 */
[----:B-1----:R-:W-:Y:S01]  /*a580*/  IMAD.U32 R6, RZ, RZ, UR6 ;  /* 0x00000006ff067e24 */ /* 0x002fe2000f8e00ff */
[----:B------:R-:W-:Y:S01]  /*a590*/  MOV R7, UR7 ;  /* 0x0000000700077c02 */ /* 0x000fe20008000f00 */
[----:B-----5:R-:W-:Y:S01]  /*a5a0*/  IMAD.U32 R10, RZ, RZ, UR4 ;  /* 0x00000004ff0a7e24 */ /* 0x020fe2000f8e00ff */
[----:B------:R-:W-:-:S02]  /*a5b0*/  MOV R11, UR5 ;  /* 0x00000005000b7c02 */ /* 0x000fc40008000f00 */
[----:B------:R-:W-:-:S07]  /*a5c0*/  LEPC R20, `(.L_x_208) ;  /* 0x000000001014794e */ /* 0x000fce0000000000 */
[----:B---34-:R-:W-:Y:S05]  /*a5d0*/  CALL.ABS.NOINC R14 ;  /* 0x000000000e007343 */ /* 0x018fea0003c00000 */
.L_x_208:
[----:B------:R-:W-:Y:S05]  /*a5e0*/  WARPSYNC.ALL ;  /* 0x0000000000007948 */ /* 0x000fea0003800000 */
[----:B------:R-:W-:Y:S02]  /*a5f0*/  R2UR UR4, R56 ;  /* 0x00000000380472ca */ /* 0x000fe400000e0000 */
[C---:B------:R-:W-:Y:S02]  /*a600*/  IADD3 R31, P0, PT, R24.reuse, 0x30, RZ ;  /* 0x00000030181f7810 */ /* 0x040fe40007f1e0ff */
[----:B------:R-:W-:-:S03]  /*a610*/  IADD3 R3, P1, PT, R24, 0x20, RZ ;  /* 0x0000002018037810 */ /* 0x000fc60007f3e0ff */
[--C-:B------:R-:W-:Y:S02]  /*a620*/  IMAD.X R37, RZ, RZ, R27.reuse, P0 ;  /* 0x000000ffff257224 */ /* 0x100fe400000e061b */
[----:B-1----:R-:W-:-:S04]  /*a630*/  IMAD.X R33, RZ, RZ, R27, P1 ;  /* 0x000000ffff217224 */ /* 0x002fc800008e061b */
[----:B------:R-:W1:Y:S01]  /*a640*/  LDTM.x16 R4, tmem[UR4+0x110] ;  /* 0x00011004000479ee */ /* 0x000e620008240000 */
[----:B------:R-:W-:-:S04]  /*a650*/  SHF.R.U64 R0, R3, 0x3, R33 ;  /* 0x0000000303007819 */ /* 0x000fc80000001221 */
[----:B------:R-:W-:Y:S01]  /*a660*/  LOP3.LUT R32, R3, 0x70, R0, 0x78, !PT ;  /* 0x0000007003207812 */ /* 0x000fe200078e7800 */
[----:B------:R-:W-:-:S05]  /*a670*/  VIADD R0, R56, 0x120 ;  /* 0x0000012038007836 */ /* 0x000fca0000000000 */
[----:B------:R-:W-:-:S04]  /*a680*/  SHF.R.U32.HI R0, RZ, 0x15, R0 ;  /* 0x00000015ff007819 */ /* 0x000fc80000011600 */
[----:B------:R-:W-:Y:S01]  /*a690*/  ISETP.NE.AND P0, PT, R25, R0, PT ;  /* 0x000000001900720c */ /* 0x000fe20003f05270 */
[C---:B-1----:R-:W-:Y:S01]  /*a6a0*/  FMUL2 R20, R30.reuse.F32, R8.F32x2.HI_LO ;  /* 0x000000081e14724a */ /* 0x042fe20000040000 */
[C---:B------:R-:W-:Y:S01]  /*a6b0*/  SHF.R.U64 R8, R31.reuse, 0x3, R37 ;  /* 0x000000031f087819 */ /* 0x040fe20000001225 */
[C---:B------:R-:W-:Y:S02]  /*a6c0*/  FMUL2 R4, R30.reuse.F32, R4.F32x2.HI_LO ;  /* 0x000000041e04724a */ /* 0x040fe40000040000 */
[C---:B------:R-:W-:Y:S01]  /*a6d0*/  FMUL2 R6, R30.reuse.F32, R6.F32x2.HI_LO ;  /* 0x000000061e06724a */ /* 0x040fe20000040000 */
[----:B------:R-:W-:Y:S01]  /*a6e0*/  LOP3.LUT R36, R31, 0x70, R8, 0x78, !PT ;  /* 0x000000701f247812 */ /* 0x000fe200078e7808 */
        /* <DEDUP_REMOVED lines=9> */
[----:B------:R-:W-:-:S02]  /*a780*/  F2FP.F16.F32.PACK_AB R4, R13, R12 ;  /* 0x0000000c0d04723e */ /* 0x000fc400000000ff */
[----:B------:R-:W-:Y:S01]  /*a790*/  F2FP.F16.F32.PACK_AB R5, R15, R14 ;  /* 0x0000000e0f05723e */ /* 0x000fe200000000ff */
[----:B------:R1:W-:Y:S01]  /*a7a0*/  ST.E.128 desc[UR48][R32.64], R8 ;  /* 0x0000000820007985 */ /* 0x0003e2000c101d30 */
[----:B------:R-:W-:Y:S02]  /*a7b0*/  F2FP.F16.F32.PACK_AB R6, R17, R16 ;  /* 0x000000101106723e */ /* 0x000fe400000000ff */
        /* <DEDUP_REMOVED lines=19> */
.L_x_209:
[----:B------:R-:W-:Y:S05]  /*a8f0*/  WARPSYNC.ALL ;  /* 0x0000000000007948 */ /* 0x000fea0003800000 */
[----:B------:R-:W-:Y:S02]  /*a900*/  R2UR UR4, R56 ;  /* 0x00000000380472ca */ /* 0x000fe400000e0000 */
[C---:B------:R-:W-:Y:S02]  /*a910*/  IADD3 R31, P0, PT, R24.reuse, 0x50, RZ ;  /* 0x00000050181f7810 */ /* 0x040fe40007f1e0ff */
[----:B------:R-:W-:-:S03]  /*a920*/  IADD3 R3, P1, PT, R24, 0x40, RZ ;  /* 0x0000004018037810 */ /* 0x000fc60007f3e0ff */
[--C-:B-1----:R-:W-:Y:S02]  /*a930*/  IMAD.X R37, RZ, RZ, R27.reuse, P0 ;  /* 0x000000ffff257224 */ /* 0x102fe400000e061b */
[----:B------:R-:W-:-:S04]  /*a940*/  IMAD.X R33, RZ, RZ, R27, P1 ;  /* 0x000000ffff217224 */ /* 0x000fc800008e061b */
        /* <DEDUP_REMOVED lines=43> */
.L_x_210:
[----:B------:R-:W-:Y:S05]  /*ac00*/  WARPSYNC.ALL ;  /* 0x0000000000007948 */ /* 0x000fea0003800000 */
[----:B------:R-:W-:Y:S01]  /*ac10*/  R2UR UR4, R56 ;  /* 0x00000000380472ca */ /* 0x000fe200000e0000 */
[----:B-1----:R-:W1:Y:S01]  /*ac20*/  S2R R33, SR_CTAID.X ;  /* 0x0000000000217919 */ /* 0x002e620000002500 */
[C---:B------:R-:W-:Y:S02]  /*ac30*/  IADD3 R31, P0, PT, R24.reuse, 0x70, RZ ;  /* 0x00000070181f7810 */ /* 0x040fe40007f1e0ff */
[----:B------:R-:W-:-:S03]  /*ac40*/  IADD3 R3, P1, PT, R24, 0x60, RZ ;  /* 0x0000006018037810 */ /* 0x000fc60007f3e0ff */
[--C-:B------:R-:W-:Y:S02]  /*ac50*/  IMAD.X R39, RZ, RZ, R27.reuse, P0 ;  /* 0x000000ffff277224 */ /* 0x100fe400000e061b */
[----:B------:R-:W-:-:S04]  /*ac60*/  IMAD.X R37, RZ, RZ, R27, P1 ;  /* 0x000000ffff257224 */ /* 0x000fc800008e061b */
[----:B------:R-:W2:Y:S01]  /*ac70*/  LDTM.x16 R4, tmem[UR4+0x130] ;  /* 0x00013004000479ee */ /* 0x000ea20008240000 */
[----:B------:R-:W4:Y:S01]  /*ac80*/  LDCU.64 UR4, c[0x0][0x880] ;  /* 0x00011000ff0477ac */ /* 0x000f220008000a00 */
[----:B------:R-:W-:-:S04]  /*ac90*/  SHF.R.U64 R0, R3, 0x3, R37 ;  /* 0x0000000303007819 */ /* 0x000fc80000001225 */
[----:B------:R-:W-:Y:S01]  /*aca0*/  LOP3.LUT R36, R3, 0x70, R0, 0x78, !PT ;  /* 0x0000007003247812 */ /* 0x000fe200078e7800 */
[----:B----4-:R-:W-:-:S04]  /*acb0*/  UISETP.NE.U32.AND UP0, UPT, UR4, URZ, UPT ;  /* 0x000000ff0400728c */ /* 0x010fc8000bf05070 */
[----:B------:R-:W-:Y:S01]  /*acc0*/  UISETP.NE.AND.EX UP0, UPT, UR5, URZ, UPT, UP0 ;  /* 0x000000ff0500728c */ /* 0x000fe2000bf05300 */
[C---:B--2---:R-:W-:Y:S01]  /*acd0*/  FMUL2 R20, R30.reuse.F32, R8.F32x2.HI_LO ;  /* 0x000000081e14724a */ /* 0x044fe20000040000 */
        /* <DEDUP_REMOVED lines=14> */
[----:B------:R-:W2:Y:S01]  /*adc0*/  S2R R31, SR_CTAID.Z ;  /* 0x00000000001f7919 */ /* 0x000ea20000002700 */
[----:B------:R-:W-:-:S02]  /*add0*/  F2FP.F16.F32.PACK_AB R5, R15, R14 ;  /* 0x0000000e0f05723e */ /* 0x000fc400000000ff */
[----:B------:R-:W-:Y:S01]  /*ade0*/  F2FP.F16.F32.PACK_AB R6, R17, R16 ;  /* 0x000000101106723e */ /* 0x000fe200000000ff */
[----:B------:R4:W-:Y:S01]  /*adf0*/  ST.E.128 desc[UR48][R36.64], R8 ;  /* 0x0000000824007985 */ /* 0x0009e2000c101d30 */
[----:B------:R-:W-:Y:S01]  /*ae00*/  F2FP.F16.F32.PACK_AB R7, R19, R18 ;  /* 0x000000121307723e */ /* 0x000fe200000000ff */
[----:B------:R-:W5:Y:S04]  /*ae10*/  S2R R30, SR_CTAID.Y ;  /* 0x00000000001e7919 */ /* 0x000f680000002600 */
[----:B------:R4:W-:Y:S01]  /*ae20*/  ST.E.128 desc[UR48][R38.64], R4 ;  /* 0x0000000426007985 */ /* 0x0009e2000c101d30 */
[----:B------:R-:W-:Y:S01]  /*ae30*/  @!PT LDS RZ, [RZ] ;  /* 0x00000000fffff984 */ /* 0x000fe20000000800 */
[----:B------:R-:W-:Y:S01]  /*ae40*/  @!PT LDS RZ, [RZ] ;  /* 0x00000000fffff984 */ /* 0x000fe20000000800 */
[----:B------:R-:W-:Y:S01]  /*ae50*/  @!PT LDS RZ, [RZ] ;  /* 0x00000000fffff984 */ /* 0x000fe20000000800 */
[----:B------:R-:W-:Y:S01]  /*ae60*/  @!PT LDS RZ, [RZ] ;  /* 0x00000000fffff984 */ /* 0x000fe20000000800 */
[----:B------:R3:W-:Y:S06]  /*ae70*/  MEMBAR.ALL.CTA ;  /* 0x0000000000007992 */ /* 0x0007ec0000008000 */
[----:B---3--:R-:W3:Y:S01]  /*ae80*/  FENCE.VIEW.ASYNC.S ;  /* 0x00000000000073c6 */ /* 0x008ee20000000000 */
[----:B-1----:R-:W-:Y:S05]  /*ae90*/  BRA.U !UP0, `(.L_x_211) ;  /* 0x0000000108fc7547 */ /* 0x002fea000b800000 */
[C---:B------:R-:W-:Y:S01]  /*aea0*/  FSETP.GEU.AND P0, PT, R22.reuse, 1.175494350822287508e-38, PT ;  /* 0x008000001600780b */ /* 0x040fe20003f0e000 */
[----:B------:R-:W1:Y:S01]  /*aeb0*/  LDCU UR4, c[0x0][0x380] ;  /* 0x00007000ff0477ac */ /* 0x000e620008000800 */
[----:B------:R-:W-:Y:S01]  /*aec0*/  MOV R0, 0x3e055027 ;  /* 0x3e05502700007802 */ /* 0x000fe20000000f00 */
[----:B------:R-:W-:Y:S01]  /*aed0*/  BSSY.RECONVERGENT B0, `(.L_x_211) ;  /* 0x000003b000007945 */ /* 0x000fe20003800200 */
[----:B----4-:R-:W-:Y:S01]  /*aee0*/  FSEL R5, RZ, -23, P0 ;  /* 0xc1b80000ff057808 */ /* 0x010fe20000000000 */
[----:B------:R-:W4:Y:S08]  /*aef0*/  LDCU UR5, c[0x0][0x700] ;  /* 0x0000e000ff0577ac */ /* 0x000f300008000800 */
[----:B------:R-:W-:-:S05]  /*af00*/  @!P0 FMUL R22, R22, 8388608 ;  /* 0x4b00000016168820 */ /* 0x000fca0000400000 */
[C---:B------:R-:W-:Y:S02]  /*af10*/  IADD3 R7, PT, PT, R22.reuse, -0x3f2aaaab, RZ ;  /* 0xc0d5555516077810 */ /* 0x040fe40007ffe0ff */
[C---:B------:R-:W-:Y:S02]  /*af20*/  ISETP.GT.U32.AND P0, PT, R22.reuse, 0x7f7fffff, PT ;  /* 0x7f7fffff1600780c */ /* 0x040fe40003f04070 */
[----:B------:R-:W-:Y:S02]  /*af30*/  LOP3.LUT R7, R7, 0xff800000, RZ, 0xc0, !PT ;  /* 0xff80000007077812 */ /* 0x000fe400078ec0ff */
[C---:B------:R-:W-:Y:S02]  /*af40*/  FSETP.NEU.AND P1, PT, R22.reuse, RZ, PT ;  /* 0x000000ff1600720b */ /* 0x040fe40003f2d000 */
[-C--:B------:R-:W-:Y:S02]  /*af50*/  IADD3 R3, PT, PT, R22, -R7.reuse, RZ ;  /* 0x8000000716037210 */ /* 0x080fe40007ffe0ff */
[----:B------:R-:W-:-:S03]  /*af60*/  I2FP.F32.S32 R4, R7 ;  /* 0x0000000700047245 */ /* 0x000fc60000201400 */
[----:B------:R-:W-:Y:S02]  /*af70*/  FADD R3, R3, -1 ;  /* 0xbf80000003037421 */ /* 0x000fe40000000000 */
[----:B------:R-:W-:Y:S02]  /*af80*/  FFMA R4, R4, 1.1920928955078125e-07, R5 ;  /* 0x3400000004047823 */ /* 0x000fe40000000005 */
[----:B------:R-:W-:-:S04]  /*af90*/  FFMA R0, R3, -R0, 0.14084610342979431152 ;  /* 0x3e1039f603007423 */ /* 0x000fc80000000800 */
[----:B------:R-:W-:-:S04]  /*afa0*/  FFMA R0, R3, R0, -0.12148627638816833496 ;  /* 0xbdf8cdcc03007423 */ /* 0x000fc80000000000 */
[----:B------:R-:W-:-:S04]  /*afb0*/  FFMA R0, R3, R0, 0.13980610668659210205 ;  /* 0x3e0f295503007423 */ /* 0x000fc80000000000 */
[----:B------:R-:W-:-:S04]  /*afc0*/  FFMA R0, R3, R0, -0.16684235632419586182 ;  /* 0xbe2ad8b903007423 */ /* 0x000fc80000000000 */
[----:B------:R-:W-:-:S04]  /*afd0*/  FFMA R0, R3, R0, 0.20012299716472625732 ;  /* 0x3e4ced0b03007423 */ /* 0x000fc80000000000 */
[----:B------:R-:W-:-:S04]  /*afe0*/  FFMA R0, R3, R0, -0.24999669194221496582 ;  /* 0xbe7fff2203007423 */ /* 0x000fc80000000000 */
[----:B------:R-:W-:-:S04]  /*aff0*/  FFMA R0, R3, R0, 0.33333182334899902344 ;  /* 0x3eaaaa7803007423 */ /* 0x000fc80000000000 */
[----:B------:R-:W-:-:S04]  /*b000*/  FFMA R0, R3, R0, -0.5 ;  /* 0xbf00000003007423 */ /* 0x000fc80000000000 */
[----:B------:R-:W-:-:S04]  /*b010*/  FMUL R0, R3, R0 ;  /* 0x0000000003007220 */ /* 0x000fc80000400000 */
[----:B------:R-:W-:Y:S01]  /*b020*/  FFMA R5, R3, R0, R3 ;  /* 0x0000000003057223 */ /* 0x000fe20000000003 */
[----:B------:R-:W-:Y:S02]  /*b030*/  MOV R3, 0x7f800000 ;  /* 0x7f80000000037802 */ /* 0x000fe40000000f00 */
[----:B------:R-:W-:Y:S01]  /*b040*/  LEA R0, R33, R2, 0x8 ;  /* 0x0000000221007211 */ /* 0x000fe200078e40ff */
[----:B------:R-:W-:Y:S02]  /*b050*/  FFMA R4, R4, 0.69314718246459960938, R5 ;  /* 0x3f31721804047823 */ /* 0x000fe40000000005 */
[----:B------:R-:W-:Y:S01]  /*b060*/  @P0 FFMA R4, R22, R3, +INF ;  /* 0x7f80000016040423 */ /* 0x000fe20000000003 */
[----:B-1----:R-:W-:-:S04]  /*b070*/  ISETP.GE.AND P0, PT, R0, UR4, PT ;  /* 0x0000000400007c0c */ /* 0x002fc8000bf06270 */
[----:B------:R-:W-:-:S05]  /*b080*/  FSEL R4, R4, -INF , P1 ;  /* 0xff80000004047808 */ /* 0x000fca0000800000 */
[----:B----4-:R-:W-:-:S04]  /*b090*/  FFMA R23, R23, UR5, R4 ;  /* 0x0000000517177c23 */ /* 0x010fc80008000004 */
[----:B------:R-:W-:Y:S05]  /*b0a0*/  @P0 BRA `(.L_x_212) ;  /* 0x0000000000740947 */ /* 0x000fea0003800000 */
[----:B------:R-:W1:Y:S01]  /*b0b0*/  LDCU UR7, c[0x0][0x38c] ;  /* 0x00007180ff0777ac */ /* 0x000e620008000800 */
[----:B------:R-:W-:Y:S01]  /*b0c0*/  HFMA2 R4, -RZ, RZ, 0, 0 ;  /* 0x00000000ff047431 */ /* 0x000fe200000001ff */
[----:B------:R-:W2:Y:S01]  /*b0d0*/  LDCU UR6, c[0x0][0x890] ;  /* 0x00011200ff0677ac */ /* 0x000ea20008000800 */
[----:B------:R-:W4:Y:S01]  /*b0e0*/  LDCU.64 UR4, c[0x0][0x888] ;  /* 0x00011100ff0477ac */ /* 0x000f220008000a00 */
[----:B-1----:R-:W1:Y:S01]  /*b0f0*/  I2F.U32.RP R7, UR7 ;  /* 0x0000000700077d06 */ /* 0x002e620008209000 */
[----:B------:R-:W-:Y:S01]  /*b100*/  ISETP.NE.U32.AND P0, PT, RZ, UR7, PT ;  /* 0x00000007ff007c0c */ /* 0x000fe2000bf05070 */
[----:B--2---:R-:W-:-:S06]  /*b110*/  IMAD R0, R31, UR6, R0 ;  /* 0x000000061f007c24 */ /* 0x004fcc000f8e0200 */
[----:B-1----:R-:W1:Y:S02]  /*b120*/  MUFU.RCP R6, R7 ;  /* 0x0000000700067308 */ /* 0x002e640000001000 */
[----:B-1----:R-:W-:-:S06]  /*b130*/  IADD3 R6, PT, PT, R6, 0xffffffe, RZ ;  /* 0x0ffffffe06067810 */ /* 0x002fcc0007ffe0ff */
[----:B------:R-:W1:Y:S02]  /*b140*/  F2I.FTZ.U32.TRUNC.NTZ R5, R6 ;  /* 0x0000000600057305 */ /* 0x000e64000021f000 */
[----:B-1----:R-:W-:Y:S01]  /*b150*/  IADD3 R3, PT, PT, RZ, -R5, RZ ;  /* 0x80000005ff037210 */ /* 0x002fe20007ffe0ff */
[----:B------:R-:W1:Y:S04]  /*b160*/  LDC.64 R6, c[0x0][0x880] ;  /* 0x00022000ff067b82 */ /* 0x000e680000000a00 */
[----:B------:R-:W-:-:S04]  /*b170*/  IMAD R3, R3, UR7, RZ ;  /* 0x0000000703037c24 */ /* 0x000fc8000f8e02ff */
[----:B------:R-:W-:-:S06]  /*b180*/  IMAD.HI.U32 R3, R5, R3, R4 ;  /* 0x0000000305037227 */ /* 0x000fcc00078e0004 */
[----:B-----5:R-:W-:-:S05]  /*b190*/  IMAD.HI.U32 R3, R3, R30, RZ ;  /* 0x0000001e03037227 */ /* 0x020fca00078e00ff */
[----:B------:R-:W-:-:S05]  /*b1a0*/  IADD3 R5, PT, PT, -R3, RZ, RZ ;  /* 0x000000ff03057210 */ /* 0x000fca0007ffe1ff */
[----:B------:R-:W-:-:S05]  /*b1b0*/  IMAD R4, R5, UR7, R30 ;  /* 0x0000000705047c24 */ /* 0x000fca000f8e021e */
[----:B------:R-:W-:-:S13]  /*b1c0*/  ISETP.GE.U32.AND P2, PT, R4, UR7, PT ;  /* 0x0000000704007c0c */ /* 0x000fda000bf46070 */
[----:B------:R-:W-:Y:S02]  /*b1d0*/  @P2 IADD3 R4, PT, PT, R4, -UR7, RZ ;  /* 0x8000000704042c10 */ /* 0x000fe4000fffe0ff */
[----:B------:R-:W-:Y:S02]  /*b1e0*/  @P2 IADD3 R3, PT, PT, R3, 0x1, RZ ;  /* 0x0000000103032810 */ /* 0x000fe40007ffe0ff */
[----:B------:R-:W-:-:S13]  /*b1f0*/  ISETP.GE.U32.AND P1, PT, R4, UR7, PT ;  /* 0x0000000704007c0c */ /* 0x000fda000bf26070 */
[----:B------:R-:W-:Y:S02]  /*b200*/  @P1 IADD3 R3, PT, PT, R3, 0x1, RZ ;  /* 0x0000000103031810 */ /* 0x000fe40007ffe0ff */
[----:B------:R-:W-:-:S04]  /*b210*/  @!P0 LOP3.LUT R3, RZ, UR7, RZ, 0x33, !PT ;  /* 0x00000007ff038c12 */ /* 0x000fc8000f8e33ff */
[C---:B------:R-:W-:Y:S01]  /*b220*/  IADD3 R5, PT, PT, -R3.reuse, RZ, RZ ;  /* 0x000000ff03057210 */ /* 0x040fe20007ffe1ff */
[----:B----4-:R-:W-:-:S04]  /*b230*/  IMAD R0, R3, UR5, R0 ;  /* 0x0000000503007c24 */ /* 0x010fc8000f8e0200 */
[----:B------:R-:W-:-:S04]  /*b240*/  IMAD R5, R5, UR7, R30 ;  /* 0x0000000705057c24 */ /* 0x000fc8000f8e021e */
[----:B------:R-:W-:-:S04]  /*b250*/  IMAD R5, R5, UR4, R0 ;  /* 0x0000000405057c24 */ /* 0x000fc8000f8e0200 */
[----:B-1----:R-:W-:-:S05]  /*b260*/  IMAD.WIDE.U32 R6, R5, 0x4, R6 ;  /* 0x0000000405067825 */ /* 0x002fca00078e0006 */
[----:B------:R1:W-:Y:S02]  /*b270*/  STG.E desc[UR48][R6.64], R23 ;  /* 0x0000001706007986 */ /* 0x0003e4000c101930 */
.L_x_212:
[----:B------:R-:W-:Y:S05]  /*b280*/  BSYNC.RECONVERGENT B0 ;  /* 0x0000000000007941 */ /* 0x000fea0003800200 */
.L_x_211:
[----:B------:R-:W-:Y:S01]  /*b290*/  UISETP.NE.AND UP0, UPT, UR38, URZ, UPT ;  /* 0x000000ff2600728c */ /* 0x000fe2000bf05270 */
[----:B------:R-:W-:-:S08]  /*b2a0*/  NOP ;  /* 0x0000000000007918 */ /* 0x000fd00000000000 */
[----:B------:R-:W-:Y:S05]  /*b2b0*/  BRA.U UP0, `(.L_x_213) ;  /* 0x0000000100087547 */ /* 0x000fea000b800000 */
[----:B------:R-:W-:Y:S05]  /*b2c0*/  BPT.TRAP 0x1 ;  /* 0x000000040000795c */ /* 0x000fea0000300000 */
[----:B------:R-:W-:Y:S05]  /*b2d0*/  BPT.TRAP 0x1 ;  /* 0x000000040000795c */ /* 0x000fea0000300000 */
.L_x_213:
[----:B------:R-:W-:Y:S02]  /*b2e0*/  UIADD3 UR4, UPT, UPT, UR40, 0xe0a0, URZ ;  /* 0x0000e0a028047890 */ /* 0x000fe4000fffe0ff */
[----:B------:R-:W-:Y:S02]  /*b2f0*/  UISETP.NE.AND UP0, UPT, UR38, URZ, UPT ;  /* 0x000000ff2600728c */ /* 0x000fe4000bf05270 */
[----:B------:R-:W-:-:S09]  /*b300*/  UPRMT UR4, UR41, 0x654, UR4 ;  /* 0x0000065429047896 */ /* 0x000fd20008000004 */
[----:B---3--:R-:W-:Y:S01]  /*b310*/  SYNCS.ARRIVE.TRANS64.RED.A1T0 RZ, [UR4], RZ ;  /* 0x000000ffffff79a7 */ /* 0x008fe20008100404 */
[----:B------:R-:W-:Y:S05]  /*b320*/  BRA.U UP0, `(.L_x_214) ;  /* 0x0000000100047547 */ /* 0x000fea000b800000 */
[----:B------:R-:W-:Y:S05]  /*b330*/  BPT.TRAP 0x1 ;  /* 0x000000040000795c */ /* 0x000fea0000300000 */
.L_x_214:
[----:B------:R-:W-:Y:S01]  /*b340*/  SYNCS.ARRIVE.TRANS64.A1T0 RZ, [UR40+0xe0b0], RZ ;  /* 0x00e0b0ffffff79a7 */ /* 0x000fe20008100028 */
[----:B------:R-:W-:-:S09]  /*b350*/  UISETP.NE.AND UP0, UPT, UR36, URZ, UPT ;  /* 0x000000ff2400728c */ /* 0x000fd2000bf05270 */
[----:B------:R-:W-:Y:S05]  /*b360*/  BRA.U !UP0, `(.L_x_215) ;  /* 0x0000000108047547 */ /* 0x000fea000b800000 */
[----:B------:R-:W-:Y:S05]  /*b370*/  BPT.TRAP 0x1 ;  /* 0x000000040000795c */ /* 0x000fea0000300000 */
.L_x_215:
[----:B------:R-:W-:Y:S01]  /*b380*/  IMAD.U32 R3, RZ, RZ, UR43 ;  /* 0x0000002bff037e24 */ /* 0x000fe2000f8e00ff */
[----:B------:R-:W-:-:S04]  /*b390*/  SHF.R.U32.HI R0, RZ, 0x15, R57 ;  /* 0x00000015ff007819 */ /* 0x000fc80000011639 */
[----:B------:R-:W-:Y:S02]  /*b3a0*/  SHF.L.U32 R3, R3, 0x1f, RZ ;  /* 0x0000001f03037819 */ /* 0x000fe400000006ff */
[----:B------:R-:W-:Y:S02]  /*b3b0*/  ISETP.NE.AND P0, PT, R25, R0, PT ;  /* 0x000000001900720c */ /* 0x000fe40003f05270 */
[----:B------:R-:W3:Y:S02]  /*b3c0*/  SYNCS.PHASECHK.TRANS64.TRYWAIT P1, [UR40+0xe080], R3 ;  /* 0x00e08003ff0075a7 */ /* 0x000ee40008021128 */
[----:B---3--:R-:W-:Y:S09]  /*b3d0*/  @!P1 BRA `(.L_x_216) ;  /* 0x000000a800949947 */ /* 0x008ff20003800000 */
.L_x_407:
[----:B------:R-:W-:Y:S05]  /*b3e0*/  @!P0 BRA `(.L_x_217) ;  /* 0x0000000000408947 */ /* 0x000fea0003800000 */
[----:B------:R-:W-:Y:S01]  /*b3f0*/  MOV R14, 0x8 ;  /* 0x00000008000e7802 */ /* 0x000fe20000000f00 */
[----:B------:R-:W1:Y:S01]  /*b400*/  LDCU.64 UR8, c[0x4][0xb0] ;  /* 0x01001600ff0877ac */ /* 0x000e620008000a00 */
[----:B------:R-:W-:Y:S02]  /*b410*/  HFMA2 R12, -RZ, RZ, 0, 5.9604644775390625e-08 ;  /* 0x00000001ff0c7431 */ /* 0x000fe400000001ff */
[----:B----4-:R-:W-:Y:S01]  /*b420*/  IMAD.MOV.U32 R8, RZ, RZ, 0x192 ;  /* 0x00000192ff087424 */ /* 0x010fe200078e00ff */
[----:B------:R-:W4:Y:S01]  /*b430*/  LDCU.64 UR6, c[0x4][0xb8] ;  /* 0x01001700ff0677ac */ /* 0x000f220008000a00 */
[----:B------:R-:W2:Y:S01]  /*b440*/  LDC.64 R14, c[0x4][R14] ;  /* 0x010000000e0e7b82 */ /* 0x000ea20000000a00 */
[----:B------:R-:W-:Y:S01]  /*b450*/  IMAD.MOV.U32 R13, RZ, RZ, RZ ;  /* 0x000000ffff0d7224 */ /* 0x000fe200078e00ff */
[----:B------:R-:W3:Y:S01]  /*b460*/  LDCU.64 UR4, c[0x4][0x28] ;  /* 0x01000500ff0477ac */ /* 0x000ee20008000a00 */
[----:B-1----:R-:W-:Y:S01]  /*b470*/  IMAD.U32 R4, RZ, RZ, UR8 ;  /* 0x00000008ff047e24 */ /* 0x002fe2000f8e00ff */
[----:B------:R-:W-:Y:S01]  /*b480*/  MOV R5, UR9 ;  /* 0x0000000900057c02 */ /* 0x000fe20008000f00 */
[----:B----4-:R-:W-:Y:S01]  /*b490*/  IMAD.U32 R6, RZ, RZ, UR6 ;  /* 0x00000006ff067e24 */ /* 0x010fe2000f8e00ff */
[----:B------:R-:W-:Y:S01]  /*b4a0*/  MOV R7, UR7 ;  /* 0x0000000700077c02 */ /* 0x000fe20008000f00 */
[----:B---3--:R-:W-:Y:S01]  /*b4b0*/  IMAD.U32 R10, RZ, RZ, UR4 ;  /* 0x00000004ff0a7e24 */ /* 0x008fe2000f8e00ff */
[----:B------:R-:W-:-:S02]  /*b4c0*/  MOV R11, UR5 ;  /* 0x00000005000b7c02 */ /* 0x000fc40008000f00 */
[----:B------:R-:W-:-:S07]  /*b4d0*/  LEPC R20, `(.L_x_217) ;  /* 0x000000001014794e */ /* 0x000fce0000000000 */
[----:B--2--5:R-:W-:Y:S05]  /*b4e0*/  CALL.ABS.NOINC R14 ;  /* 0x000000000e007343 */ /* 0x024fea0003c00000 */
.L_x_217:
[----:B------:R-:W-:Y:S05]  /*b4f0*/  WARPSYNC.ALL ;  /* 0x0000000000007948 */ /* 0x000fea0003800000 */
[----:B------:R-:W-:Y:S01]  /*b500*/  R2UR UR4, R57 ;  /* 0x00000000390472ca */ /* 0x000fe200000e0000 */
[----:B------:R-:W-:-:S12]  /*b510*/  UISETP.NE.AND UP0, UPT, UR36, URZ, UPT ;  /* 0x000000ff2400728c */ /* 0x000fd8000bf05270 */
[----:B-1----:R-:W1:Y:S02]  /*b520*/  LDTM.x2 R22, tmem[UR4] ;  /* 0x00000004001679ee */ /* 0x002e6400080c0000 */
[----:B-1----:R-:W-:Y:S05]  /*b530*/  BRA.U !UP0, `(.L_x_218) ;  /* 0x0000000108047547 */ /* 0x002fea000b800000 */
[----:B------:R-:W-:Y:S05]  /*b540*/  BPT.TRAP 0x1 ;  /* 0x000000040000795c */ /* 0x000fea0000300000 */
.L_x_218:
[----:B------:R-:W-:Y:S02]  /*b550*/  UPRMT UR39, UR41, 0x654, UR39 ;  /* 0x0000065429277896 */ /* 0x000fe40008000027 */
[----:B------:R-:W-:-:S07]  /*b560*/  UISETP.NE.AND UP0, UPT, UR38, URZ, UPT ;  /* 0x000000ff2600728c */ /* 0x000fce000bf05270 */
[----:B------:R-:W-:Y:S02]  /*b570*/  SYNCS.ARRIVE.TRANS64.RED.A1T0 RZ, [UR39], RZ ;  /* 0x000000ffffff79a7 */ /* 0x000fe40008100427 */
[----:B------:R-:W-:Y:S05]  /*b580*/  BRA.U UP0, `(.L_x_219) ;  /* 0x0000000100047547 */ /* 0x000fea000b800000 */
[----:B------:R-:W-:Y:S05]  /*b590*/  BPT.TRAP 0x1 ;  /* 0x000000040000795c */ /* 0x000fea0000300000 */
.L_x_219:
[----:B---3--:R-:W-:-:S04]  /*b5a0*/  MOV R3, UR44 ;  /* 0x0000002c00037c02 */ /* 0x008fc80008000f00 */
[----:B------:R-:W-:-:S04]  /*b5b0*/  SHF.L.U32 R3, R3, 0x1f, RZ ;  /* 0x0000001f03037819 */ /* 0x000fc800000006ff */
[----:B------:R-:W1:Y:S02]  /*b5c0*/  SYNCS.PHASECHK.TRANS64.TRYWAIT P0, [UR40+0xe098], R3 ;  /* 0x00e09803ff0075a7 */ /* 0x000e640008001128 */
[----:B-1----:R-:W-:Y:S05]  /*b5d0*/  @!P0 BRA `(.L_x_220) ;  /* 0x000000a8002c8947 */ /* 0x002fea0003800000 */
.L_x_408:
[----:B------:R-:W-:-:S09]  /*b5e0*/  UISETP.NE.AND UP0, UPT, UR38, URZ, UPT ;  /* 0x000000ff2600728c */ /* 0x000fd2000bf05270 */
[----:B------:R-:W-:Y:S05]  /*b5f0*/  BRA.U UP0, `(.L_x_221) ;  /* 0x0000000100047547 */ /* 0x000fea000b800000 */
[----:B------:R-:W-:Y:S05]  /*b600*/  BPT.TRAP 0x1 ;  /* 0x000000040000795c */ /* 0x000fea0000300000 */
.L_x_221:
[----:B-1----:R-:W-:Y:S01]  /*b610*/  MOV R3, 0x1 ;  /* 0x0000000100037802 */ /* 0x002fe20000000f00 */
[----:B----4-:R1:W3:Y:S03]  /*b620*/  MUFU.RCP R5, R22 ;  /* 0x0000001600057308 */ /* 0x0102e60000001000 */
[----:B------:R-:W-:-:S04]  /*b630*/  SHF.L.U32 R3, R3, 0x1f, RZ ;  /* 0x0000001f03037819 */ /* 0x000fc800000006ff */
[----:B------:R-:W4:Y:S02]  /*b640*/  SYNCS.PHASECHK.TRANS64.TRYWAIT P0, [UR40+0xe0c8], R3 ;  /* 0x00e0c803ff0075a7 */ /* 0x000f240008001128 */
[----:B-1-34-:R-:W-:Y:S05]  /*b650*/  @!P0 BRA `(.L_x_222) ;  /* 0x000000a800248947 */ /* 0x01afea0003800000 */
.L_x_409:
[----:B------:R-:W1:Y:S01]  /*b660*/  LDCU UR4, c[0x0][0x708] ;  /* 0x0000e100ff0477ac */ /* 0x000e620008000800 */
[----:B------:R-:W-:Y:S01]  /*b670*/  FFMA R32, -R22, R5, 1 ;  /* 0x3f80000016207423 */ /* 0x000fe20000000105 */
[----:B------:R-:W-:Y:S03]  /*b680*/  BSSY.RECONVERGENT B2, `(.L_x_223) ;  /* 0x000000a000027945 */ /* 0x000fe60003800200 */
[----:B------:R-:W-:Y:S01]  /*b690*/  FFMA R32, R5, R32, R5 ;  /* 0x0000002005207223 */ /* 0x000fe20000000005 */
[----:B-1----:R-:W-:-:S03]  /*b6a0*/  MOV R3, UR4 ;  /* 0x0000000400037c02 */ /* 0x002fc60008000f00 */
[----:B------:R-:W-:Y:S01]  /*b6b0*/  FFMA R5, R32, UR4, RZ ;  /* 0x0000000420057c23 */ /* 0x000fe200080000ff */
[----:B------:R-:W1:Y:S03]  /*b6c0*/  FCHK P0, R3, R22 ;  /* 0x0000001603007302 */ /* 0x000e660000000000 */
[----:B------:R-:W-:-:S04]  /*b6d0*/  FFMA R0, -R22, R5, UR4 ;  /* 0x0000000416007e23 */ /* 0x000fc80008000105 */
[----:B------:R-:W-:Y:S01]  /*b6e0*/  FFMA R32, R32, R0, R5 ;  /* 0x0000000020207223 */ /* 0x000fe20000000005 */
[----:B-1----:R-:W-:Y:S05]  /*b6f0*/  @!P0 BRA `(.L_x_224) ;  /* 0x0000000000088947 */ /* 0x002fea0003800000 */
[----:B------:R-:W-:Y:S02]  /*b700*/  MOV R4, 0xb720 ;  /* 0x0000b72000047802 */ /* 0x000fe40000000f00 */
[----:B--2--5:R-:W-:Y:S05]  /*b710*/  CALL.REL.NOINC `($__internal_3_$__cuda_sm3x_div_rn_noftz_f32_slowpath) ;  /* 0x000000b000a07944 */ /* 0x024fea0003c00000 */
.L_x_224:
[----:B------:R-:W-:Y:S05]  /*b720*/  BSYNC.RECONVERGENT B2 ;  /* 0x0000000000027941 */ /* 0x000fea0003800200 */
.L_x_223:
[----:B------:R-:W-:-:S05]  /*b730*/  VIADD R0, R56, 0x180 ;  /* 0x0000018038007836 */ /* 0x000fca0000000000 */
[----:B------:R-:W-:-:S04]  /*b740*/  SHF.R.U32.HI R0, RZ, 0x15, R0 ;  /* 0x00000015ff007819 */ /* 0x000fc80000011600 */
[----:B------:R-:W-:-:S13]  /*b750*/  ISETP.NE.AND P0, PT, R25, R0, PT ;  /* 0x000000001900720c */ /* 0x000fda0003f05270 */
[----:B------:R-:W-:Y:S05]  /*b760*/  @!P0 BRA `(.L_x_225) ;  /* 0x0000000000408947 */ /* 0x000fea0003800000 */
[----:B------:R-:W-:Y:S01]  /*b770*/  MOV R14, 0x8 ;  /* 0x00000008000e7802 */ /* 0x000fe20000000f00 */
[----:B------:R-:W1:Y:S01]  /*b780*/  LDCU.64 UR8, c[0x4][0xb0] ;  /* 0x01001600ff0877ac */ /* 0x000e620008000a00 */
[----:B------:R-:W-:Y:S02]  /*b790*/  HFMA2 R12, -RZ, RZ, 0, 5.9604644775390625e-08 ;  /* 0x00000001ff0c7431 */ /* 0x000fe400000001ff */
[----:B------:R-:W-:Y:S01]  /*b7a0*/  IMAD.MOV.U32 R8, RZ, RZ, 0x192 ;  /* 0x00000192ff087424 */ /* 0x000fe200078e00ff */
[----:B------:R-:W3:Y:S01]  /*b7b0*/  LDCU.64 UR6, c[0x4][0xb8] ;  /* 0x01001700ff0677ac */ /* 0x000ee20008000a00 */
[----:B------:R-:W4:Y:S01]  /*b7c0*/  LDC.64 R14, c[0x4][R14] ;  /* 0x010000000e0e7b82 */ /* 0x000f220000000a00 */
[----:B------:R-:W-:Y:S01]  /*b7d0*/  IMAD.MOV.U32 R13, RZ, RZ, RZ ;  /* 0x000000ffff0d7224 */ /* 0x000fe200078e00ff */
[----:B------:R-:W2:Y:S01]  /*b7e0*/  LDCU.64 UR4, c[0x4][0x40] ;  /* 0x01000800ff0477ac */ /* 0x000ea20008000a00 */
[----:B-1----:R-:W-:Y:S01]  /*b7f0*/  IMAD.U32 R4, RZ, RZ, UR8 ;  /* 0x00000008ff047e24 */ /* 0x002fe2000f8e00ff */
[----:B------:R-:W-:Y:S01]  /*b800*/  MOV R5, UR9 ;  /* 0x0000000900057c02 */ /* 0x000fe20008000f00 */
[----:B---3--:R-:W-:Y:S01]  /*b810*/  IMAD.U32 R6, RZ, RZ, UR6 ;  /* 0x00000006ff067e24 */ /* 0x008fe2000f8e00ff */
[----:B------:R-:W-:Y:S01]  /*b820*/  MOV R7, UR7 ;  /* 0x0000000700077c02 */ /* 0x000fe20008000f00 */
[----:B--2---:R-:W-:Y:S01]  /*b830*/  IMAD.U32 R10, RZ, RZ, UR4 ;  /* 0x00000004ff0a7e24 */ /* 0x004fe2000f8e00ff */
[----:B------:R-:W-:-:S02]  /*b840*/  MOV R11, UR5 ;  /* 0x00000005000b7c02 */ /* 0x000fc40008000f00 */
[----:B------:R-:W-:-:S07]  /*b850*/  LEPC R20, `(.L_x_225) ;  /* 0x000000001014794e */ /* 0x000fce0000000000 */
[----:B----45:R-:W-:Y:S05]  /*b860*/  CALL.ABS.NOINC R14 ;  /* 0x000000000e007343 */ /* 0x030fea0003c00000 */
.L_x_225:
[----:B------:R-:W-:Y:S05]  /*b870*/  WARPSYNC.ALL ;  /* 0x0000000000007948 */ /* 0x000fea0003800000 */
[----:B------:R-:W-:Y:S02]  /*b880*/  R2UR UR4, R56 ;  /* 0x00000000380472ca */ /* 0x000fe400000e0000 */
[C---:B------:R-:W-:Y:S02]  /*b890*/  IADD3 R36, P0, PT, R24.reuse, 0x4010, RZ ;  /* 0x0000401018247810 */ /* 0x040fe40007f1e0ff */
[----:B------:R-:W-:-:S03]  /*b8a0*/  IADD3 R3, P1, PT, R24, 0x4000, RZ ;  /* 0x0000400018037810 */ /* 0x000fc60007f3e0ff */
[--C-:B------:R-:W-:Y:S02]  /*b8b0*/  IMAD.X R37, RZ, RZ, R27.reuse, P0 ;  /* 0x000000ffff257224 */ /* 0x100fe400000e061b */
[----:B------:R-:W-:-:S04]  /*b8c0*/  IMAD.X R35, RZ, RZ, R27, P1 ;  /* 0x000000ffff237224 */ /* 0x000fc800008e061b */
[----:B------:R-:W1:Y:S01]  /*b8d0*/  LDTM.x16 R4, tmem[UR4+0x180] ;  /* 0x00018004000479ee */ /* 0x000e620008240000 */
[----:B------:R-:W-:-:S04]  /*b8e0*/  SHF.R.U64 R0, R3, 0x3, R35 ;  /* 0x0000000303007819 */ /* 0x000fc80000001223 */
[----:B------:R-:W-:Y:S01]  /*b8f0*/  LOP3.LUT R34, R3, 0x70, R0, 0x78, !PT ;  /* 0x0000007003227812 */ /* 0x000fe200078e7800 */
[----:B------:R-:W-:-:S05]  /*b900*/  VIADD R0, R56, 0x190 ;  /* 0x0000019038007836 */ /* 0x000fca0000000000 */
[----:B------:R-:W-:-:S04]  /*b910*/  SHF.R.U32.HI R0, RZ, 0x15, R0 ;  /* 0x00000015ff007819 */ /* 0x000fc80000011600 */
[----:B------:R-:W-:Y:S01]  /*b920*/  ISETP.NE.AND P0, PT, R25, R0, PT ;  /* 0x000000001900720c */ /* 0x000fe20003f05270 */
[----:B-1----:R-:W-:Y:S01]  /*b930*/  FMUL2 R20, R32.F32, R8.F32x2.HI_LO ;  /* 0x000000082014724a */ /* 0x002fe20000040000 */
[----:B------:R-:W-:Y:S01]  /*b940*/  SHF.R.U64 R9, R36, 0x3, R37 ;  /* 0x0000000324097819 */ /* 0x000fe20000001225 */
[C---:B------:R-:W-:Y:S02]  /*b950*/  FMUL2 R4, R32.reuse.F32, R4.F32x2.HI_LO ;  /* 0x000000042004724a */ /* 0x040fe40000040000 */
[----:B------:R-:W-:Y:S01]  /*b960*/  FMUL2 R6, R32.F32, R6.F32x2.HI_LO ;  /* 0x000000062006724a */ /* 0x000fe20000040000 */
        /* <DEDUP_REMOVED lines=18> */
[----:B------:R-:W3:Y:S01]  /*ba90*/  LDCU.64 UR8, c[0x4][0xb0] ;  /* 0x01001600ff0877ac */ /* 0x000ee20008000a00 */
[----:B------:R-:W-:Y:S02]  /*baa0*/  HFMA2 R12, -RZ, RZ, 0, 5.9604644775390625e-08 ;  /* 0x00000001ff0c7431 */ /* 0x000fe400000001ff */
[----:B-1----:R-:W-:Y:S01]  /*bab0*/  IMAD.MOV.U32 R8, RZ, RZ, 0x192 ;  /* 0x00000192ff087424 */ /* 0x002fe200078e00ff */
[----:B------:R-:W1:Y:S01]  /*bac0*/  LDCU.64 UR6, c[0x4][0xb8] ;  /* 0x01001700ff0677ac */ /* 0x000e620008000a00 */
[----:B------:R-:W4:Y:S01]  /*bad0*/  LDC.64 R14, c[0x4][R14] ;  /* 0x010000000e0e7b82 */ /* 0x000f220000000a00 */
[----:B------:R-:W-:Y:S01]  /*bae0*/  IMAD.MOV.U32 R13, RZ, RZ, RZ ;  /* 0x000000ffff0d7224 */ /* 0x000fe200078e00ff */
[----:B------:R-:W2:Y:S01]  /*baf0*/  LDCU.64 UR4, c[0x4][0x40] ;  /* 0x01000800ff0477ac */ /* 0x000ea20008000a00 */
[----:B---3--:R-:W-:Y:S01]  /*bb00*/  IMAD.U32 R4, RZ, RZ, UR8 ;  /* 0x00000008ff047e24 */ /* 0x008fe2000f8e00ff */
[----:B------:R-:W-:Y:S01]  /*bb10*/  MOV R5, UR9 ;  /* 0x0000000900057c02 */ /* 0x000fe20008000f00 */
[----:B-1----:R-:W-:Y:S01]  /*bb20*/  IMAD.U32 R6, RZ, RZ, UR6 ;  /* 0x00000006ff067e24 */ /* 0x002fe2000f8e00ff */
[----:B------:R-:W-:Y:S01]  /*bb30*/  MOV R7, UR7 ;  /* 0x0000000700077c02 */ /* 0x000fe20008000f00 */
[----:B--2---:R-:W-:Y:S01]  /*bb40*/  IMAD.U32 R10, RZ, RZ, UR4 ;  /* 0x00000004ff0a7e24 */ /* 0x004fe2000f8e00ff */
[----:B------:R-:W-:-:S02]  /*bb50*/  MOV R11, UR5 ;  /* 0x00000005000b7c02 */ /* 0x000fc40008000f00 */
[----:B------:R-:W-:-:S07]  /*bb60*/  LEPC R20, `(.L_x_226) ;  /* 0x000000001014794e */ /* 0x000fce0000000000 */
[----:B----45:R-:W-:Y:S05]  /*bb70*/  CALL.ABS.NOINC R14 ;  /* 0x000000000e007343 */ /* 0x030fea0003c00000 */
.L_x_226:
[----:B------:R-:W-:Y:S05]  /*bb80*/  WARPSYNC.ALL ;  /* 0x0000000000007948 */ /* 0x000fea0003800000 */
[----:B------:R-:W-:Y:S02]  /*bb90*/  R2UR UR4, R56 ;  /* 0x00000000380472ca */ /* 0x000fe400000e0000 */
[C---:B-1----:R-:W-:Y:S02]  /*bba0*/  IADD3 R36, P0, PT, R24.reuse, 0x4030, RZ ;  /* 0x0000403018247810 */ /* 0x042fe40007f1e0ff */
        /* <DEDUP_REMOVED lines=46> */
.L_x_227:
        /* <DEDUP_REMOVED lines=49> */
.L_x_228:
[----:B------:R-:W3:Y:S01]  /*c1a0*/  LDCU.64 UR4, c[0x0][0x880] ;  /* 0x00011000ff0477ac */ /* 0x000ee20008000a00 */
[C---:B------:R-:W-:Y:S02]  /*c1b0*/  IADD3 R3, P2, PT, R24.reuse, 0x4060, RZ ;  /* 0x0000406018037810 */ /* 0x040fe40007f5e0ff */
[----:B------:R-:W-:-:S03]  /*c1c0*/  IADD3 R26, P1, PT, R24, 0x4070, RZ ;  /* 0x00004070181a7810 */ /* 0x000fc60007f3e0ff */
[--C-:B------:R-:W-:Y:S02]  /*c1d0*/  IMAD.X R29, RZ, RZ, R27.reuse, P2 ;  /* 0x000000ffff1d7224 */ /* 0x100fe400010e061b */
[----:B------:R-:W-:-:S03]  /*c1e0*/  IMAD.X R27, RZ, RZ, R27, P1 ;  /* 0x000000ffff1b7224 */ /* 0x000fc600008e061b */
[----:B------:R-:W-:-:S04]  /*c1f0*/  SHF.R.U64 R0, R3, 0x3, R29 ;  /* 0x0000000303007819 */ /* 0x000fc8000000121d */
[----:B------:R-:W-:Y:S02]  /*c200*/  LOP3.LUT R28, R3, 0x70, R0, 0x78, !PT ;  /* 0x00000070031c7812 */ /* 0x000fe400078e7800 */
[----:B---3--:R-:W-:-:S04]  /*c210*/  ISETP.NE.U32.AND P0, PT, RZ, UR4, PT ;  /* 0x00000004ff007c0c */ /* 0x008fc8000bf05070 */
[----:B------:R-:W-:Y:S01]  /*c220*/  ISETP.NE.AND.EX P0, PT, RZ, UR5, PT, P0 ;  /* 0x00000005ff007c0c */ /* 0x000fe2000bf05300 */
[----:B------:R-:W-:Y:S05]  /*c230*/  WARPSYNC.ALL ;  /* 0x0000000000007948 */ /* 0x000fea0003800000 */
[----:B------:R-:W-:-:S13]  /*c240*/  R2UR UR4, R56 ;  /* 0x00000000380472ca */ /* 0x000fda00000e0000 */
[----:B-1----:R-:W1:Y:S02]  /*c250*/  LDTM.x16 R4, tmem[UR4+0x1b0] ;  /* 0x0001b004000479ee */ /* 0x002e640008240000 */
        /* <DEDUP_REMOVED lines=20> */
[----:B------:R-:W-:Y:S01]  /*c3a0*/  @!PT LDS RZ, [RZ] ;  /* 0x00000000fffff984 */ /* 0x000fe20000000800 */
[----:B------:R-:W-:Y:S01]  /*c3b0*/  @!PT LDS RZ, [RZ] ;  /* 0x00000000fffff984 */ /* 0x000fe20000000800 */
[----:B------:R-:W-:Y:S01]  /*c3c0*/  @!PT LDS RZ, [RZ] ;  /* 0x00000000fffff984 */ /* 0x000fe20000000800 */
[----:B------:R-:W-:Y:S01]  /*c3d0*/  @!PT LDS RZ, [RZ] ;  /* 0x00000000fffff984 */ /* 0x000fe20000000800 */
[----:B------:R3:W-:Y:S06]  /*c3e0*/  MEMBAR.ALL.CTA ;  /* 0x0000000000007992 */ /* 0x0007ec0000008000 */
[----:B---3--:R-:W3:Y:S01]  /*c3f0*/  FENCE.VIEW.ASYNC.S ;  /* 0x00000000000073c6 */ /* 0x008ee20000000000 */
[----:B------:R-:W-:Y:S05]  /*c400*/  @!P0 BRA `(.L_x_229) ;  /* 0x0000000400008947 */ /* 0x000fea0003800000 */
[C---:B------:R-:W-:Y:S01]  /*c410*/  FSETP.GEU.AND P0, PT, R22.reuse, 1.175494350822287508e-38, PT ;  /* 0x008000001600780b */ /* 0x040fe20003f0e000 */
[----:B------:R-:W4:Y:S01]  /*c420*/  LDCU UR4, c[0x0][0x380] ;  /* 0x00007000ff0477ac */ /* 0x000f220008000800 */
[----:B------:R-:W-:Y:S01]  /*c430*/  MOV R0, 0x3e055027 ;  /* 0x3e05502700007802 */ /* 0x000fe20000000f00 */
[----:B------:R-:W-:Y:S01]  /*c440*/  BSSY.RECONVERGENT B0, `(.L_x_229) ;  /* 0x000003c000007945 */ /* 0x000fe20003800200 */
[----:B-1----:R-:W-:Y:S01]  /*c450*/  FSEL R5, RZ, -23, P0 ;  /* 0xc1b80000ff057808 */ /* 0x002fe20000000000 */
[----:B------:R-:W1:Y:S08]  /*c460*/  LDCU UR5, c[0x0][0x700] ;  /* 0x0000e000ff0577ac */ /* 0x000e700008000800 */
        /* <DEDUP_REMOVED lines=19> */
[----:B------:R-:W-:Y:S02]  /*c5a0*/  LEA R0, R33, R2, 0x8 ;  /* 0x0000000221007211 */ /* 0x000fe400078e40ff */
[----:B------:R-:W-:Y:S01]  /*c5b0*/  MOV R3, 0x7f800000 ;  /* 0x7f80000000037802 */ /* 0x000fe20000000f00 */
[----:B------:R-:W-:Y:S01]  /*c5c0*/  FFMA R4, R4, 0.69314718246459960938, R5 ;  /* 0x3f31721804047823 */ /* 0x000fe20000000005 */
[----:B------:R-:W-:-:S03]  /*c5d0*/  IADD3 R0, PT, PT, R0, 0x80, RZ ;  /* 0x0000008000007810 */ /* 0x000fc60007ffe0ff */
[----:B------:R-:W-:Y:S01]  /*c5e0*/  @P0 FFMA R4, R22, R3, +INF ;  /* 0x7f80000016040423 */ /* 0x000fe20000000003 */
[----:B----4-:R-:W-:-:S04]  /*c5f0*/  ISETP.GE.AND P0, PT, R0, UR4, PT ;  /* 0x0000000400007c0c */ /* 0x010fc8000bf06270 */
[----:B------:R-:W-:-:S05]  /*c600*/  FSEL R4, R4, -INF , P1 ;  /* 0xff80000004047808 */ /* 0x000fca0000800000 */
[----:B-1----:R-:W-:-:S04]  /*c610*/  FFMA R23, R23, UR5, R4 ;  /* 0x0000000517177c23 */ /* 0x002fc80008000004 */
[----:B------:R-:W-:Y:S05]  /*c620*/  @P0 BRA `(.L_x_230) ;  /* 0x0000000000740947 */ /* 0x000fea0003800000 */
[----:B------:R-:W1:Y:S01]  /*c630*/  LDCU UR7, c[0x0][0x38c] ;  /* 0x00007180ff0777ac */ /* 0x000e620008000800 */
        /* <DEDUP_REMOVED lines=8> */
[----:B-1----:R-:W-:-:S05]  /*c6c0*/  IADD3 R2, PT, PT, RZ, -R3, RZ ;  /* 0x80000003ff027210 */ /* 0x002fca0007ffe0ff */
[----:B------:R-:W-:Y:S02]  /*c6d0*/  IMAD R5, R2, UR7, RZ ;  /* 0x0000000702057c24 */ /* 0x000fe4000f8e02ff */
[----:B------:R-:W-:-:S05]  /*c6e0*/  HFMA2 R2, -RZ, RZ, 0, 0 ;  /* 0x00000000ff027431 */ /* 0x000fca00000001ff */
[----:B------:R-:W-:-:S06]  /*c6f0*/  IMAD.HI.U32 R5, R3, R5, R2 ;  /* 0x0000000503057227 */ /* 0x000fcc00078e0002 */
[----:B-----5:R-:W-:Y:S02]  /*c700*/  IMAD.HI.U32 R2, R5, R30, RZ ;  /* 0x0000001e05027227 */ /* 0x020fe400078e00ff */
[----:B------:R-:W1:Y:S03]  /*c710*/  LDC.64 R4, c[0x0][0x880] ;  /* 0x00022000ff047b82 */ /* 0x000e660000000a00 */
        /* <DEDUP_REMOVED lines=14> */
.L_x_230:
[----:B------:R-:W-:Y:S05]  /*c800*/  BSYNC.RECONVERGENT B0 ;  /* 0x0000000000007941 */ /* 0x000fea0003800200 */
.L_x_229:
[----:B------:R-:W-:Y:S01]  /*c810*/  UISETP.NE.AND UP0, UPT, UR38, URZ, UPT ;  /* 0x000000ff2600728c */ /* 0x000fe2000bf05270 */
[----:B------:R-:W-:-:S08]  /*c820*/  NOP ;  /* 0x0000000000007918 */ /* 0x000fd00000000000 */
[----:B------:R-:W-:Y:S05]  /*c830*/  BRA.U UP0, `(.L_x_231) ;  /* 0x0000000100087547 */ /* 0x000fea000b800000 */
[----:B------:R-:W-:Y:S05]  /*c840*/  BPT.TRAP 0x1 ;  /* 0x000000040000795c */ /* 0x000fea0000300000 */
[----:B------:R-:W-:Y:S05]  /*c850*/  BPT.TRAP 0x1 ;  /* 0x000000040000795c */ /* 0x000fea0000300000 */
.L_x_231:
[----:B------:R-:W-:Y:S02]  /*c860*/  UIADD3 UR4, UPT, UPT, UR40, 0xe0a8, URZ ;  /* 0x0000e0a828047890 */ /* 0x000fe4000fffe0ff */
[----:B------:R-:W-:Y:S02]  /*c870*/  UISETP.NE.AND UP0, UPT, UR38, URZ, UPT ;  /* 0x000000ff2600728c */ /* 0x000fe4000bf05270 */
[----:B------:R-:W-:-:S09]  /*c880*/  UPRMT UR4, UR41, 0x654, UR4 ;  /* 0x0000065429047896 */ /* 0x000fd20008000004 */
[----:B---3--:R-:W-:Y:S01]  /*c890*/  SYNCS.ARRIVE.TRANS64.RED.A1T0 RZ, [UR4], RZ ;  /* 0x000000ffffff79a7 */ /* 0x008fe20008100404 */
[----:B------:R-:W-:Y:S05]  /*c8a0*/  BRA.U UP0, `(.L_x_232) ;  /* 0x0000000100047547 */ /* 0x000fea000b800000 */
[----:B------:R-:W-:Y:S05]  /*c8b0*/  BPT.TRAP 0x1 ;  /* 0x000000040000795c */ /* 0x000fea0000300000 */
.L_x_232:
[----:B------:R-:W-:Y:S01]  /*c8c0*/  SYNCS.ARRIVE.TRANS64.A1T0 RZ, [UR40+0xe0b8], RZ ;  /* 0x00e0b8ffffff79a7 */ /* 0x000fe20008100028 */
[----:B------:R-:W-:Y:S05]  /*c8d0*/  EXIT ;  /* 0x000000000000794d */ /* 0x000fea0003800000 */
.L_x_27:
[----:B------:R-:W-:-:S08]  /*c8e0*/  NOP ;  /* 0x0000000000007918 */ /* 0x000fd00000000000 */
[----:B------:R-:W1:Y:S02]  /*c8f0*/  USETMAXREG.TRY_ALLOC.CTAPOOL UP0, 0xc0 ;  /* 0x000000c0000079c8 */ /* 0x000e640008000600 */
[----:B-1----:R-:W-:Y:S05]  /*c900*/  BRA.U !UP0, `(.L_x_27) ;  /* 0xfffffffd08f47547 */ /* 0x002fea000b83ffff */
[----:B------:R-:W1:Y:S01]  /*c910*/  S2UR UR8, SR_CTAID.X ;  /* 0x00000000000879c3 */ /* 0x000e620000002500 */
[----:B------:R-:W2:Y:S02]  /*c920*/  LDCU.64 UR4, c[0x0][0x380] ;  /* 0x00007000ff0477ac */ /* 0x000ea40008000a00 */
[----:B--2---:R-:W-:Y:S02]  /*c930*/  UISETP.NE.AND UP0, UPT, UR5, URZ, UPT ;  /* 0x000000ff0500728c */ /* 0x004fe4000bf05270 */
[----:B-1----:R-:W-:-:S04]  /*c940*/  USHF.L.U32 UR40, UR8, 0x8, URZ ;  /* 0x0000000808287899 */ /* 0x002fc800080006ff */
[----:B------:R-:W-:-:S06]  /*c950*/  UISETP.GE.U32.OR UP0, UPT, UR40, UR4, !UP0 ;  /* 0x000000042800728c */ /* 0x000fcc000c706470 */
[----:B------:R-:W-:-:S13]  /*c960*/  PLOP3.LUT P0, PT, PT, PT, UP0, 0x80, 0x8 ;  /* 0x000000000008781c */ /* 0x000fda0003f0f008 */
[----:B------:R-:W-:Y:S05]  /*c970*/  @P0 EXIT ;  /* 0x000000000000094d */ /* 0x000fea0003800000 */
[----:B------:R-:W-:Y:S02]  /*c980*/  UIADD3 UR10, UPT, UPT, UR5, 0x3f, URZ ;  /* 0x0000003f050a7890 */ /* 0x000fe4000fffe0ff */
[----:B------:R-:W-:Y:S02]  /*c990*/  ULEA UR4, UR8, 0x4, 0x2 ;  /* 0x0000000408047891 */ /* 0x000fe4000f8e10ff */
[----:B------:R-:W-:Y:S02]  /*c9a0*/  USHF.R.S32.HI UR9, URZ, 0x1f, UR10 ;  /* 0x0000001fff097899 */ /* 0x000fe4000801140a */
[----:B------:R-:W-:Y:S02]  /*c9b0*/  ULOP3.LUT UR4, UR4, 0x3fffffc, URZ, 0xc0, !UPT ;  /* 0x03fffffc04047892 */ /* 0x000fe4000f8ec0ff */
[----:B------:R-:W-:Y:S02]  /*c9c0*/  ULEA.HI UR9, UR9, UR10, URZ, 0x6 ;  /* 0x0000000a09097291 */ /* 0x000fe4000f8f30ff */
[----:B------:R-:W-:-:S02]  /*c9d0*/  UISETP.NE.AND UP1, UPT, UR62, URZ, UPT ;  /* 0x000000ff3e00728c */ /* 0x000fc4000bf25270 */
[----:B------:R-:W-:Y:S02]  /*c9e0*/  USHF.R.S32.HI UR9, URZ, 0x6, UR9 ;  /* 0x00000006ff097899 */ /* 0x000fe40008011409 */
[----:B------:R-:W-:Y:S02]  /*c9f0*/  USEL UR49, UR7, UR6, UP1 ;  /* 0x0000000607317287 */ /* 0x000fe40008800000 */
[----:B------:R-:W-:Y:S02]  /*ca00*/  UISETP.LT.AND UP0, UPT, UR9, UR4, UPT ;  /* 0x000000040900728c */ /* 0x000fe4000bf01270 */
[----:B------:R-:W-:Y:S02]  /*ca10*/  ULOP3.LUT UR49, UR49, 0x1, URZ, 0xc0, !UPT ;  /* 0x0000000131317892 */ /* 0x000fe4000f8ec0ff */
[----:B------:R-:W-:Y:S02]  /*ca20*/  USEL UR39, UR9, UR4, UP0 ;  /* 0x0000000409277287 */ /* 0x000fe40008000000 */
[----:B------:R-:W-:-:S02]  /*ca30*/  USEL UR50, URZ, 0x80, UP1 ;  /* 0x00000080ff327887 */ /* 0x000fc40008800000 */
[----:B------:R-:W-:-:S04]  /*ca40*/  UISETP.LT.AND UP0, UPT, UR39, 0x4, UPT ;  /* 0x000000042700788c */ /* 0x000fc8000bf01270 */
[----:B------:R-:W-:Y:S02]  /*ca50*/  USEL UR60, UR39, 0x4, UP0 ;  /* 0x00000004273c7887 */ /* 0x000fe40008000000 */
[----:B------:R-:W-:Y:S02]  /*ca60*/  UISETP.NE.U32.AND UP0, UPT, UR49, 0x1, UPT ;  /* 0x000000013100788c */ /* 0x000fe4000bf05070 */
[----:B------:R-:W-:-:S07]  /*ca70*/  UIADD3 UR4, UPT, UPT, -UR60, UR39, URZ ;  /* 0x000000273c047290 */ /* 0x000fce000fffe1ff */
[----:B------:R-:W-:Y:S05]  /*ca80*/  BRA.U !UP0, `(.L_x_233) ;  /* 0x0000000108047547 */ /* 0x000fea000b800000 */
[----:B------:R-:W-:Y:S05]  /*ca90*/  BPT.TRAP 0x1 ;  /* 0x000000040000795c */ /* 0x000fea0000300000 */
.L_x_233:
[----:B------:R-:W1:Y:S01]  /*caa0*/  S2UR UR38, SR_CgaCtaId ;  /* 0x00000000002679c3 */ /* 0x000e620000008800 */
[----:B------:R-:W-:Y:S01]  /*cab0*/  UISETP.NE.AND UP0, UPT, UR62, URZ, UPT ;  /* 0x000000ff3e00728c */ /* 0x000fe2000bf05270 */
[----:B------:R-:W-:Y:S01]  /*cac0*/  MOV R3, 0x1 ;  /* 0x0000000100037802 */ /* 0x000fe20000000f00 */
[----:B------:R-:W-:Y:S01]  /*cad0*/  UMOV UR37, 0x400 ;  /* 0x0000040000257882 */ /* 0x000fe20000000000 */
[----:B------:R-:W2:Y:S01]  /*cae0*/  S2R R19, SR_TID.X ;  /* 0x0000000000137919 */ /* 0x000ea20000002100 */
[----:B------:R-:W-:Y:S01]  /*caf0*/  USHF.L.U32 UR48, UR48, 0x3, URZ ;  /* 0x0000000330307899 */ /* 0x000fe200080006ff */
[----:B------:R-:W-:Y:S01]  /*cb00*/  SHF.L.U32 R3, R3, 0x1f, RZ ;  /* 0x0000001f03037819 */ /* 0x000fe200000006ff */
[----:B------:R-:W-:Y:S01]  /*cb10*/  UMOV UR58, 0x1 ;  /* 0x00000001003a7882 */ /* 0x000fe20000000000 */
[----:B------:R-:W-:Y:S01]  /*cb20*/  UMOV UR55, 0x1 ;  /* 0x0000000100377882 */ /* 0x000fe20000000000 */
[----:B-1----:R-:W-:-:S04]  /*cb30*/  ULEA UR37, UR38, UR37, 0x18 ;  /* 0x0000002526257291 */ /* 0x002fc8000f8ec0ff */
[----:B------:R-:W-:Y:S02]  /*cb40*/  UIADD3 UR59, UPT, UPT, UR37, 0xe078, URZ ;  /* 0x0000e078253b7890 */ /* 0x000fe4000fffe0ff */
[----:B------:R-:W-:Y:S02]  /*cb50*/  @!UP0 UIADD3 UR59, UPT, UPT, UR37, 0xe088, URZ ;  /* 0x0000e088253b8890 */ /* 0x000fe4000fffe0ff */
[----:B------:R-:W-:-:S07]  /*cb60*/  UIADD3 UR47, UPT, UPT, UR37, UR48, URZ ;  /* 0x00000030252f7290 */ /* 0x000fce000fffe0ff */
[----:B------:R-:W1:Y:S02]  /*cb70*/  SYNCS.PHASECHK.TRANS64.TRYWAIT P0, [UR59], R3 ;  /* 0x00000003ff0075a7 */ /* 0x000e64000800113b */
[----:B-12---:R-:W-:Y:S05]  /*cb80*/  @!P0 BRA `(.L_x_234) ;  /* 0x0000009000f08947 */ /* 0x006fea0003800000 */
.L_x_410:
[----:B------:R-:W-:Y:S01]  /*cb90*/  UISETP.GE.AND UP0, UPT, UR4, 0x1, UPT ;  /* 0x000000010400788c */ /* 0x000fe2000bf06270 */
[----:B------:R-:W-:Y:S01]  /*cba0*/  IMAD.MOV.U32 R18, RZ, RZ, RZ ;  /* 0x000000ffff127224 */ /* 0x000fe200078e00ff */
[----:B------:R-:W-:Y:S01]  /*cbb0*/  MOV R17, 0xff800000 ;  /* 0xff80000000117802 */ /* 0x000fe20000000f00 */
[----:B------:R-:W-:Y:S01]  /*cbc0*/  IMAD.MOV.U32 R16, RZ, RZ, RZ ;  /* 0x000000ffff107224 */ /* 0x000fe200078e00ff */
[----:B------:R-:W-:Y:S01]  /*cbd0*/  SHF.R.U32.HI R2, RZ, 0x5, R19 ;  /* 0x00000005ff027819 */ /* 0x000fe20000011613 */
[----:B------:R-:W-:Y:S01]  /*cbe0*/  UMOV UR57, URZ ;  /* 0x000000ff00397c82 */ /* 0x000fe20008000000 */
[----:B------:R-:W-:-:S03]  /*cbf0*/  UMOV UR56, URZ ;  /* 0x000000ff00387c82 */ /* 0x000fc60008000000 */
[----:B------:R-:W-:Y:S05]  /*cc00*/  BRA.U !UP0, `(.L_x_235) ;  /* 0x00000025086c7547 */ /* 0x000fea000b800000 */
[----:B------:R-:W-:Y:S01]  /*cc10*/  IMAD.U32 R121, R19, 0x10000, RZ ;  /* 0x0001000013797824 */ /* 0x000fe200078e00ff */
[----:B------:R-:W-:Y:S01]  /*cc20*/  UISETP.NE.AND UP0, UPT, UR62, URZ, UPT ;  /* 0x000000ff3e00728c */ /* 0x000fe2000bf05270 */
[----:B------:R-:W-:Y:S01]  /*cc30*/  LOP3.LUT R120, R2, 0x3, RZ, 0xc0, !PT ;  /* 0x0000000302787812 */ /* 0x000fe200078ec0ff */
[----:B------:R-:W-:Y:S01]  /*cc40*/  USHF.L.U32 UR4, UR4, 0x6, URZ ;  /* 0x0000000604047899 */ /* 0x000fe200080006ff */
[----:B------:R-:W-:Y:S01]  /*cc50*/  IMAD.MOV.U32 R16, RZ, RZ, RZ ;  /* 0x000000ffff107224 */ /* 0x000fe200078e00ff */
[----:B------:R-:W-:Y:S01]  /*cc60*/  LOP3.LUT R121, R121, 0x600000, RZ, 0xc0, !PT ;  /* 0x0060000079797812 */ /* 0x000fe200078ec0ff */
[----:B------:R-:W-:Y:S01]  /*cc70*/  ULOP3.LUT UR53, URZ, UR60, URZ, 0x33, !UPT ;  /* 0x0000003cff357292 */ /* 0x000fe2000f8e33ff */
[----:B------:R-:W-:Y:S01]  /*cc80*/  IMAD.MOV.U32 R22, RZ, RZ, -0x800000 ;  /* 0xff800000ff167424 */ /* 0x000fe200078e00ff */
[----:B------:R-:W-:Y:S01]  /*cc90*/  UMOV UR46, 0x20 ;  /* 0x00000020002e7882 */ /* 0x000fe20000000000 */
[----:B------:R-:W-:Y:S01]  /*cca0*/  LOP3.LUT R122, R121, UR50, RZ, 0xfc, !PT ;  /* 0x00000032797a7c12 */ /* 0x000fe2000f8efcff */
[----:B------:R-:W-:Y:S01]  /*ccb0*/  IMAD.U32 R18, RZ, RZ, UR4 ;  /* 0x00000004ff127e24 */ /* 0x000fe2000f8e00ff */
[----:B------:R-:W-:Y:S01]  /*ccc0*/  SHF.R.U32.HI R125, RZ, 0x15, R121 ;  /* 0x00000015ff7d7819 */ /* 0x000fe20000011679 */
[----:B------:R-:W-:-:S02]  /*ccd0*/  UIADD3 UR44, UPT, UPT, UR37, 0xe060, URZ ;  /* 0x0000e060252c7890 */ /* 0x000fc4000fffe0ff */
[----:B------:R-:W-:Y:S01]  /*cce0*/  VIADD R123, R122, 0x20 ;  /* 0x000000207a7b7836 */ /* 0x000fe20000000000 */
[----:B------:R-:W-:Y:S02]  /*ccf0*/  USEL UR45, UR52, UR51, UP0 ;  /* 0x00000033342d7287 */ /* 0x000fe40008000000 */
[----:B------:R-:W-:Y:S02]  /*cd00*/  ULOP3.LUT UR54, UR48, 0x8, URZ, 0x3c, !UPT ;  /* 0x0000000830367892 */ /* 0x000fe4000f8e3cff */
[----:B------:R-:W-:Y:S01]  /*cd10*/  SHF.R.U32.HI R123, RZ, 0x15, R123 ;  /* 0x00000015ff7b7819 */ /* 0x000fe2000001167b */
[----:B------:R-:W-:Y:S01]  /*cd20*/  UMOV UR56, URZ ;  /* 0x000000ff00387c82 */ /* 0x000fe20008000000 */
[----:B------:R-:W-:Y:S01]  /*cd30*/  UMOV UR55, 0x1 ;  /* 0x0000000100377882 */ /* 0x000fe20000000000 */
[----:B------:R-:W2:Y:S01]  /*cd40*/  LDCU UR36, c[0x0][0x704] ;  /* 0x0000e080ff2477ac */ /* 0x000ea20008000800 */
[----:B------:R-:W-:Y:S02]  /*cd50*/  USEL UR46, UR46, 0xa0, UP0 ;  /* 0x000000a02e2e7887 */ /* 0x000fe40008000000 */
[----:B------:R-:W-:-:S02]  /*cd60*/  @UP0 UIADD3 UR44, UPT, UPT, UR37, 0xe050, URZ ;  /* 0x0000e050252c0890 */ /* 0x000fc4000fffe0ff */
[----:B------:R-:W-:Y:S01]  /*cd70*/  UIADD3 UR53, UPT, UPT, UR53, UR39, URZ ;  /* 0x0000002735357290 */ /* 0x000fe2000fffe0ff */
[----:B------:R-:W-:Y:S01]  /*cd80*/  UMOV UR58, 0x1 ;  /* 0x00000001003a7882 */ /* 0x000fe20000000000 */
[----:B------:R-:W-:-:S10]  /*cd90*/  UMOV UR57, URZ ;  /* 0x000000ff00397c82 */ /* 0x000fd40008000000 */
.L_x_253:
[----:B-12---:R-:W-:Y:S01]  /*cda0*/  IADD3 R0, PT, PT, R121, UR46, RZ ;  /* 0x0000002e79007c10 */ /* 0x006fe2000fffe0ff */
[----:B------:R-:W-:-:S04]  /*cdb0*/  UISETP.NE.AND UP0, UPT, UR62, URZ, UPT ;  /* 0x000000ff3e00728c */ /* 0x000fc8000bf05270 */
[----:B------:R-:W-:Y:S01]  /*cdc0*/  USEL UR42, UR57, UR56, UP0 ;  /* 0x00000038392a7287 */ /* 0x000fe20008000000 */
[----:B------:R-:W1:Y:S01]  /*cdd0*/  SHFL.IDX PT, R0, R0, RZ, 0x1f ;  /* 0x00001fff00007589 */ /* 0x000e6200000e0000 */
[----:B------:R-:W-:Y:S01]  /*cde0*/  UISETP.GT.U32.AND UP0, UPT, UR45, 0x1, UPT ;  /* 0x000000012d00788c */ /* 0x000fe2000bf04070 */
[----:B-1----:R-:W-:-:S08]  /*cdf0*/  R2UR UR43, R0 ;  /* 0x00000000002b72ca */ /* 0x002fd000000e0000 */
[----:B---3--:R-:W-:Y:S07]  /*ce00*/  BRA.U UP0, `(.L_x_236) ;  /* 0x0000000100047547 */ /* 0x008fee000b800000 */
[----:B--2---:R-:W-:Y:S05]  /*ce10*/  BPT.TRAP 0x1 ;  /* 0x000000040000795c */ /* 0x004fea0000300000 */
.L_x_236:
[----:B------:R-:W-:Y:S01]  /*ce20*/  IMAD.U32 R3, RZ, RZ, UR42 ;  /* 0x0000002aff037e24 */ /* 0x000fe2000f8e00ff */
[----:B------:R-:W-:-:S04]  /*ce30*/  ISETP.NE.AND P0, PT, R120, R125, PT ;  /* 0x0000007d7800720c */ /* 0x000fc80003f05270 */
[----:B------:R-:W-:-:S04]  /*ce40*/  SHF.L.U32 R3, R3, 0x1f, RZ ;  /* 0x0000001f03037819 */ /* 0x000fc800000006ff */
[----:B------:R-:W1:Y:S02]  /*ce50*/  SYNCS.PHASECHK.TRANS64.TRYWAIT P1, [UR44], R3 ;  /* 0x00000003ff0075a7 */ /* 0x000e64000802112c */
[----:B-1----:R-:W-:Y:S05]  /*ce60*/  @!P1 BRA `(.L_x_237) ;  /* 0x0000009000509947 */ /* 0x002fea0003800000 */
.L_x_411:
        /* <DEDUP_REMOVED lines=17> */
.L_x_238:
[----:B------:R-:W-:Y:S05]  /*cf80*/  WARPSYNC.ALL ;  /* 0x0000000000007948 */ /* 0x000fea0003800000 */
[----:B------:R-:W-:Y:S02]  /*cf90*/  R2UR UR4, R122 ;  /* 0x000000007a0472ca */ /* 0x000fe400000e0000 */
[----:B------:R-:W-:-:S11]  /*cfa0*/  ISETP.NE.AND P0, PT, R120, R123, PT ;  /* 0x0000007b7800720c */ /* 0x000fd60003f05270 */
[----:B------:R-:W3:Y:S02]  /*cfb0*/  LDTM.x32 R56, tmem[UR4] ;  /* 0x00000004003879ee */ /* 0x000ee400082c0000 */
[----:B---3--:R-:W-:Y:S05]  /*cfc0*/  @!P0 BRA `(.L_x_239) ;  /* 0x0000000000408947 */ /* 0x008fea0003800000 */
        /* <DEDUP_REMOVED lines=16> */
.L_x_239:
[----:B------:R-:W-:Y:S05]  /*d0d0*/  WARPSYNC.ALL ;  /* 0x0000000000007948 */ /* 0x000fea0003800000 */
[----:B------:R-:W-:Y:S02]  /*d0e0*/  R2UR UR4, R122 ;  /* 0x000000007a0472ca */ /* 0x000fe400000e0000 */
[C---:B-1----:R-:W-:Y:S02]  /*d0f0*/  FMNMX3 R3, R22.reuse, R56, R60, !PT ;  /* 0x0000003816037276 */ /* 0x042fe4000780003c */
[C---:B------:R-:W-:Y:S02]  /*d100*/  FMNMX3 R0, R22.reuse, R57, R61, !PT ;  /* 0x0000003916007276 */ /* 0x040fe4000780003d */
[----:B------:R-:W-:-:S02]  /*d110*/  FMNMX3 R5, R22, R58, R62, !PT ;  /* 0x0000003a16057276 */ /* 0x000fc4000780003e */
[----:B------:R-:W-:Y:S02]  /*d120*/  FMNMX3 R3, R3, R64, R68, !PT ;  /* 0x0000004003037276 */ /* 0x000fe40007800044 */
[----:B------:R-:W-:Y:S02]  /*d130*/  FMNMX3 R0, R0, R65, R69, !PT ;  /* 0x0000004100007276 */ /* 0x000fe40007800045 */
[----:B------:R-:W-:Y:S01]  /*d140*/  FMNMX3 R6, R22, R59, R63, !PT ;  /* 0x0000003b16067276 */ /* 0x000fe2000780003f */
[----:B------:R-:W1:Y:S01]  /*d150*/  LDTM.x32 R24, tmem[UR4+0x20] ;  /* 0x00002004001879ee */ /* 0x000e6200082c0000 */
[----:B------:R-:W-:Y:S02]  /*d160*/  FMNMX3 R5, R5, R66, R70, !PT ;  /* 0x0000004205057276 */ /* 0x000fe40007800046 */
[----:B------:R-:W-:Y:S02]  /*d170*/  FMNMX3 R3, R3, R72, R76, !PT ;  /* 0x0000004803037276 */ /* 0x000fe4000780004c */
[----:B------:R-:W-:-:S02]  /*d180*/  FMNMX3 R0, R0, R73, R77, !PT ;  /* 0x0000004900007276 */ /* 0x000fc4000780004d */
[----:B------:R-:W-:Y:S02]  /*d190*/  FMNMX3 R6, R6, R67, R71, !PT ;  /* 0x0000004306067276 */ /* 0x000fe40007800047 */
[----:B------:R-:W-:Y:S02]  /*d1a0*/  FMNMX3 R5, R5, R74, R78, !PT ;  /* 0x0000004a05057276 */ /* 0x000fe4000780004e */
[----:B------:R-:W-:Y:S02]  /*d1b0*/  FMNMX3 R3, R3, R80, R84, !PT ;  /* 0x0000005003037276 */ /* 0x000fe40007800054 */
[----:B------:R-:W-:Y:S02]  /*d1c0*/  FMNMX3 R0, R0, R81, R85, !PT ;  /* 0x0000005100007276 */ /* 0x000fe40007800055 */
[----:B------:R-:W-:Y:S02]  /*d1d0*/  FMNMX3 R6, R6, R75, R79, !PT ;  /* 0x0000004b06067276 */ /* 0x000fe4000780004f */
[----:B------:R-:W-:-:S02]  /*d1e0*/  FMNMX3 R5, R5, R82, R86, !PT ;  /* 0x0000005205057276 */ /* 0x000fc40007800056 */
[----:B------:R-:W-:Y:S02]  /*d1f0*/  FMNMX3 R6, R6, R83, R87, !PT ;  /* 0x0000005306067276 */ /* 0x000fe40007800057 */
[----:B------:R-:W-:Y:S02]  /*d200*/  ISETP.NE.AND P0, PT, R120, R125, PT ;  /* 0x0000007d7800720c */ /* 0x000fe40003f05270 */
[----:B-1----:R-:W-:Y:S02]  /*d210*/  FMNMX3 R3, R3, R24, R28, !PT ;  /* 0x0000001803037276 */ /* 0x002fe4000780001c */
        /* <DEDUP_REMOVED lines=15> */
[----:B------:R-:W-:-:S04]  /*d310*/  FMNMX3 R0, R4, R3, R0, !PT ;  /* 0x0000000304007276 */ /* 0x000fc80007800000 */
[----:B------:R-:W-:-:S04]  /*d320*/  FMNMX R17, R17, R0, !PT ;  /* 0x0000000011117209 */ /* 0x000fc80007800000 */
[----:B------:R-:W-:-:S04]  /*d330*/  FSETP.NEU.AND P1, PT, R17, -INF , PT ;  /* 0xff8000001100780b */ /* 0x000fc80003f2d000 */
[----:B------:R-:W-:Y:S01]  /*d340*/  FSEL R23, R17, RZ, P1 ;  /* 0x000000ff11177208 */ /* 0x000fe20000800000 */
[----:B------:R-:W-:Y:S08]  /*d350*/  @!P0 BRA `(.L_x_240) ;  /* 0x0000000000408947 */ /* 0x000ff00003800000 */
[----:B------:R-:W-:Y:S01]  /*d360*/  MOV R14, 0x8 ;  /* 0x00000008000e7802 */ /* 0x000fe20000000f00 */
[----:B------:R-:W1:Y:S01]  /*d370*/  LDCU.64 UR6, c[0x4][0xb0] ;  /* 0x01001600ff0677ac */ /* 0x000e620008000a00 */
[----:B------:R-:W-:Y:S02]  /*d380*/  HFMA2 R12, -RZ, RZ, 0, 5.9604644775390625e-08 ;  /* 0x00000001ff0c7431 */ /* 0x000fe400000001ff */
[----:B------:R-:W-:Y:S01]  /*d390*/  IMAD.MOV.U32 R8, RZ, RZ, 0x1be ;  /* 0x000001beff087424 */ /* 0x000fe200078e00ff */
[----:B------:R-:W3:Y:S01]  /*d3a0*/  LDCU.64 UR4, c[0x4][0xb8] ;  /* 0x01001700ff0477ac */ /* 0x000ee20008000a00 */
[----:B------:R-:W4:Y:S01]  /*d3b0*/  LDC.64 R14, c[0x4][R14] ;  /* 0x010000000e0e7b82 */ /* 0x000f220000000a00 */
[----:B------:R-:W-:Y:S01]  /*d3c0*/  IMAD.MOV.U32 R13, RZ, RZ, RZ ;  /* 0x000000ffff0d7224 */ /* 0x000fe200078e00ff */
[----:B------:R-:W5:Y:S01]  /*d3d0*/  LDCU.64 UR8, c[0x4][0x18] ;  /* 0x01000300ff0877ac */ /* 0x000f620008000a00 */
[----:B-1----:R-:W-:Y:S01]  /*d3e0*/  IMAD.U32 R4, RZ, RZ, UR6 ;  /* 0x00000006ff047e24 */ /* 0x002fe2000f8e00ff */
[----:B------:R-:W-:Y:S01]  /*d3f0*/  MOV R5, UR7 ;  /* 0x0000000700057c02 */ /* 0x000fe20008000f00 */
[----:B---3--:R-:W-:Y:S01]  /*d400*/  IMAD.U32 R6, RZ, RZ, UR4 ;  /* 0x00000004ff067e24 */ /* 0x008fe2000f8e00ff */
[----:B------:R-:W-:Y:S01]  /*d410*/  MOV R7, UR5 ;  /* 0x0000000500077c02 */ /* 0x000fe20008000f00 */
[----:B-----5:R-:W-:Y:S01]  /*d420*/  IMAD.U32 R10, RZ, RZ, UR8 ;  /* 0x00000008ff0a7e24 */ /* 0x020fe2000f8e00ff */
[----:B------:R-:W-:-:S02]  /*d430*/  MOV R11, UR9 ;  /* 0x00000009000b7c02 */ /* 0x000fc40008000f00 */
[----:B------:R-:W-:-:S07]  /*d440*/  LEPC R20, `(.L_x_240) ;  /* 0x000000001014794e */ /* 0x000fce0000000000 */
[----:B--2-4-:R-:W-:Y:S05]  /*d450*/  CALL.ABS.NOINC R14 ;  /* 0x000000000e007343 */ /* 0x014fea0003c00000 */
.L_x_240:
[----:B------:R-:W-:Y:S05]  /*d460*/  WARPSYNC.ALL ;  /* 0x0000000000007948 */ /* 0x000fea0003800000 */
[----:B------:R-:W-:Y:S02]  /*d470*/  R2UR UR4, R122 ;  /* 0x000000007a0472ca */ /* 0x000fe400000e0000 */
[----:B------:R-:W-:-:S11]  /*d480*/  ISETP.NE.AND P0, PT, RZ, UR49, PT ;  /* 0x00000031ff007c0c */ /* 0x000fd6000bf05270 */
[----:B------:R1:W-:Y:S02]  /*d490*/  STTM.x2 tmem[UR4], R22 ;  /* 0x00000016000079ed */ /* 0x0003e400080c0004 */
[----:B------:R-:W-:Y:S05]  /*d4a0*/  @P0 BRA `(.L_x_241) ;  /* 0x0000000000040947 */ /* 0x000fea0003800000 */
[----:B--2---:R-:W-:Y:S05]  /*d4b0*/  BPT.TRAP 0x1 ;  /* 0x000000040000795c */ /* 0x004fea0000300000 */
.L_x_241:
[----:B------:R-:W-:Y:S01]  /*d4c0*/  UISETP.NE.AND UP0, UPT, UR62, URZ, UPT ;  /* 0x000000ff3e00728c */ /* 0x000fe2000bf05270 */
[----:B------:R-:W-:Y:S01]  /*d4d0*/  MOV R3, UR61 ;  /* 0x0000003d00037c02 */ /* 0x000fe20008000f00 */
[----:B------:R-:W-:Y:S01]  /*d4e0*/  UIADD3 UR4, UPT, UPT, UR37, 0xe080, URZ ;  /* 0x0000e08025047890 */ /* 0x000fe2000fffe0ff */
[----:B------:R-:W-:Y:S01]  /*d4f0*/  MOV R4, UR48 ;  /* 0x0000003000047c02 */ /* 0x000fe20008000f00 */
[----:B--2---:R-:W-:Y:S01]  /*d500*/  FMUL R0, R23, -UR36 ;  /* 0x8000002417007c20 */ /* 0x004fe20008400000 */
[----:B------:R-:W-:Y:S01]  /*d510*/  SHF.L.U32 R3, R3, 0x1f, RZ ;  /* 0x0000001f03037819 */ /* 0x000fe200000006ff */
[----:B------:R-:W-:Y:S02]  /*d520*/  USEL UR41, UR58, UR55, UP0 ;  /* 0x000000373a297287 */ /* 0x000fe40008000000 */
[--C-:B------:R-:W-:Y:S02]  /*d530*/  FFMA2 R56, R56.F32x2.HI_LO, UR36.F32, R0.reuse.F32 ;  /* 0x0000002438387c49 */ /* 0x100fe40009200000 */
[--C-:B------:R-:W-:Y:S01]  /*d540*/  FFMA2 R58, R58.F32x2.HI_LO, UR36.F32, R0.reuse.F32 ;  /* 0x000000243a3a7c49 */ /* 0x100fe20009200000 */
[----:B------:R-:W-:Y:S01]  /*d550*/  @UP0 UIADD3 UR4, UPT, UPT, UR37, 0xe070, URZ ;  /* 0x0000e07025040890 */ /* 0x000fe2000fffe0ff */
[--C-:B------:R-:W-:Y:S01]  /*d560*/  FFMA2 R60, R60.F32x2.HI_LO, UR36.F32, R0.reuse.F32 ;  /* 0x000000243c3c7c49 */ /* 0x100fe20009200000 */
[----:B------:R-:W-:Y:S01]  /*d570*/  FSETP.GEU.AND P1, PT, R56, -126, PT ;  /* 0xc2fc00003800780b */ /* 0x000fe20003f2e000 */
[----:B------:R-:W-:Y:S01]  /*d580*/  ULOP3.LUT UR41, UR41, 0x1, URZ, 0x3c, !UPT ;  /* 0x0000000129297892 */ /* 0x000fe2000f8e3cff */
[----:B------:R-:W-:Y:S01]  /*d590*/  FSETP.GEU.AND P0, PT, R57, -126, PT ;  /* 0xc2fc00003900780b */ /* 0x000fe20003f0e000 */
[----:B------:R-:W-:Y:S01]  /*d5a0*/  FFMA2 R62, R62.F32x2.HI_LO, UR36.F32, R0.F32 ;  /* 0x000000243e3e7c49 */ /* 0x000fe20009200000 */
[----:B------:R-:W-:-:S02]  /*d5b0*/  FSETP.GEU.AND P6, PT, R58, -126, PT ;  /* 0xc2fc00003a00780b */ /* 0x000fc40003fce000 */
[----:B------:R-:W-:Y:S01]  /*d5c0*/  FSETP.GEU.AND P5, PT, R59, -126, PT ;  /* 0xc2fc00003b00780b */ /* 0x000fe20003fae000 */
[----:B------:R-:W-:Y:S01]  /*d5d0*/  SYNCS.ARRIVE.TRANS64.A1T0 RZ, [UR4], RZ ;  /* 0x000000ffffff79a7 */ /* 0x000fe20008100004 */
[----:B------:R-:W-:Y:S02]  /*d5e0*/  FSETP.GEU.AND P4, PT, R60, -126, PT ;  /* 0xc2fc00003c00780b */ /* 0x000fe40003f8e000 */
[----:B------:R-:W-:-:S03]  /*d5f0*/  FSETP.GEU.AND P3, PT, R61, -126, PT ;  /* 0xc2fc00003d00780b */ /* 0x000fc60003f6e000 */
[----:B------:R-:W-:Y:S01]  /*d600*/  @!P1 FMUL R56, R56, 0.5 ;  /* 0x3f00000038389820 */ /* 0x000fe20000400000 */
[----:B------:R-:W2:Y:S01]  /*d610*/  SYNCS.PHASECHK.TRANS64.TRYWAIT P2, [R4+UR37+0xe0d0], R3 ;  /* 0x00e0d003040075a7 */ /* 0x000ea20008041125 */
[----:B------:R-:W-:Y:S02]  /*d620*/  @!P0 FMUL R57, R57, 0.5 ;  /* 0x3f00000039398820 */ /* 0x000fe40000400000 */
[----:B------:R-:W-:Y:S02]  /*d630*/  @!P6 FMUL R58, R58, 0.5 ;  /* 0x3f0000003a3ae820 */ /* 0x000fe40000400000 */
[----:B------:R-:W-:Y:S01]  /*d640*/  @!P5 FMUL R59, R59, 0.5 ;  /* 0x3f0000003b3bd820 */ /* 0x000fe20000400000 */
[----:B------:R-:W3:Y:S08]  /*d650*/  MUFU.EX2 R56, R56 ;  /* 0x0000003800387308 */ /* 0x000ef00000000800 */
[----:B------:R-:W4:Y:S08]  /*d660*/  MUFU.EX2 R57, R57 ;  /* 0x0000003900397308 */ /* 0x000f300000000800 */
[----:B------:R-:W5:Y:S08]  /*d670*/  MUFU.EX2 R58, R58 ;  /* 0x0000003a003a7308 */ /* 0x000f700000000800 */
[----:B------:R-:W1:Y:S02]  /*d680*/  MUFU.EX2 R59, R59 ;  /* 0x0000003b003b7308 */ /* 0x000e640000000800 */
[----:B-12345:R-:W-:Y:S05]  /*d690*/  @!P2 BRA `(.L_x_242) ;  /* 0x00000088005ca947 */ /* 0x03efea0003800000 */
.L_x_412:
[----:B------:R-:W-:Y:S01]  /*d6a0*/  @!P1 FMUL R56, R56, R56 ;  /* 0x0000003838389220 */ /* 0x000fe20000400000 */
[----:B------:R-:W-:Y:S01]  /*d6b0*/  FSETP.GEU.AND P2, PT, R62, -126, PT ;  /* 0xc2fc00003e00780b */ /* 0x000fe20003f4e000 */
[----:B------:R-:W-:Y:S01]  /*d6c0*/  @!P4 FMUL R60, R60, 0.5 ;  /* 0x3f0000003c3cc820 */ /* 0x000fe20000400000 */
[----:B------:R-:W-:Y:S01]  /*d6d0*/  FSETP.GEU.AND P1, PT, R63, -126, PT ;  /* 0xc2fc00003f00780b */ /* 0x000fe20003f2e000 */
[----:B------:R-:W-:Y:S01]  /*d6e0*/  @!P3 FMUL R61, R61, 0.5 ;  /* 0x3f0000003d3db820 */ /* 0x000fe20000400000 */
[--C-:B------:R-:W-:Y:S01]  /*d6f0*/  FFMA2 R64, R64.F32x2.HI_LO, UR36.F32, R0.reuse.F32 ;  /* 0x0000002440407c49 */ /* 0x100fe20009200000 */
[----:B------:R-:W-:Y:S01]  /*d700*/  USHF.R.U32.HI UR4, URZ, 0x15, UR43 ;  /* 0x00000015ff047899 */ /* 0x000fe2000801162b */
[----:B------:R-:W-:Y:S01]  /*d710*/  @!P0 FMUL R57, R57, R57 ;  /* 0x0000003939398220 */ /* 0x000fe20000400000 */
[----:B------:R-:W2:Y:S01]  /*d720*/  MUFU.EX2 R60, R60 ;  /* 0x0000003c003c7308 */ /* 0x000ea20000000800 */
[--C-:B------:R-:W-:Y:S01]  /*d730*/  FFMA2 R66, R66.F32x2.HI_LO, UR36.F32, R0.reuse.F32 ;  /* 0x0000002442427c49 */ /* 0x100fe20009200000 */
[----:B------:R-:W-:Y:S01]  /*d740*/  FSETP.GEU.AND P0, PT, R64, -126, PT ;  /* 0xc2fc00004000780b */ /* 0x000fe20003f0e000 */
[--C-:B------:R-:W-:Y:S01]  /*d750*/  FFMA2 R68, R68.F32x2.HI_LO, UR36.F32, R0.reuse.F32 ;  /* 0x0000002444447c49 */ /* 0x100fe20009200000 */
[----:B-1----:R-:W-:Y:S01]  /*d760*/  MOV R3, UR4 ;  /* 0x0000000400037c02 */ /* 0x002fe20008000f00 */
[--C-:B------:R-:W-:Y:S01]  /*d770*/  FFMA2 R70, R70.F32x2.HI_LO, UR36.F32, R0.reuse.F32 ;  /* 0x0000002446467c49 */ /* 0x100fe20009200000 */
[----:B------:R-:W-:Y:S01]  /*d780*/  UISETP.NE.AND UP0, UPT, UR62, URZ, UPT ;  /* 0x000000ff3e00728c */ /* 0x000fe2000bf05270 */
[----:B------:R-:W-:Y:S01]  /*d790*/  @!P2 FMUL R62, R62, 0.5 ;  /* 0x3f0000003e3ea820 */ /* 0x000fe20000400000 */
[----:B------:R-:W-:Y:S01]  /*d7a0*/  @!P1 FMUL R63, R63, 0.5 ;  /* 0x3f0000003f3f9820 */ /* 0x000fe20000400000 */
[----:B------:R-:W1:Y:S01]  /*d7b0*/  MUFU.EX2 R61, R61 ;  /* 0x0000003d003d7308 */ /* 0x000e620000000800 */
[----:B------:R-:W-:Y:S01]  /*d7c0*/  @!P6 FMUL R58, R58, R58 ;  /* 0x0000003a3a3ae220 */ /* 0x000fe20000400000 */
[----:B------:R-:W-:Y:S01]  /*d7d0*/  @!P5 FMUL R59, R59, R59 ;  /* 0x0000003b3b3bd220 */ /* 0x000fe20000400000 */
[----:B------:R-:W-:Y:S01]  /*d7e0*/  FSETP.GEU.AND P6, PT, R65, -126, PT ;  /* 0xc2fc00004100780b */ /* 0x000fe20003fce000 */
[--C-:B------:R-:W-:Y:S01]  /*d7f0*/  FFMA2 R72, R72.F32x2.HI_LO, UR36.F32, R0.reuse.F32 ;  /* 0x0000002448487c49 */ /* 0x100fe20009200000 */
[----:B------:R-:W-:Y:S01]  /*d800*/  FSETP.GEU.AND P5, PT, R66, -126, PT ;  /* 0xc2fc00004200780b */ /* 0x000fe20003fae000 */
[----:B------:R-:W-:Y:S01]  /*d810*/  @!P0 FMUL R64, R64, 0.5 ;  /* 0x3f00000040408820 */ /* 0x000fe20000400000 */
[--C-:B------:R-:W-:Y:S01]  /*d820*/  FFMA2 R74, R74.F32x2.HI_LO, UR36.F32, R0.reuse.F32 ;  /* 0x000000244a4a7c49 */ /* 0x100fe20009200000 */
[----:B------:R-:W3:Y:S01]  /*d830*/  MUFU.EX2 R62, R62 ;  /* 0x0000003e003e7308 */ /* 0x000ee20000000800 */
[----:B--2---:R-:W-:Y:S01]  /*d840*/  @!P4 FMUL R60, R60, R60 ;  /* 0x0000003c3c3cc220 */ /* 0x004fe20000400000 */
[----:B------:R-:W-:Y:S01]  /*d850*/  FSETP.GEU.AND P4, PT, R67, -126, PT ;  /* 0xc2fc00004300780b */ /* 0x000fe20003f8e000 */
[--C-:B------:R-:W-:Y:S01]  /*d860*/  FFMA2 R76, R76.F32x2.HI_LO, UR36.F32, R0.reuse.F32 ;  /* 0x000000244c4c7c49 */ /* 0x100fe20009200000 */
[----:B------:R-:W-:Y:S01]  /*d870*/  ULOP3.LUT UR61, UR61, 0x1, URZ, 0x3c, !UPT ;  /* 0x000000013d3d7892 */ /* 0x000fe2000f8e3cff */
[--C-:B------:R-:W-:Y:S01]  /*d880*/  FFMA2 R78, R78.F32x2.HI_LO, UR36.F32, R0.reuse.F32 ;  /* 0x000000244e4e7c49 */ /* 0x100fe20009200000 */
[----:B------:R-:W-:Y:S01]  /*d890*/  USEL UR58, UR41, UR58, UP0 ;  /* 0x0000003a293a7287 */ /* 0x000fe20008000000 */
[--C-:B------:R-:W-:Y:S01]  /*d8a0*/  FFMA2 R80, R80.F32x2.HI_LO, UR36.F32, R0.reuse.F32 ;  /* 0x0000002450507c49 */ /* 0x100fe20009200000 */
[----:B------:R-:W2:Y:S01]  /*d8b0*/  MUFU.EX2 R63, R63 ;  /* 0x0000003f003f7308 */ /* 0x000ea20000000800 */
[----:B-1----:R-:W-:Y:S01]  /*d8c0*/  @!P3 FMUL R61, R61, R61 ;  /* 0x0000003d3d3db220 */ /* 0x002fe20000400000 */
[----:B------:R-:W-:Y:S01]  /*d8d0*/  FSETP.GEU.AND P3, PT, R68, -126, PT ;  /* 0xc2fc00004400780b */ /* 0x000fe20003f6e000 */
[----:B------:R-:W-:Y:S01]  /*d8e0*/  @!P6 FMUL R65, R65, 0.5 ;  /* 0x3f0000004141e820 */ /* 0x000fe20000400000 */
[----:B------:R-:W-:Y:S01]  /*d8f0*/  @!P5 FMUL R66, R66, 0.5 ;  /* 0x3f0000004242d820 */ /* 0x000fe20000400000 */
[--C-:B------:R-:W-:Y:S01]  /*d900*/  FFMA2 R82, R82.F32x2.HI_LO, UR36.F32, R0.reuse.F32 ;  /* 0x0000002452527c49 */ /* 0x100fe20009200000 */
[----:B------:R-:W-:Y:S01]  /*d910*/  USEL UR55, UR55, UR41, UP0 ;  /* 0x0000002937377287 */ /* 0x000fe20008000000 */
[----:B------:R-:W-:Y:S01]  /*d920*/  @!P4 FMUL R67, R67, 0.5 ;  /* 0x3f0000004343c820 */ /* 0x000fe20000400000 */
[----:B------:R-:W1:Y:S01]  /*d930*/  MUFU.EX2 R64, R64 ;  /* 0x0000004000407308 */ /* 0x000e620000000800 */
[----:B---3--:R-:W-:Y:S01]  /*d940*/  @!P2 FMUL R62, R62, R62 ;  /* 0x0000003e3e3ea220 */ /* 0x008fe20000400000 */
[----:B------:R-:W-:Y:S01]  /*d950*/  FSETP.GEU.AND P2, PT, R69, -126, PT ;  /* 0xc2fc00004500780b */ /* 0x000fe20003f4e000 */
[----:B------:R-:W-:-:S02]  /*d960*/  FFMA2 R84, R84.F32x2.HI_LO, UR36.F32, R0.F32 ;  /* 0x0000002454547c49 */ /* 0x000fc40009200000 */
[--C-:B------:R-:W-:Y:S02]  /*d970*/  FFMA2 R86, R86.F32x2.HI_LO, UR36.F32, R0.reuse.F32 ;  /* 0x0000002456567c49 */ /* 0x100fe40009200000 */
[----:B------:R-:W-:Y:S01]  /*d980*/  @!P3 FMUL R68, R68, 0.5 ;  /* 0x3f0000004444b820 */ /* 0x000fe20000400000 */
[----:B------:R-:W3:Y:S01]  /*d990*/  MUFU.EX2 R65, R65 ;  /* 0x0000004100417308 */ /* 0x000ee20000000800 */
[----:B--2---:R-:W-:Y:S01]  /*d9a0*/  @!P1 FMUL R63, R63, R63 ;  /* 0x0000003f3f3f9220 */ /* 0x004fe20000400000 */
[----:B------:R-:W-:Y:S01]  /*d9b0*/  FSETP.GEU.AND P1, PT, R70, -126, PT ;  /* 0xc2fc00004600780b */ /* 0x000fe20003f2e000 */
[--C-:B------:R-:W-:Y:S02]  /*d9c0*/  FFMA2 R24, R24.F32x2.HI_LO, UR36.F32, R0.reuse.F32 ;  /* 0x0000002418187c49 */ /* 0x100fe40009200000 */
[--C-:B------:R-:W-:Y:S02]  /*d9d0*/  FFMA2 R26, R26.F32x2.HI_LO, UR36.F32, R0.reuse.F32 ;  /* 0x000000241a1a7c49 */ /* 0x100fe40009200000 */
[----:B------:R-:W-:Y:S01]  /*d9e0*/  @!P2 FMUL R69, R69, 0.5 ;  /* 0x3f0000004545a820 */ /* 0x000fe20000400000 */
[----:B------:R-:W2:Y:S01]  /*d9f0*/  MUFU.EX2 R66, R66 ;  /* 0x0000004200427308 */ /* 0x000ea20000000800 */
[----:B-1----:R-:W-:Y:S01]  /*da00*/  @!P0 FMUL R64, R64, R64 ;  /* 0x0000004040408220 */ /* 0x002fe20000400000 */
[----:B------:R-:W-:Y:S01]  /*da10*/  FSETP.GEU.AND P0, PT, R71, -126, PT ;  /* 0xc2fc00004700780b */ /* 0x000fe20003f0e000 */
[----:B------:R-:W-:-:S02]  /*da20*/  FFMA2 R28, R28.F32x2.HI_LO, UR36.F32, R0.F32 ;  /* 0x000000241c1c7c49 */ /* 0x000fc40009200000 */
[--C-:B------:R-:W-:Y:S02]  /*da30*/  FFMA2 R30, R30.F32x2.HI_LO, UR36.F32, R0.reuse.F32 ;  /* 0x000000241e1e7c49 */ /* 0x100fe40009200000 */
[----:B------:R-:W-:Y:S01]  /*da40*/  @!P1 FMUL R70, R70, 0.5 ;  /* 0x3f00000046469820 */ /* 0x000fe20000400000 */
[----:B------:R-:W1:Y:S01]  /*da50*/  MUFU.EX2 R67, R67 ;  /* 0x0000004300437308 */ /* 0x000e620000000800 */
[----:B---3--:R-:W-:Y:S01]  /*da60*/  @!P6 FMUL R65, R65, R65 ;  /* 0x000000414141e220 */ /* 0x008fe20000400000 */
[----:B------:R-:W-:Y:S01]  /*da70*/  FSETP.GEU.AND P6, PT, R72, -126, PT ;  /* 0xc2fc00004800780b */ /* 0x000fe20003fce000 */
[--C-:B------:R-:W-:Y:S02]  /*da80*/  FFMA2 R32, R32.F32x2.HI_LO, UR36.F32, R0.reuse.F32 ;  /* 0x0000002420207c49 */ /* 0x100fe40009200000 */
[--C-:B------:R-:W-:Y:S02]  /*da90*/  FFMA2 R34, R34.F32x2.HI_LO, UR36.F32, R0.reuse.F32 ;  /* 0x0000002422227c49 */ /* 0x100fe40009200000 */
[----:B------:R-:W-:Y:S01]  /*daa0*/  @!P0 FMUL R71, R71, 0.5 ;  /* 0x3f00000047478820 */ /* 0x000fe20000400000 */
[----:B------:R-:W3:Y:S01]  /*dab0*/  MUFU.EX2 R68, R68 ;  /* 0x0000004400447308 */ /* 0x000ee20000000800 */
[----:B--2---:R-:W-:Y:S01]  /*dac0*/  @!P5 FMUL R66, R66, R66 ;  /* 0x000000424242d220 */ /* 0x004fe20000400000 */
[----:B------:R-:W-:Y:S01]  /*dad0*/  FSETP.GEU.AND P5, PT, R73, -126, PT ;  /* 0xc2fc00004900780b */ /* 0x000fe20003fae000 */
[----:B------:R-:W-:-:S02]  /*dae0*/  FFMA2 R36, R36.F32x2.HI_LO, UR36.F32, R0.F32 ;  /* 0x0000002424247c49 */ /* 0x000fc40009200000 */
[--C-:B------:R-:W-:Y:S02]  /*daf0*/  FFMA2 R38, R38.F32x2.HI_LO, UR36.F32, R0.reuse.F32 ;  /* 0x0000002426267c49 */ /* 0x100fe40009200000 */
[----:B------:R-:W-:Y:S01]  /*db00*/  @!P6 FMUL R72, R72, 0.5 ;  /* 0x3f0000004848e820 */ /* 0x000fe20000400000 */
[----:B------:R-:W2:Y:S01]  /*db10*/  MUFU.EX2 R69, R69 ;  /* 0x0000004500457308 */ /* 0x000ea20000000800 */
[----:B-1----:R-:W-:Y:S01]  /*db20*/  @!P4 FMUL R67, R67, R67 ;  /* 0x000000434343c220 */ /* 0x002fe20000400000 */
[----:B------:R-:W-:Y:S01]  /*db30*/  FSETP.GEU.AND P4, PT, R74, -126, PT ;  /* 0xc2fc00004a00780b */ /* 0x000fe20003f8e000 */
[--C-:B------:R-:W-:Y:S02]  /*db40*/  FFMA2 R40, R40.F32x2.HI_LO, UR36.F32, R0.reuse.F32 ;  /* 0x0000002428287c49 */ /* 0x100fe40009200000 */
[--C-:B------:R-:W-:Y:S02]  /*db50*/  FFMA2 R42, R42.F32x2.HI_LO, UR36.F32, R0.reuse.F32 ;  /* 0x000000242a2a7c49 */ /* 0x100fe40009200000 */
        /* <DEDUP_REMOVED lines=17> */
[----:B------:R-:W-:Y:S01]  /*dc70*/  FFMA2 R54, R54.F32x2.HI_LO, UR36.F32, R0.F32 ;  /* 0x0000002436367c49 */ /* 0x000fe20009200000 */
[----:B------:R-:W-:Y:S01]  /*dc80*/  MOV R0, UR54 ;  /* 0x0000003600007c02 */ /* 0x000fe20008000f00 */
[----:B------:R-:W-:Y:S01]  /*dc90*/  @!P2 FMUL R76, R76, 0.5 ;  /* 0x3f0000004c4ca820 */ /* 0x000fe20000400000 */
[----:B------:R-:W1:Y:S01]  /*dca0*/  MUFU.EX2 R73, R73 ;  /* 0x0000004900497308 */ /* 0x000e620000000800 */
[----:B---3--:R-:W-:Y:S01]  /*dcb0*/  @!P0 FMUL R71, R71, R71 ;  /* 0x0000004747478220 */ /* 0x008fe20000400000 */
[----:B------:R-:W-:Y:S01]  /*dcc0*/  FSETP.GEU.AND P0, PT, R78, -126, PT ;  /* 0xc2fc00004e00780b */ /* 0x000fe20003f0e000 */
[----:B------:R3:W-:Y:S04]  /*dcd0*/  SYNCS.ARRIVE.TRANS64.A1T0 RZ, [R0+UR37+0xe0d0], RZ ;  /* 0x00e0d0ff00ff79a7 */ /* 0x0007e80008100025 */
[----:B------:R-:W-:Y:S01]  /*dce0*/  @!P1 FMUL R77, R77, 0.5 ;  /* 0x3f0000004d4d9820 */ /* 0x000fe20000400000 */
[----:B------:R-:W4:Y:S01]  /*dcf0*/  MUFU.EX2 R74, R74 ;  /* 0x0000004a004a7308 */ /* 0x000f220000000800 */
[----:B--2---:R-:W-:Y:S01]  /*dd00*/  @!P6 FMUL R72, R72, R72 ;  /* 0x000000484848e220 */ /* 0x004fe20000400000 */
[----:B------:R-:W-:-:S05]  /*dd10*/  FSETP.GEU.AND P6, PT, R79, -126, PT ;  /* 0xc2fc00004f00780b */ /* 0x000fca0003fce000 */
[----:B------:R-:W-:Y:S01]  /*dd20*/  @!P0 FMUL R78, R78, 0.5 ;  /* 0x3f0000004e4e8820 */ /* 0x000fe20000400000 */
[----:B------:R-:W2:Y:S01]  /*dd30*/  MUFU.EX2 R75, R75 ;  /* 0x0000004b004b7308 */ /* 0x000ea20000000800 */
[----:B-1----:R-:W-:Y:S01]  /*dd40*/  @!P5 FMUL R73, R73, R73 ;  /* 0x000000494949d220 */ /* 0x002fe20000400000 */
[----:B------:R-:W-:-:S05]  /*dd50*/  FSETP.GEU.AND P5, PT, R80, -126, PT ;  /* 0xc2fc00005000780b */ /* 0x000fca0003fae000 */
[----:B------:R-:W-:Y:S01]  /*dd60*/  @!P6 FMUL R79, R79, 0.5 ;  /* 0x3f0000004f4fe820 */ /* 0x000fe20000400000 */
[----:B------:R-:W1:Y:S01]  /*dd70*/  MUFU.EX2 R76, R76 ;  /* 0x0000004c004c7308 */ /* 0x000e620000000800 */
[----:B----4-:R-:W-:Y:S01]  /*dd80*/  @!P4 FMUL R74, R74, R74 ;  /* 0x0000004a4a4ac220 */ /* 0x010fe20000400000 */
[----:B------:R-:W-:-:S05]  /*dd90*/  FSETP.GEU.AND P4, PT, R81, -126, PT ;  /* 0xc2fc00005100780b */ /* 0x000fca0003f8e000 */
        /* <DEDUP_REMOVED lines=55> */
[----:B------:R-:W-:Y:S02]  /*e110*/  FSETP.GEU.AND P4, PT, R31, -126, PT ;  /* 0xc2fc00001f00780b */ /* 0x000fe40003f8e000 */
[----:B------:R-:W-:-:S03]  /*e120*/  F2FP.BF16.F32.PACK_AB R24, R57, R56 ;  /* 0x000000383918723e */ /* 0x000fc600000010ff */
[----:B------:R-:W-:Y:S01]  /*e130*/  @!P5 FMUL R30, R30, 0.5 ;  /* 0x3f0000001e1ed820 */ /* 0x000fe20000400000 */
[----:B------:R-:W1:Y:S01]  /*e140*/  MUFU.EX2 R91, R27 ;  /* 0x0000001b005b7308 */ /* 0x000e620000000800 */
[----:B----4-:R-:W-:Y:S01]  /*e150*/  @!P3 FMUL R89, R89, R89 ;  /* 0x000000595959b220 */ /* 0x010fe20000400000 */
[----:B------:R-:W-:Y:S02]  /*e160*/  FSETP.GEU.AND P3, PT, R32, -126, PT ;  /* 0xc2fc00002000780b */ /* 0x000fe40003f6e000 */
[----:B------:R-:W-:-:S03]  /*e170*/  F2FP.BF16.F32.PACK_AB R25, R59, R58 ;  /* 0x0000003a3b19723e */ /* 0x000fc600000010ff */
[----:B------:R-:W-:Y:S01]  /*e180*/  @!P4 FMUL R31, R31, 0.5 ;  /* 0x3f0000001f1fc820 */ /* 0x000fe20000400000 */
[----:B------:R-:W4:Y:S01]  /*e190*/  MUFU.EX2 R92, R28 ;  /* 0x0000001c005c7308 */ /* 0x000f220000000800 */
[----:B--2---:R-:W-:Y:S01]  /*e1a0*/  @!P2 FMUL R90, R90, R90 ;  /* 0x0000005a5a5aa220 */ /* 0x004fe20000400000 */
[----:B------:R-:W-:Y:S02]  /*e1b0*/  FSETP.GEU.AND P2, PT, R33, -126, PT ;  /* 0xc2fc00002100780b */ /* 0x000fe40003f4e000 */
[----:B------:R-:W-:-:S03]  /*e1c0*/  F2FP.BF16.F32.PACK_AB R26, R61, R60 ;  /* 0x0000003c3d1a723e */ /* 0x000fc600000010ff */
        /* <DEDUP_REMOVED lines=113> */
[----:B------:R-:W-:Y:S02]  /*e8e0*/  LOP3.LUT P0, RZ, R3, 0x3, R2, 0x48, !PT ;  /* 0x0000000303ff7812 */ /* 0x000fe40007804802 */
[----:B------:R-:W-:-:S03]  /*e8f0*/  F2FP.BF16.F32.PACK_AB R49, R107, R106 ;  /* 0x0000006a6b31723e */ /* 0x000fc600000010ff */
[----:B------:R-:W-:Y:S01]  /*e900*/  @!P1 FMUL R55, R55, 0.5 ;  /* 0x3f00000037379820 */ /* 0x000fe20000400000 */
[----:B------:R-:W4:Y:S01]  /*e910*/  MUFU.EX2 R118, R52 ;  /* 0x0000003400767308 */ /* 0x000f220000000800 */
[----:B--2---:R-:W-:Y:S01]  /*e920*/  @!P6 FMUL R114, R114, R114 ;  /* 0x000000727272e220 */ /* 0x004fe20000400000 */
[----:B------:R-:W-:-:S06]  /*e930*/  F2FP.BF16.F32.PACK_AB R50, R109, R108 ;  /* 0x0000006c6d32723e */ /* 0x000fcc00000010ff */
[----:B------:R-:W2:Y:S01]  /*e940*/  MUFU.EX2 R119, R53 ;  /* 0x0000003500777308 */ /* 0x000ea20000000800 */
[----:B-1----:R-:W-:Y:S01]  /*e950*/  @!P5 FMUL R115, R115, R115 ;  /* 0x000000737373d220 */ /* 0x002fe20000400000 */
[----:B------:R-:W-:-:S06]  /*e960*/  F2FP.BF16.F32.PACK_AB R51, R111, R110 ;  /* 0x0000006e6f33723e */ /* 0x000fcc00000010ff */
[----:B------:R-:W1:Y:S01]  /*e970*/  MUFU.EX2 R116, R54 ;  /* 0x0000003600747308 */ /* 0x000e620000000800 */
[----:B----4-:R-:W-:Y:S01]  /*e980*/  @!P4 FMUL R118, R118, R118 ;  /* 0x000000767676c220 */ /* 0x010fe20000400000 */
[----:B------:R-:W-:-:S06]  /*e990*/  F2FP.BF16.F32.PACK_AB R52, R113, R112 ;  /* 0x000000707134723e */ /* 0x000fcc00000010ff */
[----:B------:R-:W4:Y:S01]  /*e9a0*/  MUFU.EX2 R117, R55 ;  /* 0x0000003700757308 */ /* 0x000f220000000800 */
[----:B--2---:R-:W-:Y:S01]  /*e9b0*/  @!P3 FMUL R119, R119, R119 ;  /* 0x000000777777b220 */ /* 0x004fe20000400000 */
[----:B------:R-:W-:Y:S01]  /*e9c0*/  F2FP.BF16.F32.PACK_AB R53, R115, R114 ;  /* 0x000000727335723e */ /* 0x000fe200000010ff */
[----:B-1----:R-:W-:-:S03]  /*e9d0*/  @!P2 FMUL R116, R116, R116 ;  /* 0x000000747474a220 */ /* 0x002fc60000400000 */
[----:B------:R-:W-:Y:S01]  /*e9e0*/  F2FP.BF16.F32.PACK_AB R54, R119, R118 ;  /* 0x000000767736723e */ /* 0x000fe200000010ff */
[----:B----4-:R-:W-:-:S05]  /*e9f0*/  @!P1 FMUL R117, R117, R117 ;  /* 0x0000007575759220 */ /* 0x010fca0000400000 */
[----:B------:R-:W-:Y:S01]  /*ea00*/  F2FP.BF16.F32.PACK_AB R55, R117, R116 ;  /* 0x000000747537723e */ /* 0x000fe200000010ff */
[----:B---3--:R-:W-:Y:S06]  /*ea10*/  @!P0 BRA `(.L_x_243) ;  /* 0x0000000000408947 */ /* 0x008fec0003800000 */
[----:B------:R-:W-:Y:S01]  /*ea20*/  MOV R14, 0x8 ;  /* 0x00000008000e7802 */ /* 0x000fe20000000f00 */
[----:B------:R-:W1:Y:S01]  /*ea30*/  LDCU.64 UR6, c[0x4][0xb0] ;  /* 0x01001600ff0677ac */ /* 0x000e620008000a00 */
[----:B------:R-:W-:Y:S02]  /*ea40*/  HFMA2 R12, -RZ, RZ, 0, 5.9604644775390625e-08 ;  /* 0x00000001ff0c7431 */ /* 0x000fe400000001ff */
[----:B------:R-:W-:Y:S01]  /*ea50*/  IMAD.MOV.U32 R8, RZ, RZ, 0x1be ;  /* 0x000001beff087424 */ /* 0x000fe200078e00ff */
[----:B------:R-:W2:Y:S01]  /*ea60*/  LDCU.64 UR4, c[0x4][0xb8] ;  /* 0x01001700ff0477ac */ /* 0x000ea20008000a00 */
[----:B------:R-:W3:Y:S01]  /*ea70*/  LDC.64 R14, c[0x4][R14] ;  /* 0x010000000e0e7b82 */ /* 0x000ee20000000a00 */
[----:B------:R-:W-:Y:S01]  /*ea80*/  IMAD.MOV.U32 R13, RZ, RZ, RZ ;  /* 0x000000ffff0d7224 */ /* 0x000fe200078e00ff */
[----:B------:R-:W4:Y:S01]  /*ea90*/  LDCU.64 UR8, c[0x4][0x20] ;  /* 0x01000400ff0877ac */ /* 0x000f220008000a00 */
[----:B-1----:R-:W-:Y:S01]  /*eaa0*/  IMAD.U32 R4, RZ, RZ, UR6 ;  /* 0x00000006ff047e24 */ /* 0x002fe2000f8e00ff */
[----:B------:R-:W-:Y:S01]  /*eab0*/  MOV R5, UR7 ;  /* 0x0000000700057c02 */ /* 0x000fe20008000f00 */
[----:B--2---:R-:W-:Y:S01]  /*eac0*/  IMAD.U32 R6, RZ, RZ, UR4 ;  /* 0x00000004ff067e24 */ /* 0x004fe2000f8e00ff */
[----:B------:R-:W-:Y:S01]  /*ead0*/  MOV R7, UR5 ;  /* 0x0000000500077c02 */ /* 0x000fe20008000f00 */
[----:B----4-:R-:W-:Y:S01]  /*eae0*/  IMAD.U32 R10, RZ, RZ, UR8 ;  /* 0x00000008ff0a7e24 */ /* 0x010fe2000f8e00ff */
[----:B------:R-:W-:-:S02]  /*eaf0*/  MOV R11, UR9 ;  /* 0x00000009000b7c02 */ /* 0x000fc40008000f00 */
[----:B------:R-:W-:-:S07]  /*eb00*/  LEPC R20, `(.L_x_243) ;  /* 0x000000001014794e */ /* 0x000fce0000000000 */
[----:B---3--:R-:W-:Y:S05]  /*eb10*/  CALL.ABS.NOINC R14 ;  /* 0x000000000e007343 */ /* 0x008fea0003c00000 */
.L_x_243:
[----:B------:R-:W-:Y:S01]  /*eb20*/  MOV R0, UR45 ;  /* 0x0000002d00007c02 */ /* 0x000fe20008000f00 */
[----:B------:R-:W-:Y:S05]  /*eb30*/  WARPSYNC.ALL ;  /* 0x0000000000007948 */ /* 0x000fea0003800000 */
[----:B------:R-:W-:Y:S01]  /*eb40*/  ISETP.GT.U32.AND P0, PT, R0, 0x1, PT ;  /* 0x000000010000780c */ /* 0x000fe20003f04070 */
[----:B------:R1:W-:Y:S01]  /*eb50*/  STTM.x32 tmem[UR43], R24 ;  /* 0x00000018000079ed */ /* 0x0003e200082c002b */
[----:B------:R-:W2:Y:S11]  /*eb60*/  FENCE.VIEW.ASYNC.T ;  /* 0x00000000000073c6 */ /* 0x000eb60000000200 */
[----:B------:R-:W-:Y:S05]  /*eb70*/  @P0 BRA `(.L_x_244) ;  /* 0x0000000000080947 */ /* 0x000fea0003800000 */
[----:B------:R-:W-:Y:S05]  /*eb80*/  BPT.TRAP 0x1 ;  /* 0x000000040000795c */ /* 0x000fea0000300000 */
[----:B------:R-:W-:Y:S05]  /*eb90*/  BPT.TRAP 0x1 ;  /* 0x000000040000795c */ /* 0x000fea0000300000 */
.L_x_244:
[----:B------:R-:W-:Y:S02]  /*eba0*/  UISETP.NE.AND UP0, UPT, UR62, URZ, UPT ;  /* 0x000000ff3e00728c */ /* 0x000fe4000bf05270 */
[----:B------:R-:W-:Y:S02]  /*ebb0*/  UIADD3 UR4, UPT, UPT, UR37, 0xe068, URZ ;  /* 0x0000e06825047890 */ /* 0x000fe4000fffe0ff */
[----:B------:R-:W-:-:S04]  /*ebc0*/  ULOP3.LUT UR42, UR42, 0x1, URZ, 0x3c, !UPT ;  /* 0x000000012a2a7892 */ /* 0x000fc8000f8e3cff */
[----:B------:R-:W-:Y:S02]  /*ebd0*/  USEL UR57, UR42, UR57, UP0 ;  /* 0x000000392a397287 */ /* 0x000fe40008000000 */
[----:B------:R-:W-:Y:S02]  /*ebe0*/  USEL UR56, UR56, UR42, UP0 ;  /* 0x0000002a38387287 */ /* 0x000fe40008000000 */
[----:B------:R-:W-:Y:S02]  /*ebf0*/  @UP0 UIADD3 UR4, UPT, UPT, UR37, 0xe058, URZ ;  /* 0x0000e05825040890 */ /* 0x000fe4000fffe0ff */
[----:B------:R-:W-:Y:S02]  /*ec00*/  UISETP.NE.AND UP0, UPT, UR49, URZ, UPT ;  /* 0x000000ff3100728c */ /* 0x000fe4000bf05270 */
[----:B------:R-:W-:-:S09]  /*ec10*/  UPRMT UR4, UR38, 0x654, UR4 ;  /* 0x0000065426047896 */ /* 0x000fd20008000004 */
[----:B--2---:R-:W-:Y:S01]  /*ec20*/  SYNCS.ARRIVE.TRANS64.RED.A1T0 RZ, [UR4], RZ ;  /* 0x000000ffffff79a7 */ /* 0x004fe20008100404 */
[----:B------:R-:W-:Y:S05]  /*ec30*/  BRA.U UP0, `(.L_x_245) ;  /* 0x0000000100047547 */ /* 0x000fea000b800000 */
[----:B------:R-:W-:Y:S05]  /*ec40*/  BPT.TRAP 0x1 ;  /* 0x000000040000795c */ /* 0x000fea0000300000 */
.L_x_245:
[----:B------:R-:W-:Y:S01]  /*ec50*/  MOV R0, UR41 ;  /* 0x0000002900007c02 */ /* 0x000fe20008000f00 */
[----:B------:R-:W-:Y:S01]  /*ec60*/  FADD2 R58, R58.F32x2.HI_LO, RZ.F32 ;  /* 0x000000ff3a3a724b */ /* 0x000fe20000200000 */
[----:B------:R-:W-:Y:S01]  /*ec70*/  FSETP.NEU.AND P1, PT, R22, R23, PT ;  /* 0x000000171600720b */ /* 0x000fe20003f2d000 */
[----:B------:R-:W-:Y:S01]  /*ec80*/  FADD2 R60, R60.F32x2.HI_LO, RZ.F32 ;  /* 0x000000ff3c3c724b */ /* 0x000fe20000200000 */
[----:B------:R-:W-:Y:S01]  /*ec90*/  SHF.L.U32 R0, R0, 0x1f, RZ ;  /* 0x0000001f00007819 */ /* 0x000fe200000006ff */
[----:B------:R-:W-:Y:S02]  /*eca0*/  FADD2 R58, R58.F32x2.HI_LO, R66.F32x2.HI_LO ;  /* 0x000000423a3a724b */ /* 0x000fe40000000000 */
[----:B------:R-:W-:Y:S01]  /*ecb0*/  FADD2 R62, R62.F32x2.HI_LO, RZ.F32 ;  /* 0x000000ff3e3e724b */ /* 0x000fe20000200000 */
[----:B------:R-:W2:Y:S01]  /*ecc0*/  SYNCS.PHASECHK.TRANS64.TRYWAIT P2, [UR59], R0 ;  /* 0x00000000ff0075a7 */ /* 0x000ea2000804113b */
[----:B------:R-:W-:Y:S02]  /*ecd0*/  FADD2 R60, R60.F32x2.HI_LO, R68.F32x2.HI_LO ;  /* 0x000000443c3c724b */ /* 0x000fe40000000000 */
[----:B------:R-:W-:-:S02]  /*ece0*/  FADD2 R62, R62.F32x2.HI_LO, R70.F32x2.HI_LO ;  /* 0x000000463e3e724b */ /* 0x000fc40000000000 */
[----:B------:R-:W-:Y:S02]  /*ecf0*/  FADD2 R58, R58.F32x2.HI_LO, R74.F32x2.HI_LO ;  /* 0x0000004a3a3a724b */ /* 0x000fe40000000000 */
[----:B------:R-:W-:Y:S01]  /*ed00*/  FADD2 R60, R60.F32x2.HI_LO, R76.F32x2.HI_LO ;  /* 0x0000004c3c3c724b */ /* 0x000fe20000000000 */
[----:B--2---:R-:W-:Y:S06]  /*ed10*/  @!P2 BRA `(.L_x_246) ;  /* 0x0000007000d4a947 */ /* 0x004fec0003800000 */
.L_x_413:
[----:B------:R-:W-:Y:S01]  /*ed20*/  BSSY.RECONVERGENT B0, `(.L_x_247) ;  /* 0x000000a000007945 */ /* 0x000fe20003800200 */
[----:B--2---:R-:W-:-:S03]  /*ed30*/  MOV R3, 0x3f000000 ;  /* 0x3f00000000037802 */ /* 0x004fc60000000f00 */
[----:B------:R-:W-:Y:S05]  /*ed40*/  @!P1 BRA `(.L_x_248) ;  /* 0x00000000001c9947 */ /* 0x000fea0003800000 */
[----:B------:R-:W-:-:S04]  /*ed50*/  FADD R0, -R23, R22 ;  /* 0x0000001617007221 */ /* 0x000fc80000000100 */
[----:B------:R-:W-:-:S05]  /*ed60*/  FMUL R0, R0, UR36 ;  /* 0x0000002400007c20 */ /* 0x000fca0008400000 */
[----:B------:R-:W-:-:S13]  /*ed70*/  FSETP.GEU.AND P1, PT, R0, -126, PT ;  /* 0xc2fc00000000780b */ /* 0x000fda0003f2e000 */
[----:B------:R-:W-:-:S04]  /*ed80*/  @!P1 FMUL R0, R0, 0.5 ;  /* 0x3f00000000009820 */ /* 0x000fc80000400000 */
[----:B------:R-:W2:Y:S02]  /*ed90*/  MUFU.EX2 R3, R0 ;  /* 0x0000000000037308 */ /* 0x000ea40000000800 */
[----:B--2---:R-:W-:-:S04]  /*eda0*/  @!P1 FMUL R3, R3, R3 ;  /* 0x0000000303039220 */ /* 0x004fc80000400000 */
[----:B------:R-:W-:Y:S02]  /*edb0*/  FMUL R3, R3, 0.5 ;  /* 0x3f00000003037820 */ /* 0x000fe40000400000 */
.L_x_248:
[----:B------:R-:W-:Y:S05]  /*edc0*/  BSYNC.RECONVERGENT B0 ;  /* 0x0000000000007941 */ /* 0x000fea0003800200 */
.L_x_247:
[----:B------:R-:W-:Y:S01]  /*edd0*/  FMUL R16, R3, R16 ;  /* 0x0000001003107220 */ /* 0x000fe20000400000 */
[----:B------:R-:W-:Y:S01]  /*ede0*/  FADD2 R62, R62.F32x2.HI_LO, R78.F32x2.HI_LO ;  /* 0x0000004e3e3e724b */ /* 0x000fe20000000000 */
[----:B------:R-:W-:Y:S01]  /*edf0*/  ULOP3.LUT UP0, URZ, UR53, UR39, URZ, 0xfc, !UPT ;  /* 0x0000002735ff7292 */ /* 0x000fe2000f80fcff */
[----:B------:R-:W-:Y:S02]  /*ee00*/  FADD2 R58, R58.F32x2.HI_LO, R82.F32x2.HI_LO ;  /* 0x000000523a3a724b */ /* 0x000fe40000000000 */
[----:B------:R-:W-:Y:S02]  /*ee10*/  FADD2 R56, R16.F32, R56.F32x2.HI_LO ;  /* 0x000000381038724b */ /* 0x000fe40000040000 */
[----:B------:R-:W-:Y:S02]  /*ee20*/  FADD2 R60, R60.F32x2.HI_LO, R84.F32x2.HI_LO ;  /* 0x000000543c3c724b */ /* 0x000fe40000000000 */
[----:B------:R-:W-:Y:S02]  /*ee30*/  FADD2 R56, R56.F32x2.HI_LO, R64.F32x2.HI_LO ;  /* 0x000000403838724b */ /* 0x000fe40000000000 */
[----:B------:R-:W-:-:S02]  /*ee40*/  FADD2 R62, R62.F32x2.HI_LO, R86.F32x2.HI_LO ;  /* 0x000000563e3e724b */ /* 0x000fc40000000000 */
[----:B------:R-:W-:Y:S02]  /*ee50*/  FADD2 R56, R56.F32x2.HI_LO, R72.F32x2.HI_LO ;  /* 0x000000483838724b */ /* 0x000fe40000000000 */
[----:B------:R-:W-:Y:S02]  /*ee60*/  FADD2 R58, R58.F32x2.HI_LO, R90.F32x2.HI_LO ;  /* 0x0000005a3a3a724b */ /* 0x000fe40000000000 */
[----:B------:R-:W-:Y:S02]  /*ee70*/  FADD2 R56, R56.F32x2.HI_LO, R80.F32x2.HI_LO ;  /* 0x000000503838724b */ /* 0x000fe40000000000 */
        /* <DEDUP_REMOVED lines=16> */
[----:B------:R-:W-:-:S04]  /*ef80*/  FADD2 R56, R56.F32x2.HI_LO, R58.F32x2.HI_LO ;  /* 0x0000003a3838724b */ /* 0x000fc80000000000 */
[----:B------:R-:W-:-:S04]  /*ef90*/  FADD2 R56, R56.F32x2.HI_LO, R60.F32x2.HI_LO ;  /* 0x0000003c3838724b */ /* 0x000fc80000000000 */
[----:B------:R-:W-:Y:S01]  /*efa0*/  FADD R16, R56, R57 ;  /* 0x0000003938107221 */ /* 0x000fe20000000000 */
[----:B------:R-:W-:Y:S06]  /*efb0*/  BRA.U UP0, `(.L_x_249) ;  /* 0x00000001006c7547 */ /* 0x000fec000b800000 */
[----:B------:R-:W-:Y:S05]  /*efc0*/  @P0 BRA `(.L_x_250) ;  /* 0x0000000000040947 */ /* 0x000fea0003800000 */
[----:B------:R-:W-:Y:S05]  /*efd0*/  BPT.TRAP 0x1 ;  /* 0x000000040000795c */ /* 0x000fea0000300000 */
.L_x_250:
[----:B------:R-:W-:Y:S01]  /*efe0*/  IMAD.U32 R3, RZ, RZ, UR42 ;  /* 0x0000002aff037e24 */ /* 0x000fe2000f8e00ff */
[----:B------:R-:W-:-:S04]  /*eff0*/  ISETP.NE.AND P0, PT, R120, R125, PT ;  /* 0x0000007d7800720c */ /* 0x000fc80003f05270 */
[----:B------:R-:W-:-:S04]  /*f000*/  SHF.L.U32 R3, R3, 0x1f, RZ ;  /* 0x0000001f03037819 */ /* 0x000fc800000006ff */
[----:B------:R-:W2:Y:S02]  /*f010*/  SYNCS.PHASECHK.TRANS64.TRYWAIT P1, [UR44], R3 ;  /* 0x00000003ff0075a7 */ /* 0x000ea4000802112c */
[----:B--2---:R-:W-:Y:S05]  /*f020*/  @!P1 BRA `(.L_x_251) ;  /* 0x0000007000289947 */ /* 0x004fea0003800000 */
.L_x_414:
        /* <DEDUP_REMOVED lines=17> */
.L_x_252:
[----:B------:R-:W-:Y:S05]  /*f140*/  WARPSYNC.ALL ;  /* 0x0000000000007948 */ /* 0x000fea0003800000 */
[----:B------:R-:W-:-:S13]  /*f150*/  R2UR UR4, R122 ;  /* 0x000000007a0472ca */ /* 0x000fda00000e0000 */
[----:B------:R3:W-:Y:S02]  /*f160*/  STTM.x2 tmem[UR4], R16 ;  /* 0x00000010000079ed */ /* 0x0007e400080c0004 */
.L_x_249:
[----:B------:R-:W-:Y:S01]  /*f170*/  UIADD3 UR4, UPT, UPT, UR53, 0x1, URZ ;  /* 0x0000000135047890 */ /* 0x000fe2000fffe0ff */
[----:B------:R-:W-:Y:S01]  /*f180*/  MOV R22, R17 ;  /* 0x0000001100167202 */ /* 0x000fe20000000f00 */
[----:B------:R-:W-:Y:S02]  /*f190*/  UIADD3 UR53, UPT, UPT, UR53, -0x1, URZ ;  /* 0xffffffff35357890 */ /* 0x000fe4000fffe0ff */
[----:B------:R-:W-:-:S09]  /*f1a0*/  UISETP.GT.U32.AND UP0, UPT, UR4, 0x1, UPT ;  /* 0x000000010400788c */ /* 0x000fd2000bf04070 */
[----:B------:R-:W-:Y:S05]  /*f1b0*/  BRA.U UP0, `(.L_x_253) ;  /* 0xffffffd900f87547 */ /* 0x000fea000b83ffff */
.L_x_235:
[----:B------:R-:W-:-:S09]  /*f1c0*/  UISETP.GE.AND UP0, UPT, UR39, 0x1, UPT ;  /* 0x000000012700788c */ /* 0x000fd2000bf06270 */
[----:B------:R-:W-:Y:S05]  /*f1d0*/  BRA.U !UP0, `(.L_x_254) ;  /* 0x0000003908707547 */ /* 0x000fea000b800000 */
[C---:B------:R-:W-:Y:S01]  /*f1e0*/  IMAD.U32 R120, R19.reuse, 0x10000, RZ ;  /* 0x0001000013787824 */ /* 0x040fe200078e00ff */
[----:B------:R-:W-:Y:S01]  /*f1f0*/  UISETP.NE.AND UP0, UPT, UR62, URZ, UPT ;  /* 0x000000ff3e00728c */ /* 0x000fe2000bf05270 */
[----:B------:R-:W-:Y:S01]  /*f200*/  IMAD.U32 R123, RZ, RZ, UR40 ;  /* 0x00000028ff7b7e24 */ /* 0x000fe2000f8e00ff */
[----:B-12---:R-:W-:Y:S01]  /*f210*/  LOP3.LUT R0, R19, 0x7f, RZ, 0xc0, !PT ;  /* 0x0000007f13007812 */ /* 0x006fe200078ec0ff */
[----:B------:R-:W-:Y:S01]  /*f220*/  UMOV UR4, 0x20 ;  /* 0x0000002000047882 */ /* 0x000fe20000000000 */
[----:B------:R-:W-:Y:S01]  /*f230*/  LOP3.LUT R120, R120, 0x600000, RZ, 0xc0, !PT ;  /* 0x0060000078787812 */ /* 0x000fe200078ec0ff */
[----:B------:R-:W-:Y:S01]  /*f240*/  UIADD3 UR42, UPT, UPT, UR37, 0xe060, URZ ;  /* 0x0000e060252a7890 */ /* 0x000fe2000fffe0ff */
[----:B------:R-:W-:Y:S01]  /*f250*/  IADD3 R123, PT, PT, R0, UR50, R123 ;  /* 0x00000032007b7c10 */ /* 0x000fe2000fffe07b */
[----:B------:R-:W-:Y:S01]  /*f260*/  USEL UR43, UR52, UR51, UP0 ;  /* 0x00000033342b7287 */ /* 0x000fe20008000000 */
[----:B------:R-:W-:Y:S01]  /*f270*/  LOP3.LUT R117, R120, UR50, RZ, 0xfc, !PT ;  /* 0x0000003278757c12 */ /* 0x000fe2000f8efcff */
[----:B------:R-:W-:Y:S01]  /*f280*/  ULOP3.LUT UR41, UR48, 0x8, URZ, 0x3c, !UPT ;  /* 0x0000000830297892 */ /* 0x000fe2000f8e3cff */
[----:B------:R-:W-:Y:S01]  /*f290*/  LOP3.LUT R116, R2, 0x3, RZ, 0xc0, !PT ;  /* 0x0000000302747812 */ /* 0x000fe200078ec0ff */
[----:B------:R-:W1:Y:S01]  /*f2a0*/  LDCU UR36, c[0x0][0x704] ;  /* 0x0000e080ff2477ac */ /* 0x000e620008000800 */
[----:B------:R-:W-:Y:S01]  /*f2b0*/  SHF.R.U32.HI R19, RZ, 0x15, R120 ;  /* 0x00000015ff137819 */ /* 0x000fe20000011678 */
[----:B------:R-:W-:Y:S01]  /*f2c0*/  VIADD R121, R117, 0x20 ;  /* 0x0000002075797836 */ /* 0x000fe20000000000 */
[----:B------:R-:W2:Y:S04]  /*f2d0*/  LDCU UR39, c[0x0][0x384] ;  /* 0x00007080ff2777ac */ /* 0x000ea80008000800 */
[----:B------:R-:W-:Y:S01]  /*f2e0*/  SHF.R.U32.HI R121, RZ, 0x15, R121 ;  /* 0x00000015ff797819 */ /* 0x000fe20000011679 */
[----:B------:R-:W-:-:S02]  /*f2f0*/  UIADD3 UR60, UPT, UPT, UR60, -0x1, URZ ;  /* 0xffffffff3c3c7890 */ /* 0x000fc4000fffe0ff */
[----:B------:R-:W-:Y:S02]  /*f300*/  USEL UR40, UR4, 0xa0, UP0 ;  /* 0x000000a004287887 */ /* 0x000fe40008000000 */
[----:B------:R-:W-:-:S12]  /*f310*/  @UP0 UIADD3 UR42, UPT, UPT, UR37, 0xe050, URZ ;  /* 0x0000e050252a0890 */ /* 0x000fd8000fffe0ff */
.L_x_273:
[----:B--2---:R-:W-:Y:S01]  /*f320*/  IADD3 R0, PT, PT, R120, UR40, RZ ;  /* 0x0000002878007c10 */ /* 0x004fe2000fffe0ff */
[----:B------:R-:W-:-:S04]  /*f330*/  UISETP.NE.AND UP0, UPT, UR62, URZ, UPT ;  /* 0x000000ff3e00728c */ /* 0x000fc8000bf05270 */
[----:B------:R-:W-:Y:S01]  /*f340*/  USEL UR45, UR57, UR56, UP0 ;  /* 0x00000038392d7287 */ /* 0x000fe20008000000 */
[----:B------:R-:W4:Y:S01]  /*f350*/  SHFL.IDX PT, R0, R0, RZ, 0x1f ;  /* 0x00001fff00007589 */ /* 0x000f2200000e0000 */
[----:B------:R-:W-:Y:S01]  /*f360*/  UISETP.GT.U32.AND UP0, UPT, UR43, 0x1, UPT ;  /* 0x000000012b00788c */ /* 0x000fe2000bf04070 */
[----:B----4-:R-:W-:-:S08]  /*f370*/  R2UR UR46, R0 ;  /* 0x00000000002e72ca */ /* 0x010fd000000e0000 */
[----:B-1-3--:R-:W-:Y:S07]  /*f380*/  BRA.U UP0, `(.L_x_255) ;  /* 0x0000000100047547 */ /* 0x00afee000b800000 */
[----:B-12---:R-:W-:Y:S05]  /*f390*/  BPT.TRAP 0x1 ;  /* 0x000000040000795c */ /* 0x006fea0000300000 */
.L_x_255:
[----:B------:R-:W-:Y:S01]  /*f3a0*/  IMAD.U32 R3, RZ, RZ, UR45 ;  /* 0x0000002dff037e24 */ /* 0x000fe2000f8e00ff */
[----:B------:R-:W-:-:S04]  /*f3b0*/  ISETP.NE.AND P0, PT, R116, R19, PT ;  /* 0x000000137400720c */ /* 0x000fc80003f05270 */
[----:B------:R-:W-:-:S04]  /*f3c0*/  SHF.L.U32 R3, R3, 0x1f, RZ ;  /* 0x0000001f03037819 */ /* 0x000fc800000006ff */
[----:B------:R-:W4:Y:S02]  /*f3d0*/  SYNCS.PHASECHK.TRANS64.TRYWAIT P1, [UR42], R3 ;  /* 0x00000003ff0075a7 */ /* 0x000f24000802112a */
[----:B----4-:R-:W-:Y:S05]  /*f3e0*/  @!P1 BRA `(.L_x_256) ;  /* 0x0000006c00509947 */ /* 0x010fea0003800000 */
.L_x_415:
[----:B------:R-:W-:Y:S05]  /*f3f0*/  @!P0 BRA `(.L_x_257) ;  /* 0x0000000000408947 */ /* 0x000fea0003800000 */
[----:B------:R-:W-:Y:S01]  /*f400*/  MOV R14, 0x8 ;  /* 0x00000008000e7802 */ /* 0x000fe20000000f00 */
[----:B------:R-:W5:Y:S01]  /*f410*/  LDCU.64 UR8, c[0x4][0xb0] ;  /* 0x01001600ff0877ac */ /* 0x000f620008000a00 */
[----:B------:R-:W-:Y:S02]  /*f420*/  HFMA2 R12, -RZ, RZ, 0, 5.9604644775390625e-08 ;  /* 0x00000001ff0c7431 */ /* 0x000fe400000001ff */
[----:B------:R-:W-:Y:S01]  /*f430*/  IMAD.MOV.U32 R8, RZ, RZ, 0x192 ;  /* 0x00000192ff087424 */ /* 0x000fe200078e00ff */
[----:B------:R-:W1:Y:S01]  /*f440*/  LDCU.64 UR6, c[0x4][0xb8] ;  /* 0x01001700ff0677ac */ /* 0x000e620008000a00 */
[----:B------:R-:W2:Y:S01]  /*f450*/  LDC.64 R14, c[0x4][R14] ;  /* 0x010000000e0e7b82 */ /* 0x000ea20000000a00 */
[----:B------:R-:W-:Y:S01]  /*f460*/  IMAD.MOV.U32 R13, RZ, RZ, RZ ;  /* 0x000000ffff0d7224 */ /* 0x000fe200078e00ff */
[----:B------:R-:W3:Y:S01]  /*f470*/  LDCU.64 UR4, c[0x4][0x10] ;  /* 0x01000200ff0477ac */ /* 0x000ee20008000a00 */
[----:B-----5:R-:W-:Y:S01]  /*f480*/  IMAD.U32 R4, RZ, RZ, UR8 ;  /* 0x00000008ff047e24 */ /* 0x020fe2000f8e00ff */
[----:B------:R-:W-:Y:S01]  /*f490*/  MOV R5, UR9 ;  /* 0x0000000900057c02 */ /* 0x000fe20008000f00 */
[----:B-1----:R-:W-:Y:S01]  /*f4a0*/  IMAD.U32 R6, RZ, RZ, UR6 ;  /* 0x00000006ff067e24 */ /* 0x002fe2000f8e00ff */
[----:B------:R-:W-:Y:S01]  /*f4b0*/  MOV R7, UR7 ;  /* 0x0000000700077c02 */ /* 0x000fe20008000f00 */
[----:B---3--:R-:W-:Y:S01]  /*f4c0*/  IMAD.U32 R10, RZ, RZ, UR4 ;  /* 0x00000004ff0a7e24 */ /* 0x008fe2000f8e00ff */
[----:B------:R-:W-:-:S02]  /*f4d0*/  MOV R11, UR5 ;  /* 0x00000005000b7c02 */ /* 0x000fc40008000f00 */
[----:B------:R-:W-:-:S07]  /*f4e0*/  LEPC R20, `(.L_x_257) ;  /* 0x000000001014794e */ /* 0x000fce0000000000 */
[----:B--2-4-:R-:W-:Y:S05]  /*f4f0*/  CALL.ABS.NOINC R14 ;  /* 0x000000000e007343 */ /* 0x014fea0003c00000 */
.L_x_257:
[----:B------:R-:W-:Y:S05]  /*f500*/  WARPSYNC.ALL ;  /* 0x0000000000007948 */ /* 0x000fea0003800000 */
[----:B------:R-:W-:Y:S01]  /*f510*/  R2UR UR4, R117 ;  /* 0x00000000750472ca */ /* 0x000fe200000e0000 */
[----:B------:R-:W-:Y:S01]  /*f520*/  BSSY.RECONVERGENT B6, `(.L_x_258) ;  /* 0x0000014000067945 */ /* 0x000fe20003800200 */
[----:B------:R-:W-:-:S11]  /*f530*/  ISETP.NE.AND P0, PT, R116, R121, PT ;  /* 0x000000797400720c */ /* 0x000fd60003f05270 */
[----:B------:R-:W5:Y:S02]  /*f540*/  LDTM.x32 R24, tmem[UR4] ;  /* 0x00000004001879ee */ /* 0x000f6400082c0000 */
[----:B-----5:R-:W-:Y:S05]  /*f550*/  @!P0 BRA `(.L_x_259) ;  /* 0x0000000000408947 */ /* 0x020fea0003800000 */
        /* <DEDUP_REMOVED lines=16> */
.L_x_259:
[----:B-12---:R-:W-:Y:S05]  /*f660*/  BSYNC.RECONVERGENT B6 ;  /* 0x0000000000067941 */ /* 0x006fea0003800200 */
.L_x_258:
[C---:B----4-:R-:W-:Y:S01]  /*f670*/  VIADD R0, R18.reuse, 0x2 ;  /* 0x0000000212007836 */ /* 0x050fe20000000000 */
[----:B------:R-:W-:Y:S05]  /*f680*/  WARPSYNC.ALL ;  /* 0x0000000000007948 */ /* 0x000fea0003800000 */
[----:B------:R-:W-:Y:S01]  /*f690*/  VIADD R4, R18, 0x5 ;  /* 0x0000000512047836 */ /* 0x000fe20000000000 */
[----:B------:R-:W-:Y:S01]  /*f6a0*/  ISETP.GE.AND P1, PT, R0, UR39, PT ;  /* 0x0000002700007c0c */ /* 0x000fe2000bf26270 */
[C---:B------:R-:W-:Y:S01]  /*f6b0*/  VIADD R6, R18.reuse, 0x4 ;  /* 0x0000000412067836 */ /* 0x040fe20000000000 */
[C---:B------:R-:W-:Y:S01]  /*f6c0*/  ISETP.GE.U32.AND P3, PT, R123.reuse, R0, PT ;  /* 0x000000007b00720c */ /* 0x040fe20003f66070 */
[C---:B------:R-:W-:Y:S01]  /*f6d0*/  VIADD R0, R18.reuse, 0x6 ;  /* 0x0000000612007836 */ /* 0x040fe20000000000 */
[C---:B------:R-:W-:Y:S01]  /*f6e0*/  ISETP.GE.U32.AND P6, PT, R123.reuse, R4, PT ;  /* 0x000000047b00720c */ /* 0x040fe20003fc6070 */
[----:B------:R-:W-:Y:S01]  /*f6f0*/  VIADD R10, R18, 0x39 ;  /* 0x00000039120a7836 */ /* 0x000fe20000000000 */
[----:B------:R-:W-:Y:S01]  /*f700*/  ISETP.GE.AND P0, PT, R4, UR39, PT ;  /* 0x0000002704007c0c */ /* 0x000fe2000bf06270 */
[----:B------:R-:W-:Y:S01]  /*f710*/  VIADD R4, R18, 0x8 ;  /* 0x0000000812047836 */ /* 0x000fe20000000000 */
[----:B------:R-:W-:Y:S01]  /*f720*/  ISETP.GE.AND P2, PT, R6, UR39, PT ;  /* 0x0000002706007c0c */ /* 0x000fe2000bf46270 */
[----:B------:R-:W-:Y:S01]  /*f730*/  VIADD R8, R18, 0x3a ;  /* 0x0000003a12087836 */ /* 0x000fe20000000000 */
[----:B------:R-:W-:Y:S01]  /*f740*/  FSEL R26, R26, -INF , !P1 ;  /* 0xff8000001a1a7808 */ /* 0x000fe20004800000 */
[C---:B------:R-:W-:Y:S01]  /*f750*/  VIADD R3, R18.reuse, 0x1 ;  /* 0x0000000112037836 */ /* 0x040fe20000000000 */
[C---:B------:R-:W-:Y:S01]  /*f760*/  ISETP.GE.U32.AND P4, PT, R123.reuse, R0, PT ;  /* 0x000000007b00720c */ /* 0x040fe20003f86070 */
[----:B------:R-:W-:Y:S01]  /*f770*/  VIADD R12, R18, 0x38 ;  /* 0x00000038120c7836 */ /* 0x000fe20000000000 */
[----:B------:R-:W-:Y:S01]  /*f780*/  ISETP.GE.AND P1, PT, R0, UR39, PT ;  /* 0x0000002700007c0c */ /* 0x000fe2000bf26270 */
[C---:B------:R-:W-:Y:S01]  /*f790*/  VIADD R0, R18.reuse, 0x9 ;  /* 0x0000000912007836 */ /* 0x040fe20000000000 */
[----:B------:R-:W-:Y:S01]  /*f7a0*/  ISETP.GE.U32.AND P5, PT, R123, R6, PT ;  /* 0x000000067b00720c */ /* 0x000fe20003fa6070 */
[----:B------:R-:W-:Y:S01]  /*f7b0*/  VIADD R6, R18, 0x3c ;  /* 0x0000003c12067836 */ /* 0x000fe20000000000 */
[----:B------:R-:W-:-:S02]  /*f7c0*/  FSEL R22, R28, -INF , !P2 ;  /* 0xff8000001c167808 */ /* 0x000fc40005000000 */
[----:B------:R-:W-:Y:S02]  /*f7d0*/  FSEL R26, R26, -INF , P3 ;  /* 0xff8000001a1a7808 */ /* 0x000fe40001800000 */
[----:B------:R-:W-:Y:S02]  /*f7e0*/  ISETP.GE.U32.AND P3, PT, R123, R4, PT ;  /* 0x000000047b00720c */ /* 0x000fe40003f66070 */
[----:B------:R-:W-:Y:S01]  /*f7f0*/  ISETP.GE.AND P2, PT, R4, UR39, PT ;  /* 0x0000002704007c0c */ /* 0x000fe2000bf46270 */
[----:B------:R-:W-:Y:S01]  /*f800*/  VIADD R4, R18, 0xa ;  /* 0x0000000a12047836 */ /* 0x000fe20000000000 */
[----:B------:R-:W-:Y:S02]  /*f810*/  FSEL R23, R29, -INF , !P0 ;  /* 0xff8000001d177808 */ /* 0x000fe40004000000 */
[----:B------:R-:W-:Y:S02]  /*f820*/  FSEL R22, R22, -INF , P5 ;  /* 0xff80000016167808 */ /* 0x000fe40002800000 */
[----:B------:R-:W-:-:S02]  /*f830*/  ISETP.GE.U32.AND P5, PT, R123, R0, PT ;  /* 0x000000007b00720c */ /* 0x000fc40003fa6070 */
[----:B------:R-:W-:Y:S01]  /*f840*/  ISETP.GE.AND P0, PT, R0, UR39, PT ;  /* 0x0000002700007c0c */ /* 0x000fe2000bf06270 */
[----:B------:R-:W-:Y:S01]  /*f850*/  VIADD R0, R18, 0xc ;  /* 0x0000000c12007836 */ /* 0x000fe20000000000 */
[----:B------:R-:W-:Y:S02]  /*f860*/  FSEL R30, R30, -INF , !P1 ;  /* 0xff8000001e1e7808 */ /* 0x000fe40004800000 */
[----:B------:R-:W-:Y:S02]  /*f870*/  FSEL R23, R23, -INF , P6 ;  /* 0xff80000017177808 */ /* 0x000fe40003000000 */
[----:B------:R-:W-:Y:S02]  /*f880*/  ISETP.GE.U32.AND P6, PT, R123, R4, PT ;  /* 0x000000047b00720c */ /* 0x000fe40003fc6070 */
[----:B------:R-:W-:Y:S01]  /*f890*/  ISETP.GE.AND P1, PT, R4, UR39, PT ;  /* 0x0000002704007c0c */ /* 0x000fe2000bf26270 */
        /* <DEDUP_REMOVED lines=31> */
[----:B------:R-:W-:-:S02]  /*fa90*/  R2UR UR4, R117 ;  /* 0x00000000750472ca */ /* 0x000fc400000e0000 */
[----:B------:R-:W-:Y:S02]  /*faa0*/  FSEL R36, R40, -INF , !P2 ;  /* 0xff80000028247808 */ /* 0x000fe40005000000 */
[----:B------:R-:W-:Y:S02]  /*fab0*/  FSEL R38, R38, -INF , P5 ;  /* 0xff80000026267808 */ /* 0x000fe40002800000 */
[----:B------:R-:W-:Y:S02]  /*fac0*/  ISETP.GE.U32.AND P5, PT, R123, R0, PT ;  /* 0x000000007b00720c */ /* 0x000fe40003fa6070 */
[----:B------:R-:W-:Y:S01]  /*fad0*/  ISETP.GE.AND P2, PT, R0, UR39, PT ;  /* 0x0000002700007c0c */ /* 0x000fe2000bf46270 */
[----:B------:R-:W-:Y:S01]  /*fae0*/  VIADD R0, R18, 0x16 ;  /* 0x0000001612007836 */ /* 0x000fe20000000000 */
[----:B------:R-:W-:Y:S02]  /*faf0*/  FSEL R37, R41, -INF , !P0 ;  /* 0xff80000029257808 */ /* 0x000fe40004000000 */
[----:B------:R-:W-:Y:S01]  /*fb00*/  FSEL R36, R36, -INF , P6 ;  /* 0xff80000024247808 */ /* 0x000fe20003000000 */
[----:B------:R-:W1:Y:S01]  /*fb10*/  LDTM.x32 R56, tmem[UR4+0x20] ;  /* 0x00002004003879ee */ /* 0x000e6200082c0000 */
        /* <DEDUP_REMOVED lines=53> */
[----:B-1----:R-:W-:-:S02]  /*fe70*/  FSEL R52, R56, -INF , !P2 ;  /* 0xff80000038347808 */ /* 0x002fc40005000000 */
        /* <DEDUP_REMOVED lines=59> */
[----:B------:R-:W-:-:S02]  /*10230*/  FSEL R94, R70, -INF , P5 ;  /* 0xff800000465e7808 */ /* 0x000fc40002800000 */
[----:B------:R-:W-:Y:S02]  /*10240*/  FSEL R68, R72, -INF , !P6 ;  /* 0xff80000048447808 */ /* 0x000fe40007000000 */
[----:B------:R-:W-:Y:S02]  /*10250*/  ISETP.GE.U32.AND P5, PT, R123, R0, PT ;  /* 0x000000007b00720c */ /* 0x000fe40003fa6070 */
[----:B------:R-:W-:Y:S01]  /*10260*/  ISETP.GE.AND P6, PT, R0, UR39, PT ;  /* 0x0000002700007c0c */ /* 0x000fe2000bfc6270 */
[----:B------:R-:W-:Y:S01]  /*10270*/  VIADD R0, R18, 0x36 ;  /* 0x0000003612007836 */ /* 0x000fe20000000000 */
[----:B------:R-:W-:Y:S02]  /*10280*/  FSEL R69, R73, -INF , !P0 ;  /* 0xff80000049457808 */ /* 0x000fe40004000000 */
[----:B------:R-:W-:Y:S02]  /*10290*/  ISETP.GE.AND P0, PT, R4, UR39, PT ;  /* 0x0000002704007c0c */ /* 0x000fe4000bf06270 */
[----:B------:R-:W-:-:S02]  /*102a0*/  FSEL R68, R68, -INF , P3 ;  /* 0xff80000044447808 */ /* 0x000fc40001800000 */
[----:B------:R-:W-:Y:S02]  /*102b0*/  FSEL R74, R74, -INF , !P1 ;  /* 0xff8000004a4a7808 */ /* 0x000fe40004800000 */
[----:B------:R-:W-:Y:S01]  /*102c0*/  ISETP.GE.U32.AND P3, PT, R123, R4, PT ;  /* 0x000000047b00720c */ /* 0x000fe20003f66070 */
[----:B------:R-:W-:Y:S01]  /*102d0*/  VIADD R4, R18, 0x3d ;  /* 0x0000003d12047836 */ /* 0x000fe20000000000 */
[----:B------:R-:W-:Y:S02]  /*102e0*/  ISETP.GE.AND P1, PT, R0, UR39, PT ;  /* 0x0000002700007c0c */ /* 0x000fe4000bf26270 */
[----:B------:R-:W-:Y:S02]  /*102f0*/  FSEL R77, R77, -INF , !P0 ;  /* 0xff8000004d4d7808 */ /* 0x000fe40004000000 */
[----:B------:R-:W-:Y:S02]  /*10300*/  ISETP.GE.AND P0, PT, R10, UR39, PT ;  /* 0x000000270a007c0c */ /* 0x000fe4000bf06270 */
[----:B------:R-:W-:-:S02]  /*10310*/  FSEL R69, R69, -INF , P4 ;  /* 0xff80000045457808 */ /* 0x000fc40002000000 */
[----:B------:R-:W-:Y:S01]  /*10320*/  ISETP.GE.U32.AND P4, PT, R123, R0, PT ;  /* 0x000000007b00720c */ /* 0x000fe20003f86070 */
[----:B------:R-:W-:Y:S01]  /*10330*/  VIADD R0, R18, 0x3e ;  /* 0x0000003e12007836 */ /* 0x000fe20000000000 */
[----:B------:R-:W-:Y:S02]  /*10340*/  FSEL R78, R78, -INF , !P1 ;  /* 0xff8000004e4e7808 */ /* 0x000fe40004800000 */
[----:B------:R-:W-:Y:S02]  /*10350*/  ISETP.GE.AND P1, PT, R8, UR39, PT ;  /* 0x0000002708007c0c */ /* 0x000fe4000bf26270 */
[----:B------:R-:W-:Y:S02]  /*10360*/  FSEL R81, R81, -INF , !P0 ;  /* 0xff80000051517808 */ /* 0x000fe40004000000 */
[----:B------:R-:W-:Y:S02]  /*10370*/  ISETP.GE.AND P0, PT, R4, UR39, PT ;  /* 0x0000002704007c0c */ /* 0x000fe4000bf06270 */
[----:B------:R-:W-:-:S02]  /*10380*/  FSEL R82, R82, -INF , !P1 ;  /* 0xff80000052527808 */ /* 0x000fc40004800000 */
[----:B------:R-:W-:Y:S02]  /*10390*/  ISETP.GE.AND P1, PT, R0, UR39, PT ;  /* 0x0000002700007c0c */ /* 0x000fe4000bf26270 */
[----:B------:R-:W-:Y:S02]  /*103a0*/  FSEL R85, R85, -INF , !P0 ;  /* 0xff80000055557808 */ /* 0x000fe40004000000 */
[----:B------:R-:W-:Y:S02]  /*103b0*/  ISETP.GE.AND P0, PT, R18, UR39, PT ;  /* 0x0000002712007c0c */ /* 0x000fe4000bf06270 */
[----:B------:R-:W-:Y:S02]  /*103c0*/  FSEL R86, R86, -INF , !P1 ;  /* 0xff80000056567808 */ /* 0x000fe40004800000 */
[----:B------:R-:W-:Y:S02]  /*103d0*/  ISETP.GE.U32.AND P1, PT, R123, R18, PT ;  /* 0x000000127b00720c */ /* 0x000fe40003f26070 */
[----:B------:R-:W-:-:S02]  /*103e0*/  FSEL R24, R24, -INF , !P0 ;  /* 0xff80000018187808 */ /* 0x000fc40004000000 */
[----:B------:R-:W-:Y:S02]  /*103f0*/  FSEL R96, R74, -INF , P2 ;  /* 0xff8000004a607808 */ /* 0x000fe40001000000 */
[----:B------:R-:W-:Y:S02]  /*10400*/  FSEL R76, R76, -INF , !P6 ;  /* 0xff8000004c4c7808 */ /* 0x000fe40007000000 */
[----:B------:R-:W-:Y:S01]  /*10410*/  ISETP.GE.U32.AND P2, PT, R123, R10, PT ;  /* 0x0000000a7b00720c */ /* 0x000fe20003f46070 */
[----:B------:R-:W-:Y:S01]  /*10420*/  VIADD R10, R18, 0x3 ;  /* 0x00000003120a7836 */ /* 0x000fe20000000000 */
[----:B------:R-:W-:Y:S02]  /*10430*/  ISETP.GE.AND P0, PT, R3, UR39, PT ;  /* 0x0000002703007c0c */ /* 0x000fe4000bf06270 */
[----:B------:R-:W-:Y:S02]  /*10440*/  FSEL R72, R24, -INF , P1 ;  /* 0xff80000018487808 */ /* 0x000fe40000800000 */
[----:B------:R-:W-:-:S02]  /*10450*/  ISETP.GT.U32.AND P1, PT, R123, R18, PT ;  /* 0x000000127b00720c */ /* 0x000fc40003f24070 */
[----:B------:R-:W-:Y:S02]  /*10460*/  FSEL R25, R25, -INF , !P0 ;  /* 0xff80000019197808 */ /* 0x000fe40004000000 */
[----:B------:R-:W-:Y:S02]  /*10470*/  FSEL R24, R76, -INF , P5 ;  /* 0xff8000004c187808 */ /* 0x000fe40002800000 */
[----:B------:R-:W-:Y:S02]  /*10480*/  ISETP.GE.AND P6, PT, R12, UR39, PT ;  /* 0x000000270c007c0c */ /* 0x000fe4000bfc6270 */
[----:B------:R-:W-:Y:S01]  /*10490*/  ISETP.GE.U32.AND P5, PT, R123, R8, PT ;  /* 0x000000087b00720c */ /* 0x000fe20003fa6070 */
[----:B------:R-:W-:Y:S01]  /*104a0*/  VIADD R8, R18, 0x7 ;  /* 0x0000000712087836 */ /* 0x000fe20000000000 */
[----:B------:R-:W-:Y:S02]  /*104b0*/  ISETP.GE.AND P0, PT, R10, UR39, PT ;  /* 0x000000270a007c0c */ /* 0x000fe4000bf06270 */
[----:B------:R-:W-:-:S02]  /*104c0*/  FSEL R73, R25, -INF , P1 ;  /* 0xff80000019497808 */ /* 0x000fc40000800000 */
[----:B------:R-:W-:Y:S02]  /*104d0*/  FSEL R80, R80, -INF , !P6 ;  /* 0xff80000050507808 */ /* 0x000fe40007000000 */
[----:B------:R-:W-:Y:S02]  /*104e0*/  FSEL R25, R77, -INF , P3 ;  /* 0xff8000004d197808 */ /* 0x000fe40001800000 */
[----:B------:R-:W-:Y:S02]  /*104f0*/  ISETP.GE.AND P6, PT, R6, UR39, PT ;  /* 0x0000002706007c0c */ /* 0x000fe4000bfc6270 */
[----:B------:R-:W-:Y:S02]  /*10500*/  ISETP.GE.U32.AND P1, PT, R123, R10, PT ;  /* 0x0000000a7b00720c */ /* 0x000fe40003f26070 */
[----:B------:R-:W-:Y:S02]  /*10510*/  FSEL R27, R27, -INF , !P0 ;  /* 0xff8000001b1b7808 */ /* 0x000fe40004000000 */
[----:B------:R-:W-:Y:S01]  /*10520*/  ISETP.GE.U32.AND P3, PT, R123, R6, PT ;  /* 0x000000067b00720c */ /* 0x000fe20003f66070 */
[----:B------:R-:W-:Y:S01]  /*10530*/  VIADD R6, R18, 0xb ;  /* 0x0000000b12067836 */ /* 0x000fe20000000000 */
[----:B------:R-:W-:-:S02]  /*10540*/  ISETP.GE.AND P0, PT, R8, UR39, PT ;  /* 0x0000002708007c0c */ /* 0x000fc4000bf06270 */
[----:B------:R-:W-:Y:S02]  /*10550*/  FSEL R27, R27, -INF , P1 ;  /* 0xff8000001b1b7808 */ /* 0x000fe40000800000 */
[----:B------:R-:W-:Y:S02]  /*10560*/  ISETP.GE.U32.AND P1, PT, R123, R8, PT ;  /* 0x000000087b00720c */ /* 0x000fe40003f26070 */
[----:B------:R-:W-:Y:S02]  /*10570*/  FSEL R31, R31, -INF , !P0 ;  /* 0xff8000001f1f7808 */ /* 0x000fe40004000000 */
[----:B------:R-:W-:Y:S02]  /*10580*/  ISETP.GE.AND P0, PT, R6, UR39, PT ;  /* 0x0000002706007c0c */ /* 0x000fe4000bf06270 */
[----:B------:R-:W-:Y:S02]  /*10590*/  FSEL R98, R78, -INF , P4 ;  /* 0xff8000004e627808 */ /* 0x000fe40002000000 */
[----:B------:R-:W-:Y:S01]  /*105a0*/  ISETP.GE.U32.AND P4, PT, R123, R4, PT ;  /* 0x000000047b00720c */ /* 0x000fe20003f86070 */
[----:B------:R-:W-:Y:S01]  /*105b0*/  VIADD R4, R18, 0xf ;  /* 0x0000000f12047836 */ /* 0x000fe20000000000 */
[----:B------:R-:W-:-:S02]  /*105c0*/  FSEL R31, R31, -INF , P1 ;  /* 0xff8000001f1f7808 */ /* 0x000fc40000800000 */
[----:B------:R-:W-:Y:S02]  /*105d0*/  ISETP.GE.U32.AND P1, PT, R123, R6, PT ;  /* 0x000000067b00720c */ /* 0x000fe40003f26070 */
[----:B------:R-:W-:Y:S02]  /*105e0*/  FSEL R35, R35, -INF , !P0 ;  /* 0xff80000023237808 */ /* 0x000fe40004000000 */
[----:B------:R-:W-:Y:S02]  /*105f0*/  ISETP.GE.AND P0, PT, R4, UR39, PT ;  /* 0x0000002704007c0c */ /* 0x000fe4000bf06270 */
[----:B------:R-:W-:Y:S02]  /*10600*/  FSEL R35, R35, -INF , P1 ;  /* 0xff80000023237808 */ /* 0x000fe40000800000 */
[----:B------:R-:W-:Y:S01]  /*10610*/  ISETP.GE.U32.AND P1, PT, R123, R4, PT ;  /* 0x000000047b00720c */ /* 0x000fe20003f26070 */
[----:B------:R-:W-:Y:S01]  /*10620*/  VIADD R4, R18, 0x13 ;  /* 0x0000001312047836 */ /* 0x000fe20000000000 */
[----:B------:R-:W-:-:S02]  /*10630*/  FSEL R84, R84, -INF , !P6 ;  /* 0xff80000054547808 */ /* 0x000fc40007000000 */
[----:B------:R-:W-:Y:S02]  /*10640*/  ISETP.GE.U32.AND P6, PT, R123, R12, PT ;  /* 0x0000000c7b00720c */ /* 0x000fe40003fc6070 */
[----:B------:R-:W-:Y:S02]  /*10650*/  FSEL R39, R39, -INF , !P0 ;  /* 0xff80000027277808 */ /* 0x000fe40004000000 */
[----:B------:R-:W-:Y:S02]  /*10660*/  ISETP.GE.AND P0, PT, R4, UR39, PT ;  /* 0x0000002704007c0c */ /* 0x000fe4000bf06270 */
[----:B------:R-:W-:Y:S02]  /*10670*/  FSEL R81, R81, -INF , P2 ;  /* 0xff80000051517808 */ /* 0x000fe40001000000 */
[----:B------:R-:W-:Y:S02]  /*10680*/  FSEL R80, R80, -INF , P6 ;  /* 0xff80000050507808 */ /* 0x000fe40003000000 */
[C---:B------:R-:W-:Y:S01]  /*10690*/  ISETP.GE.U32.AND P2, PT, R123.reuse, R4, PT ;  /* 0x000000047b00720c */ /* 0x040fe20003f46070 */
[C---:B------:R-:W-:Y:S01]  /*106a0*/  VIADD R4, R18.reuse, 0x1b ;  /* 0x0000001b12047836 */ /* 0x040fe20000000000 */
[----:B------:R-:W-:Y:S01]  /*106b0*/  ISETP.GE.U32.AND P6, PT, R123, R0, PT ;  /* 0x000000007b00720c */ /* 0x000fe20003fc6070 */
[----:B------:R-:W-:Y:S01]  /*106c0*/  VIADD R0, R18, 0x17 ;  /* 0x0000001712007836 */ /* 0x000fe20000000000 */
[----:B------:R-:W-:-:S02]  /*106d0*/  FSEL R43, R43, -INF , !P0 ;  /* 0xff8000002b2b7808 */ /* 0x000fc40004000000 */
[----:B------:R-:W-:Y:S02]  /*106e0*/  FSEL R39, R39, -INF , P1 ;  /* 0xff80000027277808 */ /* 0x000fe40000800000 */
[----:B------:R-:W-:Y:S02]  /*106f0*/  FSEL R43, R43, -INF , P2 ;  /* 0xff8000002b2b7808 */ /* 0x000fe40001000000 */
[----:B------:R-:W-:Y:S02]  /*10700*/  ISETP.GE.AND P0, PT, R4, UR39, PT ;  /* 0x0000002704007c0c */ /* 0x000fe4000bf06270 */
[----:B------:R-:W-:Y:S01]  /*10710*/  ISETP.GE.U32.AND P2, PT, R123, R4, PT ;  /* 0x000000047b00720c */ /* 0x000fe20003f46070 */
[----:B------:R-:W-:Y:S01]  /*10720*/  VIADD R4, R18, 0x1f ;  /* 0x0000001f12047836 */ /* 0x000fe20000000000 */
[----:B------:R-:W-:Y:S02]  /*10730*/  ISETP.GE.AND P1, PT, R0, UR39, PT ;  /* 0x0000002700007c0c */ /* 0x000fe4000bf26270 */
[----:B------:R-:W-:-:S02]  /*10740*/  FSEL R84, R84, -INF , P3 ;  /* 0xff80000054547808 */ /* 0x000fc40001800000 */
[----:B------:R-:W-:Y:S02]  /*10750*/  FSEL R47, R47, -INF , !P1 ;  /* 0xff8000002f2f7808 */ /* 0x000fe40004800000 */
[----:B------:R-:W-:Y:S02]  /*10760*/  ISETP.GE.AND P3, PT, R4, UR39, PT ;  /* 0x0000002704007c0c */ /* 0x000fe4000bf66270 */
[----:B------:R-:W-:Y:S01]  /*10770*/  ISETP.GE.U32.AND P1, PT, R123, R4, PT ;  /* 0x000000047b00720c */ /* 0x000fe20003f26070 */
[----:B------:R-:W-:Y:S01]  /*10780*/  VIADD R4, R18, 0x27 ;  /* 0x0000002712047836 */ /* 0x000fe20000000000 */
[----:B------:R-:W-:Y:S02]  /*10790*/  FSEL R102, R82, -INF , P5 ;  /* 0xff80000052667808 */ /* 0x000fe40002800000 */
[----:B------:R-:W-:Y:S02]  /*107a0*/  FSEL R51, R51, -INF , !P0 ;  /* 0xff80000033337808 */ /* 0x000fe40004000000 */
[----:B------:R-:W-:Y:S01]  /*107b0*/  ISETP.GE.U32.AND P5, PT, R123, R0, PT ;  /* 0x000000007b00720c */ /* 0x000fe20003fa6070 */
[----:B------:R-:W-:Y:S01]  /*107c0*/  VIADD R0, R18, 0x23 ;  /* 0x0000002312007836 */ /* 0x000fe20000000000 */
[----:B------:R-:W-:-:S02]  /*107d0*/  FSEL R51, R51, -INF , P2 ;  /* 0xff80000033337808 */ /* 0x000fc40001000000 */
[----:B------:R-:W-:Y:S02]  /*107e0*/  ISETP.GE.AND P0, PT, R4, UR39, PT ;  /* 0x0000002704007c0c */ /* 0x000fe4000bf06270 */
[----:B------:R-:W-:Y:S01]  /*107f0*/  ISETP.GE.U32.AND P2, PT, R123, R4, PT ;  /* 0x000000047b00720c */ /* 0x000fe20003f46070 */
[----:B------:R-:W-:Y:S01]  /*10800*/  VIADD R4, R18, 0x2b ;  /* 0x0000002b12047836 */ /* 0x000fe20000000000 */
[----:B------:R-:W-:Y:S02]  /*10810*/  FSEL R47, R47, -INF , P5 ;  /* 0xff8000002f2f7808 */ /* 0x000fe40002800000 */
[----:B------:R-:W-:Y:S02]  /*10820*/  FSEL R85, R85, -INF , P4 ;  /* 0xff80000055557808 */ /* 0x000fe40002000000 */
[----:B------:R-:W-:Y:S02]  /*10830*/  ISETP.GE.AND P5, PT, R0, UR39, PT ;  /* 0x0000002700007c0c */ /* 0x000fe4000bfa6270 */
[----:B------:R-:W-:Y:S01]  /*10840*/  ISETP.GE.U32.AND P4, PT, R123, R0, PT ;  /* 0x000000007b00720c */ /* 0x000fe20003f86070 */
[----:B------:R-:W-:Y:S01]  /*10850*/  VIADD R0, R18, 0x2f ;  /* 0x0000002f12007836 */ /* 0x000fe20000000000 */
[----:B------:R-:W-:-:S02]  /*10860*/  FSEL R55, R55, -INF , !P3 ;  /* 0xff80000037377808 */ /* 0x000fc40005800000 */
[----:B------:R-:W-:Y:S02]  /*10870*/  FSEL R106, R86, -INF , P6 ;  /* 0xff800000566a7808 */ /* 0x000fe40003000000 */
[----:B------:R-:W-:Y:S02]  /*10880*/  ISETP.GE.AND P3, PT, R4, UR39, PT ;  /* 0x0000002704007c0c */ /* 0x000fe4000bf66270 */
[----:B------:R-:W-:Y:S01]  /*10890*/  ISETP.GE.U32.AND P6, PT, R123, R4, PT ;  /* 0x000000047b00720c */ /* 0x000fe20003fc6070 */
[----:B------:R-:W-:Y:S01]  /*108a0*/  VIADD R4, R18, 0x33 ;  /* 0x0000003312047836 */ /* 0x000fe20000000000 */
[----:B------:R-:W-:Y:S02]  /*108b0*/  FSEL R55, R55, -INF , P1 ;  /* 0xff80000037377808 */ /* 0x000fe40000800000 */
[----:B------:R-:W-:Y:S02]  /*108c0*/  FSEL R59, R59, -INF , !P5 ;  /* 0xff8000003b3b7808 */ /* 0x000fe40006800000 */
[----:B------:R-:W-:-:S02]  /*108d0*/  ISETP.GE.AND P1, PT, R0, UR39, PT ;  /* 0x0000002700007c0c */ /* 0x000fc4000bf26270 */
[----:B------:R-:W-:Y:S01]  /*108e0*/  ISETP.GE.U32.AND P5, PT, R123, R0, PT ;  /* 0x000000007b00720c */ /* 0x000fe20003fa6070 */
[----:B------:R-:W-:Y:S01]  /*108f0*/  VIADD R0, R18, 0x37 ;  /* 0x0000003712007836 */ /* 0x000fe20000000000 */
[----:B------:R-:W-:Y:S02]  /*10900*/  FSEL R63, R63, -INF , !P0 ;  /* 0xff8000003f3f7808 */ /* 0x000fe40004000000 */
[----:B------:R-:W-:Y:S02]  /*10910*/  FSEL R89, R59, -INF , P4 ;  /* 0xff8000003b597808 */ /* 0x000fe40002000000 */
[----:B------:R-:W-:Y:S02]  /*10920*/  ISETP.GE.AND P0, PT, R4, UR39, PT ;  /* 0x0000002704007c0c */ /* 0x000fe4000bf06270 */
[----:B------:R-:W-:Y:S01]  /*10930*/  ISETP.GE.U32.AND P4, PT, R123, R4, PT ;  /* 0x000000047b00720c */ /* 0x000fe20003f86070 */
[----:B------:R-:W-:Y:S01]  /*10940*/  VIADD R4, R18, 0x3b ;  /* 0x0000003b12047836 */ /* 0x000fe20000000000 */
[----:B------:R-:W-:-:S02]  /*10950*/  FSEL R91, R63, -INF , P2 ;  /* 0xff8000003f5b7808 */ /* 0x000fc40001000000 */
[----:B------:R-:W-:Y:S02]  /*10960*/  ISETP.GE.AND P2, PT, R0, UR39, PT ;  /* 0x0000002700007c0c */ /* 0x000fe4000bf46270 */
[----:B------:R-:W-:Y:S02]  /*10970*/  FSEL R67, R67, -INF , !P3 ;  /* 0xff80000043437808 */ /* 0x000fe40005800000 */
[----:B------:R-:W-:Y:S01]  /*10980*/  ISETP.GE.U32.AND P3, PT, R123, R0, PT ;  /* 0x000000007b00720c */ /* 0x000fe20003f66070 */
[----:B------:R-:W-:Y:S01]  /*10990*/  VIADD R0, R18, 0x3f ;  /* 0x0000003f12007836 */ /* 0x000fe20000000000 */
[----:B------:R-:W-:Y:S02]  /*109a0*/  FSEL R71, R71, -INF , !P1 ;  /* 0xff80000047477808 */ /* 0x000fe40004800000 */
[----:B------:R-:W-:Y:S02]  /*109b0*/  ISETP.GE.AND P1, PT, R4, UR39, PT ;  /* 0x0000002704007c0c */ /* 0x000fe4000bf26270 */
[----:B------:R-:W-:-:S02]  /*109c0*/  FSEL R79, R79, -INF , !P2 ;  /* 0xff8000004f4f7808 */ /* 0x000fc40005000000 */
[----:B------:R-:W-:Y:S02]  /*109d0*/  ISETP.GE.U32.AND P2, PT, R123, R4, PT ;  /* 0x000000047b00720c */ /* 0x000fe40003f46070 */
[C---:B------:R-:W-:Y:S02]  /*109e0*/  FMNMX3 R5, R17.reuse, R72, R22, !PT ;  /* 0x0000004811057276 */ /* 0x040fe40007800016 */
[C---:B------:R-:W-:Y:S02]  /*109f0*/  FMNMX3 R4, R17.reuse, R73, R23, !PT ;  /* 0x0000004911047276 */ /* 0x040fe40007800017 */
[----:B------:R-:W-:Y:S02]  /*10a00*/  FMNMX3 R3, R17, R26, R30, !PT ;  /* 0x0000001a11037276 */ /* 0x000fe4000780001e */
[----:B------:R-:W-:Y:S02]  /*10a10*/  FSEL R75, R75, -INF , !P0 ;  /* 0xff8000004b4b7808 */ /* 0x000fe40004000000 */
[----:B------:R-:W-:-:S02]  /*10a20*/  FSEL R83, R83, -INF , !P1 ;  /* 0xff80000053537808 */ /* 0x000fc40004800000 */
[----:B------:R-:W-:Y:S02]  /*10a30*/  ISETP.GE.AND P0, PT, R0, UR39, PT ;  /* 0x0000002700007c0c */ /* 0x000fe4000bf06270 */
[----:B------:R-:W-:Y:S02]  /*10a40*/  ISETP.GE.U32.AND P1, PT, R123, R0, PT ;  /* 0x000000007b00720c */ /* 0x000fe40003f26070 */
        /* <DEDUP_REMOVED lines=16> */
[----:B------:R-:W-:Y:S02]  /*10b50*/  FSEL R93, R67, -INF , P6 ;  /* 0xff800000435d7808 */ /* 0x000fe40003000000 */
[----:B------:R-:W-:Y:S02]  /*10b60*/  FSEL R95, R71, -INF , P5 ;  /* 0xff800000475f7808 */ /* 0x000fe40002800000 */
[----:B------:R-:W-:Y:S02]  /*10b70*/  FMNMX3 R0, R0, R89, R91, !PT ;  /* 0x0000005900007276 */ /* 0x000fe4000780005b */
[----:B------:R-:W-:Y:S02]  /*10b80*/  FMNMX3 R5, R5, R60, R64, !PT ;  /* 0x0000003c05057276 */ /* 0x000fe40007800040 */
[----:B------:R-:W-:Y:S02]  /*10b90*/  FMNMX3 R4, R4, R61, R65, !PT ;  /* 0x0000003d04047276 */ /* 0x000fe40007800041 */
[----:B------:R-:W-:-:S02]  /*10ba0*/  FMNMX3 R3, R3, R92, R94, !PT ;  /* 0x0000005c03037276 */ /* 0x000fc4000780005e */
[----:B------:R-:W-:Y:S02]  /*10bb0*/  FSEL R87, R87, -INF , !P0 ;  /* 0xff80000057577808 */ /* 0x000fe40004000000 */
[----:B------:R-:W-:Y:S02]  /*10bc0*/  FSEL R97, R75, -INF , P4 ;  /* 0xff8000004b617808 */ /* 0x000fe40002000000 */
[----:B------:R-:W-:Y:S02]  /*10bd0*/  FSEL R99, R79, -INF , P3 ;  /* 0xff8000004f637808 */ /* 0x000fe40001800000 */
[----:B------:R-:W-:Y:S02]  /*10be0*/  FMNMX3 R0, R0, R93, R95, !PT ;  /* 0x0000005d00007276 */ /* 0x000fe4000780005f */
[----:B------:R-:W-:Y:S02]  /*10bf0*/  FMNMX3 R5, R5, R68, R24, !PT ;  /* 0x0000004405057276 */ /* 0x000fe40007800018 */
[----:B------:R-:W-:-:S02]  /*10c00*/  FMNMX3 R4, R4, R69, R25, !PT ;  /* 0x0000004504047276 */ /* 0x000fc40007800019 */
[----:B------:R-:W-:Y:S02]  /*10c10*/  FMNMX3 R3, R3, R96, R98, !PT ;  /* 0x0000006003037276 */ /* 0x000fe40007800062 */
[----:B------:R-:W-:Y:S02]  /*10c20*/  FSEL R103, R83, -INF , P2 ;  /* 0xff80000053677808 */ /* 0x000fe40001000000 */
[----:B------:R-:W-:Y:S02]  /*10c30*/  FSEL R107, R87, -INF , P1 ;  /* 0xff800000576b7808 */ /* 0x000fe40000800000 */
[----:B------:R-:W-:Y:S02]  /*10c40*/  FMNMX3 R0, R0, R97, R99, !PT ;  /* 0x0000006100007276 */ /* 0x000fe40007800063 */
[----:B------:R-:W-:Y:S02]  /*10c50*/  FMNMX3 R5, R5, R80, R84, !PT ;  /* 0x0000005005057276 */ /* 0x000fe40007800054 */
[----:B------:R-:W-:-:S02]  /*10c60*/  FMNMX3 R4, R4, R81, R85, !PT ;  /* 0x0000005104047276 */ /* 0x000fc40007800055 */
[----:B------:R-:W-:Y:S02]  /*10c70*/  FMNMX3 R3, R3, R102, R106, !PT ;  /* 0x0000006603037276 */ /* 0x000fe4000780006a */
[----:B------:R-:W-:Y:S02]  /*10c80*/  ISETP.NE.AND P0, PT, R116, R19, PT ;  /* 0x000000137400720c */ /* 0x000fe40003f05270 */
[----:B------:R-:W-:Y:S02]  /*10c90*/  FMNMX3 R0, R0, R103, R107, !PT ;  /* 0x0000006700007276 */ /* 0x000fe4000780006b */
        /* <DEDUP_REMOVED lines=21> */
.L_x_260:
[----:B------:R-:W-:Y:S05]  /*10df0*/  WARPSYNC.ALL ;  /* 0x0000000000007948 */ /* 0x000fea0003800000 */
[----:B------:R-:W-:Y:S01]  /*10e00*/  R2UR UR4, R117 ;  /* 0x00000000750472ca */ /* 0x000fe200000e0000 */
[----:B------:R-:W-:Y:S01]  /*10e10*/  IMAD.MOV.U32 R114, RZ, RZ, R17 ;  /* 0x000000ffff727224 */ /* 0x000fe200078e0011 */
[----:B------:R-:W-:-:S11]  /*10e20*/  ISETP.NE.AND P0, PT, RZ, UR49, PT ;  /* 0x00000031ff007c0c */ /* 0x000fd6000bf05270 */
[----:B------:R1:W-:Y:S02]  /*10e30*/  STTM.x2 tmem[UR4], R114 ;  /* 0x00000072000079ed */ /* 0x0003e400080c0004 */
[----:B------:R-:W-:Y:S05]  /*10e40*/  @P0 BRA `(.L_x_261) ;  /* 0x0000000000040947 */ /* 0x000fea0003800000 */
[----:B------:R-:W-:Y:S05]  /*10e50*/  BPT.TRAP 0x1 ;  /* 0x000000040000795c */ /* 0x000fea0000300000 */
.L_x_261:
[----:B------:R-:W-:Y:S01]  /*10e60*/  UISETP.NE.AND UP0, UPT, UR62, URZ, UPT ;  /* 0x000000ff3e00728c */ /* 0x000fe2000bf05270 */
[----:B------:R-:W-:Y:S01]  /*10e70*/  MOV R3, UR61 ;  /* 0x0000003d00037c02 */ /* 0x000fe20008000f00 */
[----:B------:R-:W-:Y:S01]  /*10e80*/  UIADD3 UR4, UPT, UPT, UR37, 0xe080, URZ ;  /* 0x0000e08025047890 */ /* 0x000fe2000fffe0ff */
[----:B------:R-:W-:Y:S01]  /*10e90*/  MOV R4, UR48 ;  /* 0x0000003000047c02 */ /* 0x000fe20008000f00 */
[----:B------:R-:W-:Y:S01]  /*10ea0*/  FMUL R0, R115, -UR36 ;  /* 0x8000002473007c20 */ /* 0x000fe20008400000 */
        /* <DEDUP_REMOVED lines=20> */
[----:B------:R-:W4:Y:S08]  /*10ff0*/  MUFU.EX2 R58, R58 ;  /* 0x0000003a003a7308 */ /* 0x000f300000000800 */
[----:B------:R-:W5:Y:S08]  /*11000*/  MUFU.EX2 R59, R59 ;  /* 0x0000003b003b7308 */ /* 0x000f700000000800 */
[----:B------:R1:W1:Y:S08]  /*11010*/  MUFU.EX2 R62, R26 ;  /* 0x0000001a003e7308 */ /* 0x0002700000000800 */
[----:B------:R1:W1:Y:S02]  /*11020*/  MUFU.EX2 R63, R27 ;  /* 0x0000001b003f7308 */ /* 0x0002640000000800 */
[----:B-12-45:R-:W-:Y:S05]  /*11030*/  @!P2 BRA `(.L_x_262) ;  /* 0x000000500054a947 */ /* 0x036fea0003800000 */
.L_x_416:
        /* <DEDUP_REMOVED lines=19> */
[----:B------:R-:W-:Y:S01]  /*11170*/  FSETP.GEU.AND P6, PT, R29, -126, PT ;  /* 0xc2fc00001d00780b */ /* 0x000fe20003fce000 */
[----:B------:R-:W-:Y:S01]  /*11180*/  @!P5 FMUL R63, R63, R63 ;  /* 0x0000003f3f3fd220 */ /* 0x000fe20000400000 */
[----:B------:R-:W-:Y:S01]  /*11190*/  FSETP.GEU.AND P5, PT, R34, -126, PT ;  /* 0xc2fc00002200780b */ /* 0x000fe20003fae000 */
[--C-:B------:R-:W-:Y:S01]  /*111a0*/  FFMA2 R36, R36.F32x2.HI_LO, UR36.F32, R0.reuse.F32 ;  /* 0x0000002424247c49 */ /* 0x100fe20009200000 */
[----:B------:R-:W-:Y:S01]  /*111b0*/  USEL UR58, UR44, UR58, UP0 ;  /* 0x0000003a2c3a7287 */ /* 0x000fe20008000000 */
[----:B------:R-:W-:Y:S01]  /*111c0*/  @!P0 FMUL R28, R28, 0.5 ;  /* 0x3f0000001c1c8820 */ /* 0x000fe20000400000 */
[----:B------:R-:W4:Y:S01]  /*111d0*/  MUFU.EX2 R66, R30 ;  /* 0x0000001e00427308 */ /* 0x000f220000000800 */
[----:B--2---:R-:W-:Y:S01]  /*111e0*/  @!P4 FMUL R22, R22, R22 ;  /* 0x000000161616c220 */ /* 0x004fe20000400000 */
[----:B------:R-:W-:Y:S01]  /*111f0*/  FSETP.GEU.AND P4, PT, R35, -126, PT ;  /* 0xc2fc00002300780b */ /* 0x000fe20003f8e000 */
[--C-:B------:R-:W-:Y:S01]  /*11200*/  FFMA2 R42, R42.F32x2.HI_LO, UR36.F32, R0.reuse.F32 ;  /* 0x000000242a2a7c49 */ /* 0x100fe20009200000 */
[----:B------:R-:W-:Y:S01]  /*11210*/  USEL UR55, UR55, UR44, UP0 ;  /* 0x0000002c37377287 */ /* 0x000fe20008000000 */
[----:B------:R-:W-:-:S02]  /*11220*/  FFMA2 R40, R40.F32x2.HI_LO, UR36.F32, R0.F32 ;  /* 0x0000002428287c49 */ /* 0x000fc40009200000 */
[----:B------:R-:W-:Y:S01]  /*11230*/  @!P6 FMUL R29, R29, 0.5 ;  /* 0x3f0000001d1de820 */ /* 0x000fe20000400000 */
[----:B------:R-:W2:Y:S01]  /*11240*/  MUFU.EX2 R67, R31 ;  /* 0x0000001f00437308 */ /* 0x000ea20000000800 */
[----:B-1----:R-:W-:Y:S01]  /*11250*/  @!P3 FMUL R23, R23, R23 ;  /* 0x000000171717b220 */ /* 0x002fe20000400000 */
[----:B------:R-:W-:Y:S01]  /*11260*/  FSETP.GEU.AND P3, PT, R32, -126, PT ;  /* 0xc2fc00002000780b */ /* 0x000fe20003f6e000 */
[----:B------:R-:W-:Y:S01]  /*11270*/  @!P5 FMUL R34, R34, 0.5 ;  /* 0x3f0000002222d820 */ /* 0x000fe20000400000 */
[--C-:B------:R-:W-:Y:S02]  /*11280*/  FFMA2 R46, R46.F32x2.HI_LO, UR36.F32, R0.reuse.F32 ;  /* 0x000000242e2e7c49 */ /* 0x100fe40009200000 */
[--C-:B------:R-:W-:Y:S01]  /*11290*/  FFMA2 R44, R44.F32x2.HI_LO, UR36.F32, R0.reuse.F32 ;  /* 0x000000242c2c7c49 */ /* 0x100fe20009200000 */
[----:B------:R-:W-:Y:S01]  /*112a0*/  F2FP.BF16.F32.PACK_AB R26, R23, R22 ;  /* 0x00000016171a723e */ /* 0x000fe200000010ff */
[----:B------:R-:W1:Y:S01]  /*112b0*/  MUFU.EX2 R70, R28 ;  /* 0x0000001c00467308 */ /* 0x000e620000000800 */
[----:B----4-:R-:W-:Y:S01]  /*112c0*/  @!P2 FMUL R66, R66, R66 ;  /* 0x000000424242a220 */ /* 0x010fe20000400000 */
[----:B------:R-:W-:Y:S01]  /*112d0*/  FSETP.GEU.AND P2, PT, R33, -126, PT ;  /* 0xc2fc00002100780b */ /* 0x000fe20003f4e000 */
[----:B------:R-:W-:Y:S01]  /*112e0*/  @!P4 FMUL R35, R35, 0.5 ;  /* 0x3f0000002323c820 */ /* 0x000fe20000400000 */
[----:B------:R-:W-:-:S02]  /*112f0*/  FFMA2 R50, R50.F32x2.HI_LO, UR36.F32, R0.F32 ;  /* 0x0000002432327c49 */ /* 0x000fc40009200000 */
[--C-:B------:R-:W-:Y:S02]  /*11300*/  FFMA2 R48, R48.F32x2.HI_LO, UR36.F32, R0.reuse.F32 ;  /* 0x0000002430307c49 */ /* 0x100fe40009200000 */
[----:B------:R-:W-:Y:S01]  /*11310*/  @!P3 FMUL R32, R32, 0.5 ;  /* 0x3f0000002020b820 */ /* 0x000fe20000400000 */
[----:B--2---:R-:W-:Y:S01]  /*11320*/  @!P1 FMUL R67, R67, R67 ;  /* 0x0000004343439220 */ /* 0x004fe20000400000 */
[----:B------:R-:W-:Y:S01]  /*11330*/  FSETP.GEU.AND P1, PT, R38, -126, PT ;  /* 0xc2fc00002600780b */ /* 0x000fe20003f2e000 */
[----:B------:R-:W2:Y:S01]  /*11340*/  MUFU.EX2 R71, R29 ;  /* 0x0000001d00477308 */ /* 0x000ea20000000800 */
[--C-:B------:R-:W-:Y:S02]  /*11350*/  FFMA2 R54, R54.F32x2.HI_LO, UR36.F32, R0.reuse.F32 ;  /* 0x0000002436367c49 */ /* 0x100fe40009200000 */
[--C-:B------:R-:W-:Y:S01]  /*11360*/  FFMA2 R52, R52.F32x2.HI_LO, UR36.F32, R0.reuse.F32 ;  /* 0x0000002434347c49 */ /* 0x100fe20009200000 */
[----:B------:R-:W-:Y:S01]  /*11370*/  F2FP.BF16.F32.PACK_AB R27, R67, R66 ;  /* 0x00000042431b723e */ /* 0x000fe200000010ff */
[----:B------:R-:W-:Y:S01]  /*11380*/  @!P2 FMUL R33, R33, 0.5 ;  /* 0x3f0000002121a820 */ /* 0x000fe20000400000 */
[----:B-1----:R-:W-:Y:S01]  /*11390*/  @!P0 FMUL R70, R70, R70 ;  /* 0x0000004646468220 */ /* 0x002fe20000400000 */
[----:B------:R-:W-:Y:S01]  /*113a0*/  FSETP.GEU.AND P0, PT, R39, -126, PT ;  /* 0xc2fc00002700780b */ /* 0x000fe20003f0e000 */
[----:B------:R-:W1:Y:S01]  /*113b0*/  MUFU.EX2 R73, R35 ;  /* 0x0000002300497308 */ /* 0x000e620000000800 */
[----:B------:R-:W-:-:S02]  /*113c0*/  FFMA2 R10, R88.F32x2.HI_LO, UR36.F32, R0.F32 ;  /* 0x00000024580a7c49 */ /* 0x000fc40009200000 */
[--C-:B------:R-:W-:Y:S02]  /*113d0*/  FFMA2 R8, R56.F32x2.HI_LO, UR36.F32, R0.reuse.F32 ;  /* 0x0000002438087c49 */ /* 0x100fe40009200000 */
[----:B------:R-:W-:Y:S01]  /*113e0*/  @!P1 FMUL R38, R38, 0.5 ;  /* 0x3f00000026269820 */ /* 0x000fe20000400000 */
[--C-:B------:R-:W-:Y:S02]  /*113f0*/  FFMA2 R6, R90.F32x2.HI_LO, UR36.F32, R0.reuse.F32 ;  /* 0x000000245a067c49 */ /* 0x100fe40009200000 */
[----:B------:R-:W4:Y:S01]  /*11400*/  MUFU.EX2 R74, R32 ;  /* 0x00000020004a7308 */ /* 0x000f220000000800 */
[----:B--2---:R-:W-:Y:S01]  /*11410*/  @!P6 FMUL R71, R71, R71 ;  /* 0x000000474747e220 */ /* 0x004fe20000400000 */
[----:B------:R-:W-:Y:S01]  /*11420*/  FSETP.GEU.AND P6, PT, R36, -126, PT ;  /* 0xc2fc00002400780b */ /* 0x000fe20003fce000 */
[--C-:B------:R-:W-:Y:S02]  /*11430*/  FFMA2 R4, R60.F32x2.HI_LO, UR36.F32, R0.reuse.F32 ;  /* 0x000000243c047c49 */ /* 0x100fe40009200000 */
[----:B------:R-:W-:Y:S01]  /*11440*/  @!P0 FMUL R39, R39, 0.5 ;  /* 0x3f00000027278820 */ /* 0x000fe20000400000 */
[--C-:B------:R-:W-:Y:S01]  /*11450*/  FFMA2 R118, R96.F32x2.HI_LO, UR36.F32, R0.reuse.F32 ;  /* 0x0000002460767c49 */ /* 0x100fe20009200000 */
[----:B------:R-:W-:Y:S01]  /*11460*/  F2FP.BF16.F32.PACK_AB R28, R71, R70 ;  /* 0x00000046471c723e */ /* 0x000fe200000010ff */
[----:B------:R-:W2:Y:S01]  /*11470*/  MUFU.EX2 R75, R33 ;  /* 0x00000021004b7308 */ /* 0x000ea20000000800 */
[----:B-1----:R-:W-:Y:S01]  /*11480*/  @!P4 FMUL R73, R73, R73 ;  /* 0x000000494949c220 */ /* 0x002fe20000400000 */
[----:B------:R-:W-:Y:S01]  /*11490*/  FSETP.GEU.AND P4, PT, R42, -126, PT ;  /* 0xc2fc00002a00780b */ /* 0x000fe20003f8e000 */
[----:B------:R-:W-:-:S02]  /*114a0*/  FFMA2 R24, R24.F32x2.HI_LO, UR36.F32, R0.F32 ;  /* 0x0000002418187c49 */ /* 0x000fc40009200000 */
[--C-:B------:R-:W-:Y:S02]  /*114b0*/  FFMA2 R124, R84.F32x2.HI_LO, UR36.F32, R0.reuse.F32 ;  /* 0x00000024547c7c49 */ /* 0x100fe40009200000 */
[----:B------:R-:W-:Y:S01]  /*114c0*/  @!P6 FMUL R36, R36, 0.5 ;  /* 0x3f0000002424e820 */ /* 0x000fe20000400000 */
[----:B------:R-:W1:Y:S01]  /*114d0*/  MUFU.EX2 R76, R38 ;  /* 0x00000026004c7308 */ /* 0x000e620000000800 */
[----:B----4-:R-:W-:Y:S01]  /*114e0*/  @!P3 FMUL R74, R74, R74 ;  /* 0x0000004a4a4ab220 */ /* 0x010fe20000400000 */
[----:B------:R-:W-:Y:S01]  /*114f0*/  FSETP.GEU.AND P3, PT, R43, -126, PT ;  /* 0xc2fc00002b00780b */ /* 0x000fe20003f6e000 */
[----:B------:R-:W-:-:S04]  /*11500*/  FFMA2 R106, R106.F32x2.HI_LO, UR36.F32, R0.F32 ;  /* 0x000000246a6a7c49 */ /* 0x000fc80009200000 */
[----:B------:R-:W-:Y:S01]  /*11510*/  @!P4 FMUL R42, R42, 0.5 ;  /* 0x3f0000002a2ac820 */ /* 0x000fe20000400000 */
[----:B------:R-:W4:Y:S01]  /*11520*/  MUFU.EX2 R72, R34 ;  /* 0x0000002200487308 */ /* 0x000f220000000800 */
[----:B--2---:R-:W-:Y:S01]  /*11530*/  @!P2 FMUL R75, R75, R75 ;  /* 0x0000004b4b4ba220 */ /* 0x004fe20000400000 */
[----:B------:R-:W-:-:S04]  /*11540*/  FSETP.GEU.AND P2, PT, R40, -126, PT ;  /* 0xc2fc00002800780b */ /* 0x000fc80003f4e000 */
[----:B------:R-:W-:Y:S01]  /*11550*/  F2FP.BF16.F32.PACK_AB R30, R75, R74 ;  /* 0x0000004a4b1e723e */ /* 0x000fe200000010ff */
[----:B------:R-:W-:Y:S01]  /*11560*/  @!P3 FMUL R43, R43, 0.5 ;  /* 0x3f0000002b2bb820 */ /* 0x000fe20000400000 */
[----:B------:R-:W2:Y:S01]  /*11570*/  MUFU.EX2 R77, R39 ;  /* 0x00000027004d7308 */ /* 0x000ea20000000800 */
[----:B-1----:R-:W-:Y:S01]  /*11580*/  @!P1 FMUL R76, R76, R76 ;  /* 0x0000004c4c4c9220 */ /* 0x002fe20000400000 */
[----:B------:R-:W-:-:S05]  /*11590*/  FSETP.GEU.AND P1, PT, R41, -126, PT ;  /* 0xc2fc00002900780b */ /* 0x000fca0003f2e000 */
[----:B------:R-:W-:Y:S01]  /*115a0*/  @!P2 FMUL R40, R40, 0.5 ;  /* 0x3f0000002828a820 */ /* 0x000fe20000400000 */
[----:B------:R-:W1:Y:S01]  /*115b0*/  MUFU.EX2 R78, R36 ;  /* 0x00000024004e7308 */ /* 0x000e620000000800 */
[----:B----4-:R-:W-:Y:S01]  /*115c0*/  @!P5 FMUL R72, R72, R72 ;  /* 0x000000484848d220 */ /* 0x010fe20000400000 */
[----:B------:R-:W-:-:S04]  /*115d0*/  FSETP.GEU.AND P5, PT, R37, -126, PT ;  /* 0xc2fc00002500780b */ /* 0x000fc80003fae000 */
[----:B------:R-:W-:Y:S01]  /*115e0*/  F2FP.BF16.F32.PACK_AB R29, R73, R72 ;  /* 0x00000048491d723e */ /* 0x000fe200000010ff */
        /* <DEDUP_REMOVED lines=61> */
[----:B------:R-:W-:-:S04]  /*119c0*/  FSETP.GEU.AND P5, PT, R55, -126, PT ;  /* 0xc2fc00003700780b */ /* 0x000fc80003fae000 */
[----:B------:R-:W-:Y:S01]  /*119d0*/  F2FP.BF16.F32.PACK_AB R36, R105, R104 ;  /* 0x000000686924723e */ /* 0x000fe200000010ff */
        /* <DEDUP_REMOVED lines=14> */
[----:B------:R1:W5:Y:S01]  /*11ac0*/  MUFU.EX2 R57, R11 ;  /* 0x0000000b00397308 */ /* 0x0003620000000800 */
        /* <DEDUP_REMOVED lines=9> */
[----:B-1----:R-:W-:Y:S02]  /*11b60*/  FFMA2 R10, R92.F32x2.HI_LO, UR36.F32, R0.F32 ;  /* 0x000000245c0a7c49 */ /* 0x002fe40009200000 */
[----:B-----5:R-:W-:-:S03]  /*11b70*/  @!P1 FMUL R57, R57, R57 ;  /* 0x0000003939399220 */ /* 0x020fc60000400000 */
[----:B------:R-:W-:Y:S01]  /*11b80*/  FSETP.GEU.AND P1, PT, R10, -126, PT ;  /* 0xc2fc00000a00780b */ /* 0x000fe20003f2e000 */
[----:B------:R-:W-:Y:S01]  /*11b90*/  @!P2 FMUL R5, R5, 0.5 ;  /* 0x3f0000000505a820 */ /* 0x000fe20000400000 */
[----:B------:R1:W5:Y:S01]  /*11ba0*/  MUFU.EX2 R91, R9 ;  /* 0x00000009005b7308 */ /* 0x0003620000000800 */
[----:B----4-:R-:W-:Y:S01]  /*11bb0*/  @!P5 FMUL R113, R113, R113 ;  /* 0x000000717171d220 */ /* 0x010fe20000400000 */
[----:B------:R-:W-:Y:S02]  /*11bc0*/  FSETP.GEU.AND P5, PT, R6, -126, PT ;  /* 0xc2fc00000600780b */ /* 0x000fe40003fae000 */
[----:B------:R-:W-:Y:S02]  /*11bd0*/  F2FP.BF16.F32.PACK_AB R41, R57, R56 ;  /* 0x000000383929723e */ /* 0x000fe400000010ff */
[----:B------:R-:W-:Y:S02]  /*11be0*/  F2FP.BF16.F32.PACK_AB R39, R113, R112 ;  /* 0x000000707127723e */ /* 0x000fe400000010ff */
[----:B------:R-:W4:Y:S01]  /*11bf0*/  MUFU.EX2 R61, R7 ;  /* 0x00000007003d7308 */ /* 0x000f220000000800 */
[----:B--2---:R-:W-:Y:S01]  /*11c00*/  @!P0 FMUL R90, R90, R90 ;  /* 0x0000005a5a5a8220 */ /* 0x004fe20000400000 */
[----:B------:R-:W-:Y:S01]  /*11c10*/  FSETP.GEU.AND P0, PT, R11, -126, PT ;  /* 0xc2fc00000b00780b */ /* 0x000fe20003f0e000 */
[----:B------:R-:W-:-:S04]  /*11c20*/  @!P1 FMUL R10, R10, 0.5 ;  /* 0x3f0000000a0a9820 */ /* 0x000fc80000400000 */
        /* <DEDUP_REMOVED lines=8> */
[----:B------:R-:W-:-:S06]  /*11cb0*/  F2FP.BF16.F32.PACK_AB R42, R91, R90 ;  /* 0x0000005a5b2a723e */ /* 0x000fcc00000010ff */
[----:B------:R-:W4:Y:S01]  /*11cc0*/  MUFU.EX2 R64, R10 ;  /* 0x0000000a00407308 */ /* 0x000f220000000800 */
[----:B--2---:R-:W-:Y:S02]  /*11cd0*/  @!P3 FMUL R92, R92, R92 ;  /* 0x0000005c5c5cb220 */ /* 0x004fe40000400000 */
[----:B------:R-:W-:-:S05]  /*11ce0*/  @!P6 FMUL R8, R8, 0.5 ;  /* 0x3f0000000808e820 */ /* 0x000fca0000400000 */
[----:B------:R2:W3:Y:S01]  /*11cf0*/  MUFU.EX2 R60, R6 ;  /* 0x00000006003c7308 */ /* 0x0004e20000000800 */
[----:B-1----:R-:W-:Y:S02]  /*11d00*/  FFMA2 R4, R68.F32x2.HI_LO, UR36.F32, R0.F32 ;  /* 0x0000002444047c49 */ /* 0x002fe40009200000 */
[----:B-----5:R-:W-:-:S03]  /*11d10*/  @!P2 FMUL R93, R93, R93 ;  /* 0x0000005d5d5da220 */ /* 0x020fc60000400000 */
[----:B------:R-:W-:Y:S02]  /*11d20*/  FSETP.GEU.AND P2, PT, R4, -126, PT ;  /* 0xc2fc00000400780b */ /* 0x000fe40003f4e000 */
[----:B------:R-:W1:Y:S01]  /*11d30*/  MUFU.EX2 R65, R11 ;  /* 0x0000000b00417308 */ /* 0x000e620000000800 */
[----:B----4-:R-:W-:Y:S01]  /*11d40*/  @!P1 FMUL R64, R64, R64 ;  /* 0x0000004040409220 */ /* 0x010fe20000400000 */
[----:B------:R-:W-:Y:S02]  /*11d50*/  FSETP.GEU.AND P1, PT, R5, -126, PT ;  /* 0xc2fc00000500780b */ /* 0x000fe40003f2e000 */
[----:B------:R-:W-:Y:S01]  /*11d60*/  F2FP.BF16.F32.PACK_AB R44, R93, R92 ;  /* 0x0000005c5d2c723e */ /* 0x000fe200000010ff */
[----:B--2---:R-:W-:Y:S02]  /*11d70*/  FFMA2 R6, R94.F32x2.HI_LO, UR36.F32, R0.F32 ;  /* 0x000000245e067c49 */ /* 0x004fe40009200000 */
[----:B---3--:R-:W-:Y:S01]  /*11d80*/  @!P5 FMUL R60, R60, R60 ;  /* 0x0000003c3c3cd220 */ /* 0x008fe20000400000 */
[----:B------:R-:W-:-:S03]  /*11d90*/  FSETP.GEU.AND P5, PT, R9, -126, PT ;  /* 0xc2fc00000900780b */ /* 0x000fc60003fae000 */
[----:B------:R-:W-:Y:S01]  /*11da0*/  @!P2 FMUL R4, R4, 0.5 ;  /* 0x3f0000000404a820 */ /* 0x000fe20000400000 */
[----:B------:R-:W-:-:S03]  /*11db0*/  FSETP.GEU.AND P4, PT, R6, -126, PT ;  /* 0xc2fc00000600780b */ /* 0x000fc60003f8e000 */
[----:B------:R-:W-:Y:S01]  /*11dc0*/  @!P1 FMUL R5, R5, 0.5 ;  /* 0x3f00000005059820 */ /* 0x000fe20000400000 */
[----:B------:R-:W-:Y:S01]  /*11dd0*/  FSETP.GEU.AND P3, PT, R7, -126, PT ;  /* 0xc2fc00000700780b */ /* 0x000fe20003f6e000 */
[----:B------:R-:W2:Y:S01]  /*11de0*/  MUFU.EX2 R94, R8 ;  /* 0x00000008005e7308 */ /* 0x000ea20000000800 */
[----:B-1----:R-:W-:Y:S01]  /*11df0*/  @!P0 FMUL R65, R65, R65 ;  /* 0x0000004141418220 */ /* 0x002fe20000400000 */
[----:B------:R-:W-:Y:S02]  /*11e00*/  FSETP.GEU.AND P0, PT, R118, -126, PT ;  /* 0xc2fc00007600780b */ /* 0x000fe40003f0e000 */
[----:B------:R-:W-:Y:S02]  /*11e10*/  F2FP.BF16.F32.PACK_AB R43, R61, R60 ;  /* 0x0000003c3d2b723e */ /* 0x000fe400000010ff */
[----:B------:R-:W-:Y:S01]  /*11e20*/  F2FP.BF16.F32.PACK_AB R45, R65, R64 ;  /* 0x00000040412d723e */ /* 0x000fe200000010ff */
[----:B------:R-:W-:Y:S01]  /*11e30*/  @!P5 FMUL R9, R9, 0.5 ;  /* 0x3f0000000909d820 */ /* 0x000fe20000400000 */
[----:B------:R-:W1:Y:S01]  /*11e40*/  MUFU.EX2 R96, R4 ;  /* 0x0000000400607308 */ /* 0x000e620000000800 */
[----:B------:R-:W-:-:S03]  /*11e50*/  @!P4 FMUL R6, R6, 0.5 ;  /* 0x3f0000000606c820 */ /* 0x000fc60000400000 */
[----:B------:R-:W-:-:S03]  /*11e60*/  @!P3 FMUL R7, R7, 0.5 ;  /* 0x3f0000000707b820 */ /* 0x000fc60000400000 */
[----:B------:R-:W-:Y:S01]  /*11e70*/  @!P0 FMUL R118, R118, 0.5 ;  /* 0x3f00000076768820 */ /* 0x000fe20000400000 */
[----:B------:R-:W3:Y:S01]  /*11e80*/  MUFU.EX2 R68, R6 ;  /* 0x0000000600447308 */ /* 0x000ee20000000800 */
[----:B--2---:R-:W-:Y:S01]  /*11e90*/  @!P6 FMUL R94, R94, R94 ;  /* 0x0000005e5e5ee220 */ /* 0x004fe20000400000 */
[----:B------:R-:W-:-:S06]  /*11ea0*/  FSETP.GEU.AND P6, PT, R119, -126, PT ;  /* 0xc2fc00007700780b */ /* 0x000fcc0003fce000 */
[----:B------:R2:W4:Y:S01]  /*11eb0*/  MUFU.EX2 R69, R7 ;  /* 0x0000000700457308 */ /* 0x0005220000000800 */
[----:B-1----:R-:W-:-:S06]  /*11ec0*/  @!P2 FMUL R96, R96, R96 ;  /* 0x000000606060a220 */ /* 0x002fcc0000400000 */
[----:B------:R-:W-:Y:S01]  /*11ed0*/  @!P6 FMUL R119, R119, 0.5 ;  /* 0x3f0000007777e820 */ /* 0x000fe20000400000 */
[----:B------:R-:W1:Y:S01]  /*11ee0*/  MUFU.EX2 R97, R5 ;  /* 0x0000000500617308 */ /* 0x000e620000000800 */
[----:B---3--:R-:W-:Y:S01]  /*11ef0*/  @!P4 FMUL R68, R68, R68 ;  /* 0x000000444444c220 */ /* 0x008fe20000400000 */
[----:B------:R-:W-:-:S06]  /*11f00*/  FSETP.GEU.AND P4, PT, R25, -126, PT ;  /* 0xc2fc00001900780b */ /* 0x000fcc0003f8e000 */
[----:B------:R3:W5:Y:S01]  /*11f10*/  MUFU.EX2 R95, R9 ;  /* 0x00000009005f7308 */ /* 0x0007620000000800 */
[----:B--2---:R-:W-:Y:S02]  /*11f20*/  FFMA2 R6, R80.F32x2.HI_LO, UR36.F32, R0.F32 ;  /* 0x0000002450067c49 */ /* 0x004fe40009200000 */
[----:B----4-:R-:W-:-:S04]  /*11f30*/  @!P3 FMUL R69, R69, R69 ;  /* 0x000000454545b220 */ /* 0x010fc80000400000 */
[----:B------:R-:W-:Y:S01]  /*11f40*/  @!P4 FMUL R25, R25, 0.5 ;  /* 0x3f0000001919c820 */ /* 0x000fe20000400000 */
[----:B------:R-:W2:Y:S01]  /*11f50*/  MUFU.EX2 R118, R118 ;  /* 0x0000007600767308 */ /* 0x000ea20000000800 */
[----:B-1----:R-:W-:Y:S01]  /*11f60*/  @!P1 FMUL R97, R97, R97 ;  /* 0x0000006161619220 */ /* 0x002fe20000400000 */
[----:B------:R-:W-:Y:S01]  /*11f70*/  FSETP.GEU.AND P1, PT, R6, -126, PT ;  /* 0xc2fc00000600780b */ /* 0x000fe20003f2e000 */
[--C-:B------:R-:W-:Y:S01]  /*11f80*/  FFMA2 R4, R102.F32x2.HI_LO, UR36.F32, R0.reuse.F32 ;  /* 0x0000002466047c49 */ /* 0x100fe20009200000 */
[----:B------:R-:W-:Y:S02]  /*11f90*/  F2FP.BF16.F32.PACK_AB R47, R69, R68 ;  /* 0x00000044452f723e */ /* 0x000fe400000010ff */
[----:B------:R-:W-:Y:S02]  /*11fa0*/  F2FP.BF16.F32.PACK_AB R48, R97, R96 ;  /* 0x000000606130723e */ /* 0x000fe400000010ff */
[----:B------:R-:W1:Y:S01]  /*11fb0*/  MUFU.EX2 R119, R119 ;  /* 0x0000007700777308 */ /* 0x000e620000000800 */
[----:B---3--:R-:W-:Y:S01]  /*11fc0*/  FFMA2 R8, R98.F32x2.HI_LO, UR36.F32, R0.F32 ;  /* 0x0000002462087c49 */ /* 0x008fe20009200000 */
[----:B------:R-:W-:Y:S01]  /*11fd0*/  MOV R0, UR41 ;  /* 0x0000002900007c02 */ /* 0x000fe20008000f00 */
[----:B-----5:R-:W-:Y:S01]  /*11fe0*/  @!P5 FMUL R95, R95, R95 ;  /* 0x0000005f5f5fd220 */ /* 0x020fe20000400000 */
[----:B------:R-:W-:-:S02]  /*11ff0*/  FSETP.GEU.AND P5, PT, R24, -126, PT ;  /* 0xc2fc00001800780b */ /* 0x000fc40003fae000 */
[----:B------:R-:W-:Y:S01]  /*12000*/  FSETP.GEU.AND P3, PT, R8, -126, PT ;  /* 0xc2fc00000800780b */ /* 0x000fe20003f6e000 */
[----:B------:R-:W-:Y:S01]  /*12010*/  @!P1 FMUL R6, R6, 0.5 ;  /* 0x3f00000006069820 */ /* 0x000fe20000400000 */
[----:B------:R-:W-:Y:S01]  /*12020*/  FSETP.GEU.AND P2, PT, R9, -126, PT ;  /* 0xc2fc00000900780b */ /* 0x000fe20003f4e000 */
[----:B------:R-:W3:Y:S01]  /*12030*/  MUFU.EX2 R99, R25 ;  /* 0x0000001900637308 */ /* 0x000ee20000000800 */
[----:B--2---:R-:W-:Y:S01]  /*12040*/  @!P0 FMUL R118, R118, R118 ;  /* 0x0000007676768220 */ /* 0x004fe20000400000 */
[----:B------:R-:W-:Y:S01]  /*12050*/  FSETP.GEU.AND P0, PT, R7, -126, PT ;  /* 0xc2fc00000700780b */ /* 0x000fe20003f0e000 */
[----:B------:R2:W-:Y:S01]  /*12060*/  SYNCS.ARRIVE.TRANS64.A1T0 RZ, [R0+UR37+0xe0d0], RZ ;  /* 0x00e0d0ff00ff79a7 */ /* 0x0005e20008100025 */
[----:B------:R-:W-:-:S04]  /*12070*/  F2FP.BF16.F32.PACK_AB R46, R95, R94 ;  /* 0x0000005e5f2e723e */ /* 0x000fc800000010ff */
[----:B------:R-:W-:Y:S01]  /*12080*/  @!P5 FMUL R24, R24, 0.5 ;  /* 0x3f0000001818d820 */ /* 0x000fe20000400000 */
[----:B------:R-:W4:Y:S01]  /*12090*/  MUFU.EX2 R102, R6 ;  /* 0x0000000600667308 */ /* 0x000f220000000800 */
[----:B------:R-:W-:Y:S01]  /*120a0*/  @!P3 FMUL R8, R8, 0.5 ;  /* 0x3f0000000808b820 */ /* 0x000fe20000400000 */
[----:B-1----:R-:W-:Y:S01]  /*120b0*/  @!P6 FMUL R119, R119, R119 ;  /* 0x000000777777e220 */ /* 0x002fe20000400000 */
[----:B------:R-:W-:Y:S01]  /*120c0*/  @!P2 FMUL R9, R9, 0.5 ;  /* 0x3f0000000909a820 */ /* 0x000fe20000400000 */
[----:B------:R-:W-:Y:S02]  /*120d0*/  FSETP.GEU.AND P6, PT, R4, -126, PT ;  /* 0xc2fc00000400780b */ /* 0x000fe40003fce000 */
[----:B------:R-:W-:Y:S01]  /*120e0*/  @!P0 FMUL R7, R7, 0.5 ;  /* 0x3f00000007078820 */ /* 0x000fe20000400000 */
[----:B------:R-:W-:Y:S01]  /*120f0*/  F2FP.BF16.F32.PACK_AB R49, R119, R118 ;  /* 0x000000767731723e */ /* 0x000fe200000010ff */
[----:B------:R-:W1:Y:S01]  /*12100*/  MUFU.EX2 R80, R8 ;  /* 0x0000000800507308 */ /* 0x000e620000000800 */
[----:B---3--:R-:W-:Y:S01]  /*12110*/  @!P4 FMUL R99, R99, R99 ;  /* 0x000000636363c220 */ /* 0x008fe20000400000 */
[----:B------:R-:W-:-:S02]  /*12120*/  FSETP.GEU.AND P4, PT, R124, -126, PT ;  /* 0xc2fc00007c00780b */ /* 0x000fc40003f8e000 */
[----:B------:R-:W-:-:S04]  /*12130*/  F2FP.BF16.F32.PACK_AB R25, R63, R62 ;  /* 0x0000003e3f19723e */ /* 0x000fc800000010ff */
[----:B------:R-:W3:Y:S01]  /*12140*/  MUFU.EX2 R81, R9 ;  /* 0x0000000900517308 */ /* 0x000ee20000000800 */
[----:B----4-:R-:W-:Y:S01]  /*12150*/  @!P1 FMUL R102, R102, R102 ;  /* 0x0000006666669220 */ /* 0x010fe20000400000 */
[----:B------:R-:W-:Y:S01]  /*12160*/  FSETP.GEU.AND P1, PT, R107, -126, PT ;  /* 0xc2fc00006b00780b */ /* 0x000fe20003f2e000 */
[----:B------:R-:W-:-:S04]  /*12170*/  @!P6 FMUL R4, R4, 0.5 ;  /* 0x3f0000000404e820 */ /* 0x000fc80000400000 */
[----:B------:R-:W-:Y:S01]  /*12180*/  @!P4 FMUL R124, R124, 0.5 ;  /* 0x3f0000007c7cc820 */ /* 0x000fe20000400000 */
[----:B------:R-:W4:Y:S01]  /*12190*/  MUFU.EX2 R98, R24 ;  /* 0x0000001800627308 */ /* 0x000f220000000800 */
[----:B-1----:R-:W-:Y:S01]  /*121a0*/  @!P3 FMUL R80, R80, R80 ;  /* 0x000000505050b220 */ /* 0x002fe20000400000 */
[----:B------:R-:W-:-:S05]  /*121b0*/  FSETP.GEU.AND P3, PT, R125, -126, PT ;  /* 0xc2fc00007d00780b */ /* 0x000fca0003f6e000 */
[----:B------:R-:W-:Y:S01]  /*121c0*/  @!P1 FMUL R107, R107, 0.5 ;  /* 0x3f0000006b6b9820 */ /* 0x000fe20000400000 */
[----:B------:R-:W1:Y:S01]  /*121d0*/  MUFU.EX2 R103, R7 ;  /* 0x0000000700677308 */ /* 0x000e620000000800 */
[----:B---3--:R-:W-:Y:S01]  /*121e0*/  @!P2 FMUL R81, R81, R81 ;  /* 0x000000515151a220 */ /* 0x008fe20000400000 */
[----:B------:R-:W-:-:S04]  /*121f0*/  FSETP.GEU.AND P2, PT, R106, -126, PT ;  /* 0xc2fc00006a00780b */ /* 0x000fc80003f4e000 */
[----:B------:R-:W-:Y:S01]  /*12200*/  F2FP.BF16.F32.PACK_AB R51, R81, R80 ;  /* 0x000000505133723e */ /* 0x000fe200000010ff */
[----:B------:R-:W-:Y:S01]  /*12210*/  @!P3 FMUL R125, R125, 0.5 ;  /* 0x3f0000007d7db820 */ /* 0x000fe20000400000 */
[----:B------:R-:W3:Y:S01]  /*12220*/  MUFU.EX2 R84, R4 ;  /* 0x0000000400547308 */ /* 0x000ee20000000800 */
[----:B----4-:R-:W-:Y:S01]  /*12230*/  @!P5 FMUL R98, R98, R98 ;  /* 0x000000626262d220 */ /* 0x010fe20000400000 */
[----:B------:R-:W-:Y:S02]  /*12240*/  FSETP.GEU.AND P5, PT, R5, -126, PT ;  /* 0xc2fc00000500780b */ /* 0x000fe40003fae000 */
[----:B------:R-:W-:Y:S02]  /*12250*/  F2FP.BF16.F32.PACK_AB R24, R59, R58 ;  /* 0x0000003a3b18723e */ /* 0x000fe400000010ff */
[----:B------:R-:W-:Y:S01]  /*12260*/  F2FP.BF16.F32.PACK_AB R50, R99, R98 ;  /* 0x000000626332723e */ /* 0x000fe200000010ff */
[----:B------:R-:W-:Y:S01]  /*12270*/  @!P2 FMUL R106, R106, 0.5 ;  /* 0x3f0000006a6aa820 */ /* 0x000fe20000400000 */
[----:B------:R-:W4:Y:S01]  /*12280*/  MUFU.EX2 R124, R124 ;  /* 0x0000007c007c7308 */ /* 0x000f220000000800 */
[----:B-1----:R-:W-:Y:S01]  /*12290*/  @!P0 FMUL R103, R103, R103 ;  /* 0x0000006767678220 */ /* 0x002fe20000400000 */
[----:B------:R-:W-:-:S04]  /*122a0*/  LOP3.LUT P0, RZ, R3, 0x3, R2, 0x48, !PT ;  /* 0x0000000303ff7812 */ /* 0x000fc80007804802 */
[----:B------:R-:W-:Y:S01]  /*122b0*/  F2FP.BF16.F32.PACK_AB R52, R103, R102 ;  /* 0x000000666734723e */ /* 0x000fe200000010ff */
[----:B------:R-:W-:Y:S01]  /*122c0*/  @!P5 FMUL R5, R5, 0.5 ;  /* 0x3f0000000505d820 */ /* 0x000fe20000400000 */
[----:B------:R-:W1:Y:S01]  /*122d0*/  MUFU.EX2 R125, R125 ;  /* 0x0000007d007d7308 */ /* 0x000e620000000800 */
[----:B---3--:R-:W-:-:S07]  /*122e0*/  @!P6 FMUL R84, R84, R84 ;  /* 0x000000545454e220 */ /* 0x008fce0000400000 */
[----:B------:R-:W3:Y:S01]  /*122f0*/  MUFU.EX2 R85, R5 ;  /* 0x0000000500557308 */ /* 0x000ee20000000800 */
[----:B----4-:R-:W-:-:S07]  /*12300*/  @!P4 FMUL R124, R124, R124 ;  /* 0x0000007c7c7cc220 */ /* 0x010fce0000400000 */
[----:B------:R-:W4:Y:S01]  /*12310*/  MUFU.EX2 R106, R106 ;  /* 0x0000006a006a7308 */ /* 0x000f220000000800 */
[----:B-1----:R-:W-:-:S05]  /*12320*/  @!P3 FMUL R125, R125, R125 ;  /* 0x0000007d7d7db220 */ /* 0x002fca0000400000 */
[----:B------:R-:W-:Y:S02]  /*12330*/  F2FP.BF16.F32.PACK_AB R54, R125, R124 ;  /* 0x0000007c7d36723e */ /* 0x000fe400000010ff */
[----:B------:R-:W1:Y:S01]  /*12340*/  MUFU.EX2 R107, R107 ;  /* 0x0000006b006b7308 */ /* 0x000e620000000800 */
[----:B---3--:R-:W-:-:S05]  /*12350*/  @!P5 FMUL R85, R85, R85 ;  /* 0x000000555555d220 */ /* 0x008fca0000400000 */
[----:B------:R-:W-:Y:S01]  /*12360*/  F2FP.BF16.F32.PACK_AB R53, R85, R84 ;  /* 0x000000545535723e */ /* 0x000fe200000010ff */
[----:B----4-:R-:W-:Y:S01]  /*12370*/  @!P2 FMUL R106, R106, R106 ;  /* 0x0000006a6a6aa220 */ /* 0x010fe20000400000 */
[----:B-1----:R-:W-:-:S05]  /*12380*/  @!P1 FMUL R107, R107, R107 ;  /* 0x0000006b6b6b9220 */ /* 0x002fca0000400000 */
[----:B------:R-:W-:Y:S01]  /*12390*/  F2FP.BF16.F32.PACK_AB R55, R107, R106 ;  /* 0x0000006a6b37723e */ /* 0x000fe200000010ff */
[----:B--2---:R-:W-:Y:S06]  /*123a0*/  @!P0 BRA `(.L_x_263) ;  /* 0x0000000000408947 */ /* 0x004fec0003800000 */
        /* <DEDUP_REMOVED lines=16> */
.L_x_263:
        /* <DEDUP_REMOVED lines=8> */
.L_x_264:
[----:B------:R-:W-:Y:S02]  /*12530*/  UISETP.NE.AND UP0, UPT, UR62, URZ, UPT ;  /* 0x000000ff3e00728c */ /* 0x000fe4000bf05270 */
[----:B------:R-:W-:Y:S02]  /*12540*/  UIADD3 UR4, UPT, UPT, UR37, 0xe058, URZ ;  /* 0x0000e05825047890 */ /* 0x000fe4000fffe0ff */
[----:B------:R-:W-:-:S07]  /*12550*/  ULOP3.LUT UR45, UR45, 0x1, URZ, 0x3c, !UPT ;  /* 0x000000012d2d7892 */ /* 0x000fce000f8e3cff */
[----:B------:R-:W-:Y:S02]  /*12560*/  @!UP0 UIADD3 UR4, UPT, UPT, UR37, 0xe068, URZ ;  /* 0x0000e06825048890 */ /* 0x000fe4000fffe0ff */
[----:B------:R-:W-:Y:S02]  /*12570*/  UISETP.NE.AND UP0, UPT, UR49, URZ, UPT ;  /* 0x000000ff3100728c */ /* 0x000fe4000bf05270 */
[----:B------:R-:W-:-:S09]  /*12580*/  UPRMT UR4, UR38, 0x654, UR4 ;  /* 0x0000065426047896 */ /* 0x000fd20008000004 */
[----:B--2---:R-:W-:Y:S01]  /*12590*/  SYNCS.ARRIVE.TRANS64.RED.A1T0 RZ, [UR4], RZ ;  /* 0x000000ffffff79a7 */ /* 0x004fe20008100404 */
[----:B------:R-:W-:Y:S05]  /*125a0*/  BRA.U UP0, `(.L_x_265) ;  /* 0x0000000100047547 */ /* 0x000fea000b800000 */
[----:B------:R-:W-:Y:S05]  /*125b0*/  BPT.TRAP 0x1 ;  /* 0x000000040000795c */ /* 0x000fea0000300000 */
.L_x_265:
        /* <DEDUP_REMOVED lines=13> */
.L_x_417:
        /* <DEDUP_REMOVED lines=10> */
.L_x_268:
[----:B------:R-:W-:Y:S05]  /*12730*/  BSYNC.RECONVERGENT B0 ;  /* 0x0000000000007941 */ /* 0x000fea0003800200 */
.L_x_267:
[----:B------:R-:W-:Y:S01]  /*12740*/  FMUL R16, R3, R16 ;  /* 0x0000001003107220 */ /* 0x000fe20000400000 */
[----:B------:R-:W-:Y:S01]  /*12750*/  FADD2 R66, R66.F32x2.HI_LO, R100.F32x2.HI_LO ;  /* 0x000000644242724b */ /* 0x000fe20000000000 */
[----:B------:R-:W-:Y:S01]  /*12760*/  UISETP.NE.AND UP0, UPT, UR60, URZ, UPT ;  /* 0x000000ff3c00728c */ /* 0x000fe2000bf05270 */
        /* <DEDUP_REMOVED lines=30> */
.L_x_270:
[----:B------:R-:W-:Y:S01]  /*12950*/  IMAD.U32 R3, RZ, RZ, UR45 ;  /* 0x0000002dff037e24 */ /* 0x000fe2000f8e00ff */
[----:B------:R-:W-:-:S04]  /*12960*/  ISETP.NE.AND P0, PT, R116, R19, PT ;  /* 0x000000137400720c */ /* 0x000fc80003f05270 */
[----:B------:R-:W-:-:S04]  /*12970*/  SHF.L.U32 R3, R3, 0x1f, RZ ;  /* 0x0000001f03037819 */ /* 0x000fc800000006ff */
[----:B------:R-:W2:Y:S02]  /*12980*/  SYNCS.PHASECHK.TRANS64.TRYWAIT P1, [UR42], R3 ;  /* 0x00000003ff0075a7 */ /* 0x000ea4000802112a */
[----:B--2---:R-:W-:Y:S05]  /*12990*/  @!P1 BRA `(.L_x_271) ;  /* 0x00000038002c9947 */ /* 0x004fea0003800000 */
.L_x_418:
        /* <DEDUP_REMOVED lines=17> */
.L_x_272:
[----:B------:R-:W-:Y:S05]  /*12ab0*/  WARPSYNC.ALL ;  /* 0x0000000000007948 */ /* 0x000fea0003800000 */
[----:B------:R-:W-:Y:S02]  /*12ac0*/  R2UR UR4, R117 ;  /* 0x00000000750472ca */ /* 0x000fe400000e0000 */
[----:B------:R-:W-:-:S11]  /*12ad0*/  MOV R126, R16 ;  /* 0x00000010007e7202 */ /* 0x000fd60000000f00 */
[----:B------:R3:W-:Y:S02]  /*12ae0*/  STTM.x2 tmem[UR4], R126 ;  /* 0x0000007e000079ed */ /* 0x0007e400080c0004 */
.L_x_269:
[----:B------:R-:W-:Y:S01]  /*12af0*/  UISETP.NE.AND UP0, UPT, UR62, URZ, UPT ;  /* 0x000000ff3e00728c */ /* 0x000fe2000bf05270 */
[----:B------:R-:W-:Y:S01]  /*12b00*/  IADD3 R18, PT, PT, R18, 0x40, RZ ;  /* 0x0000004012127810 */ /* 0x000fe20007ffe0ff */
[----:B------:R-:W-:Y:S01]  /*12b10*/  UIADD3 UR5, UPT, UPT, UR60, 0x1, URZ ;  /* 0x000000013c057890 */ /* 0x000fe2000fffe0ff */
[----:B------:R-:W-:Y:S01]  /*12b20*/  MOV R17, R127 ;  /* 0x0000007f00117202 */ /* 0x000fe20000000f00 */
[----:B------:R-:W-:Y:S02]  /*12b30*/  USEL UR56, UR56, UR45, UP0 ;  /* 0x0000002d38387287 */ /* 0x000fe40008000000 */
[----:B------:R-:W-:Y:S02]  /*12b40*/  USEL UR57, UR45, UR57, UP0 ;  /* 0x000000392d397287 */ /* 0x000fe40008000000 */
[----:B------:R-:W-:Y:S02]  /*12b50*/  UISETP.GT.AND UP0, UPT, UR5, 0x1, UPT ;  /* 0x000000010500788c */ /* 0x000fe4000bf04270 */
[----:B------:R-:W-:-:S02]  /*12b60*/  UIADD3 UR4, UPT, UPT, UR60, -0x1, URZ ;  /* 0xffffffff3c047890 */ /* 0x000fc4000fffe0ff */
[----:B------:R-:W-:-:S05]  /*12b70*/  ULOP3.LUT UR61, UR61, 0x1, URZ, 0x3c, !UPT ;  /* 0x000000013d3d7892 */ /* 0x000fca000f8e3cff */
[----:B------:R-:W-:Y:S01]  /*12b80*/  UMOV UR60, UR4 ;  /* 0x00000004003c7c82 */ /* 0x000fe20008000000 */
[----:B------:R-:W-:Y:S06]  /*12b90*/  BRA.U UP0, `(.L_x_273) ;  /* 0xffffffc500e07547 */ /* 0x000fec000b83ffff */
.L_x_254:
[----:B------:R-:W-:-:S09]  /*12ba0*/  UISETP.NE.AND UP0, UPT, UR49, URZ, UPT ;  /* 0x000000ff3100728c */ /* 0x000fd2000bf05270 */
[----:B------:R-:W-:Y:S05]  /*12bb0*/  BRA.U UP0, `(.L_x_274) ;  /* 0x0000000100047547 */ /* 0x000fea000b800000 */
[----:B------:R-:W-:Y:S05]  /*12bc0*/  BPT.TRAP 0x1 ;  /* 0x000000040000795c */ /* 0x000fea0000300000 */
.L_x_274:
[----:B------:R-:W-:Y:S02]  /*12bd0*/  UISETP.NE.AND UP1, UPT, UR62, URZ, UPT ;  /* 0x000000ff3e00728c */ /* 0x000fe4000bf25270 */
[----:B------:R-:W-:-:S09]  /*12be0*/  UIADD3 UR4, UPT, UPT, UR37, 0xe080, URZ ;  /* 0x0000e08025047890 */ /* 0x000fd2000fffe0ff */
[----:B------:R-:W-:-:S09]  /*12bf0*/  @UP1 UIADD3 UR4, UPT, UPT, UR37, 0xe070, URZ ;  /* 0x0000e07025041890 */ /* 0x000fd2000fffe0ff */
[----:B------:R-:W-:Y:S01]  /*12c00*/  SYNCS.ARRIVE.TRANS64.A1T0 RZ, [UR4], RZ ;  /* 0x000000ffffff79a7 */ /* 0x000fe20008100004 */
[----:B------:R-:W-:Y:S01]  /*12c10*/  USEL UR4, UR58, UR55, UP1 ;  /* 0x000000373a047287 */ /* 0x000fe20008800000 */
[----:B------:R-:W-:Y:S11]  /*12c20*/  BRA.U UP0, `(.L_x_275) ;  /* 0x0000000100047547 */ /* 0x000ff6000b800000 */
[----:B------:R-:W-:Y:S05]  /*12c30*/  BPT.TRAP 0x1 ;  /* 0x000000040000795c */ /* 0x000fea0000300000 */
.L_x_275:
[----:B------:R-:W-:-:S06]  /*12c40*/  ULOP3.LUT UR4, UR4, 0x1, URZ, 0x3c, !UPT ;  /* 0x0000000104047892 */ /* 0x000fcc000f8e3cff */
[----:B-12---:R-:W-:-:S04]  /*12c50*/  MOV R3, UR4 ;  /* 0x0000000400037c02 */ /* 0x006fc80008000f00 */
[----:B------:R-:W-:-:S04]  /*12c60*/  SHF.L.U32 R3, R3, 0x1f, RZ ;  /* 0x0000001f03037819 */ /* 0x000fc800000006ff */
[----:B------:R-:W1:Y:S02]  /*12c70*/  SYNCS.PHASECHK.TRANS64.TRYWAIT P0, [UR59], R3 ;  /* 0x00000003ff0075a7 */ /* 0x000e64000800113b */
[----:B-1----:R-:W-:Y:S05]  /*12c80*/  @!P0 BRA `(.L_x_276) ;  /* 0x0000003400888947 */ /* 0x002fea0003800000 */
.L_x_419:
[----:B------:R-:W-:-:S04]  /*12c90*/  UISETP.NE.AND UP0, UPT, UR62, URZ, UPT ;  /* 0x000000ff3e00728c */ /* 0x000fc8000bf05270 */
[----:B------:R-:W-:-:S04]  /*12ca0*/  USEL UR51, UR52, UR51, UP0 ;  /* 0x0000003334337287 */ /* 0x000fc80008000000 */
[----:B------:R-:W-:-:S09]  /*12cb0*/  UISETP.GT.U32.AND UP0, UPT, UR51, 0x1, UPT ;  /* 0x000000013300788c */ /* 0x000fd2000bf04070 */
[----:B------:R-:W-:Y:S05]  /*12cc0*/  BRA.U UP0, `(.L_x_277) ;  /* 0x0000000100087547 */ /* 0x000fea000b800000 */
[----:B------:R-:W-:Y:S05]  /*12cd0*/  BPT.TRAP 0x1 ;  /* 0x000000040000795c */ /* 0x000fea0000300000 */
[----:B------:R-:W-:Y:S05]  /*12ce0*/  BPT.TRAP 0x1 ;  /* 0x000000040000795c */ /* 0x000fea0000300000 */
.L_x_277:
[----:B------:R-:W-:Y:S02]  /*12cf0*/  UISETP.NE.AND UP0, UPT, UR62, URZ, UPT ;  /* 0x000000ff3e00728c */ /* 0x000fe4000bf05270 */
[----:B------:R-:W-:-:S09]  /*12d00*/  UIADD3 UR4, UPT, UPT, UR37, 0xe068, URZ ;  /* 0x0000e06825047890 */ /* 0x000fd2000fffe0ff */
[----:B------:R-:W-:-:S04]  /*12d10*/  @UP0 UIADD3 UR4, UPT, UPT, UR37, 0xe058, URZ ;  /* 0x0000e05825040890 */ /* 0x000fc8000fffe0ff */
[----:B------:R-:W-:-:S09]  /*12d20*/  UPRMT UR4, UR38, 0x654, UR4 ;  /* 0x0000065426047896 */ /* 0x000fd20008000004 */
[----:B------:R-:W-:Y:S01]  /*12d30*/  SYNCS.ARRIVE.TRANS64.RED.A1T0 RZ, [UR4], RZ ;  /* 0x000000ffffff79a7 */ /* 0x000fe20008100404 */
[----:B------:R-:W-:Y:S05]  /*12d40*/  EXIT ;  /* 0x000000000000794d */ /* 0x000fea0003800000 */
.L_x_26:
[----:B------:R-:W-:-:S05]  /*12d50*/  IMAD.MOV.U32 R3, RZ, RZ, -0x4 ;  /* 0xfffffffcff037424 */ /* 0x000fca00078e00ff */
[----:B------:R-:W-:-:S05]  /*12d60*/  VIADDMNMX.U32 R0, R2, R3, 0x2, PT ;  /* 0x0000000202007446 */ /* 0x000fca0003800003 */
[----:B------:R-:W-:-:S04]  /*12d70*/  IMAD.SHL.U32 R0, R0, 0x4, RZ ;  /* 0x0000000400007824 */ /* 0x000fc800078e00ff */
[----:B------:R-:W1:Y:S02]  /*12d80*/  LDC R2, c[0x2][R0] ;  /* 0x0080000000027b82 */ /* 0x000e640000000800 */
[----:B-1----:R-:W-:-:S04]  /*12d90*/  SHF.R.S32.HI R3, RZ, 0x1f, R2 ;  /* 0x0000001fff037819 */ /* 0x002fc80000011402 */
.L_x_464:
[----:B------:R-:W-:Y:S05]  /*12da0*/  BRX R2 -0x12db0                                                                                                                                                                                                                                                                                                                                                                                                                                                                                                                                                                                                  (*"BRANCH_TARGETS .L_x_465,.L_x_466,.L_x_467"*) ;  /* 0xfffffed002947949 */ /* 0x000fea000383ffff */
.L_x_467:
[----:B------:R-:W-:-:S08]  /*12db0*/  NOP ;  /* 0x0000000000007918 */ /* 0x000fd00000000000 */
[----:B------:R-:W-:-:S00]  /*12dc0*/  USETMAXREG.DEALLOC.CTAPOOL 0x18 ;  /* 0x00000018000079c8 */ /* 0x000fc000080e0500 */
[----:B------:R-:W-:Y:S05]  /*12dd0*/  EXIT ;  /* 0x000000000000794d */ /* 0x000fea0003800000 */
.L_x_465:
[----:B------:R-:W-:-:S08]  /*12de0*/  NOP ;  /* 0x0000000000007918 */ /* 0x000fd00000000000 */
[----:B------:R-:W1:-:S00]  /*12df0*/  USETMAXREG.DEALLOC.CTAPOOL 0x20 ;  /* 0x00000020000079c8 */ /* 0x000e4000080e0500 */
[----:B------:R-:W2:Y:S01]  /*12e00*/  S2UR UR7, SR_CTAID.X ;  /* 0x00000000000779c3 */ /* 0x000ea20000002500 */
[----:B------:R-:W3:Y:S07]  /*12e10*/  LDCU.64 UR4, c[0x0][0x380] ;  /* 0x00007000ff0477ac */ /* 0x000eee0008000a00 */
[----:B------:R-:W4:Y:S01]  /*12e20*/  S2UR UR37, SR_CTAID.Z ;  /* 0x00000000002579c3 */ /* 0x000f220000002700 */
[----:B---3--:R-:W-:Y:S02]  /*12e30*/  UISETP.NE.AND UP1, UPT, UR5, URZ, UPT ;  /* 0x000000ff0500728c */ /* 0x008fe4000bf25270 */
[----:B--2---:R-:W-:-:S04]  /*12e40*/  USHF.L.U32 UR11, UR7, 0x8, URZ ;  /* 0x00000008070b7899 */ /* 0x004fc800080006ff */
[----:B------:R-:W-:-:S06]  /*12e50*/  UISETP.GE.U32.OR UP1, UPT, UR11, UR4, !UP1 ;  /* 0x000000040b00728c */ /* 0x000fcc000cf26470 */
[----:B------:R-:W-:-:S13]  /*12e60*/  PLOP3.LUT P1, PT, PT, PT, UP1, 0x80, 0x8 ;  /* 0x000000000008781c */ /* 0x000fda0003f2f018 */
[----:B-1--4-:R-:W-:Y:S05]  /*12e70*/  @P1 EXIT ;  /* 0x000000000000194d */ /* 0x012fea0003800000 */
[----:B------:R-:W1:Y:S01]  /*12e80*/  LDCU UR4, c[0x0][0x38c] ;  /* 0x00007180ff0477ac */ /* 0x000e620008000800 */
[----:B------:R-:W2:Y:S01]  /*12e90*/  S2UR UR8, SR_CTAID.Y ;  /* 0x00000000000879c3 */ /* 0x000ea20000002600 */
[----:B------:R-:W-:Y:S01]  /*12ea0*/  BSSY.RECONVERGENT B0, `(.L_x_278) ;  /* 0x0000021000007945 */ /* 0x000fe20003800200 */
[----:B------:R-:W-:Y:S01]  /*12eb0*/  UMOV UR12, URZ ;  /* 0x000000ff000c7c82 */ /* 0x000fe20008000000 */
[----:B------:R-:W-:-:S04]  /*12ec0*/  UIADD3 UR10, UPT, UPT, UR5, 0x3f, URZ ;  /* 0x0000003f050a7890 */ /* 0x000fc8000fffe0ff */
[----:B------:R-:W-:-:S04]  /*12ed0*/  USHF.R.S32.HI UR9, URZ, 0x1f, UR10 ;  /* 0x0000001fff097899 */ /* 0x000fc8000801140a */
[----:B------:R-:W-:-:S04]  /*12ee0*/  ULEA.HI UR9, UR9, UR10, URZ, 0x6 ;  /* 0x0000000a09097291 */ /* 0x000fc8000f8f30ff */
[----:B------:R-:W-:Y:S01]  /*12ef0*/  USHF.R.S32.HI UR9, URZ, 0x6, UR9 ;  /* 0x00000006ff097899 */ /* 0x000fe20008011409 */
[----:B-1----:R-:W1:Y:S01]  /*12f00*/  I2F.U32.RP R2, UR4 ;  /* 0x0000000400027d06 */ /* 0x002e620008209000 */
[----:B------:R-:W-:-:S07]  /*12f10*/  UISETP.NE.U32.AND UP1, UPT, UR4, URZ, UPT ;  /* 0x000000ff0400728c */ /* 0x000fce000bf25070 */
[----:B-1----:R-:W1:Y:S02]  /*12f20*/  MUFU.RCP R0, R2 ;  /* 0x0000000200007308 */ /* 0x002e640000001000 */
[----:B-1----:R-:W-:-:S06]  /*12f30*/  IADD3 R0, PT, PT, R0, 0xffffffe, RZ ;  /* 0x0ffffffe00007810 */ /* 0x002fcc0007ffe0ff */
[----:B------:R-:W1:Y:S02]  /*12f40*/  F2I.FTZ.U32.TRUNC.NTZ R0, R0 ;  /* 0x0000000000007305 */ /* 0x000e64000021f000 */
[----:B-1----:R-:W-:-:S13]  /*12f50*/  R2UR UR13, R0 ;  /* 0x00000000000d72ca */ /* 0x002fda00000e0000 */
[----:B------:R-:W-:-:S04]  /*12f60*/  UIADD3 UR6, UPT, UPT, URZ, -UR13, URZ ;  /* 0x8000000dff067290 */ /* 0x000fc8000fffe0ff */
[----:B------:R-:W-:-:S04]  /*12f70*/  UIMAD UR6, UR6, UR4, URZ ;  /* 0x00000004060672a4 */ /* 0x000fc8000f8e02ff */
[----:B------:R-:W-:-:S04]  /*12f80*/  UIMAD.WIDE.U32 UR12, UR13, UR6, UR12 ;  /* 0x000000060d0c72a5 */ /* 0x000fc8000f8e000c */
[----:B--2---:R-:W-:-:S07]  /*12f90*/  UIMAD.WIDE.U32 UR12, UR13, UR8, URZ ;  /* 0x000000080d0c72a5 */ /* 0x004fce000f8e00ff */
[----:B------:R-:W-:Y:S02]  /*12fa0*/  UMOV UR36, UR13 ;  /* 0x0000000d00247c82 */ /* 0x000fe40008000000 */
[----:B------:R-:W-:-:S04]  /*12fb0*/  UIADD3 UR6, UPT, UPT, -UR36, URZ, URZ ;  /* 0x000000ff24067290 */ /* 0x000fc8000fffe1ff */
[----:B------:R-:W-:-:S04]  /*12fc0*/  UIMAD UR6, UR4, UR6, UR8 ;  /* 0x00000006040672a4 */ /* 0x000fc8000f8e0208 */
[----:B------:R-:W-:-:S11]  /*12fd0*/  UISETP.GE.U32.AND UP5, UPT, UR6, UR4, UPT ;  /* 0x000000040600728c */ /* 0x000fd6000bfa6070 */
[----:B------:R-:W-:Y:S02]  /*12fe0*/  @UP5 UIADD3 UR6, UPT, UPT, UR6, -UR4, URZ ;  /* 0x8000000406065290 */ /* 0x000fe4000fffe0ff */
[----:B------:R-:W-:Y:S02]  /*12ff0*/  @UP5 UIADD3 UR36, UPT, UPT, UR36, 0x1, URZ ;  /* 0x0000000124245890 */ /* 0x000fe4000fffe0ff */
[----:B------:R-:W-:Y:S02]  /*13000*/  UISETP.GE.U32.AND UP4, UPT, UR6, UR4, UPT ;  /* 0x000000040600728c */ /* 0x000fe4000bf86070 */
[----:B------:R-:W-:-:S04]  /*13010*/  ULEA UR6, UR7, 0x4, 0x2 ;  /* 0x0000000407067891 */ /* 0x000fc8000f8e10ff */
[----:B------:R-:W-:-:S05]  /*13020*/  ULOP3.LUT UR6, UR6, 0x3fffffc, URZ, 0xc0, !UPT ;  /* 0x03fffffc06067892 */ /* 0x000fca000f8ec0ff */
[----:B------:R-:W-:Y:S02]  /*13030*/  @UP4 UIADD3 UR36, UPT, UPT, UR36, 0x1, URZ ;  /* 0x0000000124244890 */ /* 0x000fe4000fffe0ff */
[----:B------:R-:W-:Y:S02]  /*13040*/  @!UP1 ULOP3.LUT UR36, URZ, UR4, URZ, 0x33, !UPT ;  /* 0x00000004ff249292 */ /* 0x000fe4000f8e33ff */
[----:B------:R-:W-:Y:S02]  /*13050*/  UISETP.LT.AND UP1, UPT, UR9, UR6, UPT ;  /* 0x000000060900728c */ /* 0x000fe4000bf21270 */
[----:B------:R-:W-:Y:S02]  /*13060*/  UIADD3 UR12, UPT, UPT, -UR36, URZ, URZ ;  /* 0x000000ff240c7290 */ /* 0x000fe4000fffe1ff */
[----:B------:R-:W-:Y:S02]  /*13070*/  USEL UR6, UR9, UR6, UP1 ;  /* 0x0000000609067287 */ /* 0x000fe40008800000 */
[----:B------:R-:W-:Y:S01]  /*13080*/  UIMAD UR12, UR4, UR12, UR8 ;  /* 0x0000000c040c72a4 */ /* 0x000fe2000f8e0208 */
[----:B------:R-:W-:Y:S11]  /*13090*/  @!P3 BRA `(.L_x_279) ;  /* 0x000000000004b947 */ /* 0x000ff60003800000 */
[----:B------:R-:W-:Y:S05]  /*130a0*/  BPT.TRAP 0x1 ;  /* 0x000000040000795c */ /* 0x000fea0000300000 */
.L_x_279:
[----:B------:R-:W-:Y:S05]  /*130b0*/  BSYNC.RECONVERGENT B0 ;  /* 0x0000000000007941 */ /* 0x000fea0003800200 */
.L_x_278:
[----:B------:R-:W1:Y:S01]  /*130c0*/  S2UR UR8, SR_CgaCtaId ;  /* 0x00000000000879c3 */ /* 0x000e620000008800 */
[----:B------:R-:W-:Y:S01]  /*130d0*/  HFMA2 R3, -RZ, RZ, 0, 5.9604644775390625e-08 ;  /* 0x00000001ff037431 */ /* 0x000fe200000001ff */
[----:B------:R-:W-:-:S04]  /*130e0*/  UMOV UR4, 0x400 ;  /* 0x0000040000047882 */ /* 0x000fc80000000000 */
[----:B------:R-:W-:Y:S01]  /*130f0*/  SHF.L.U32 R3, R3, 0x1f, RZ ;  /* 0x0000001f03037819 */ /* 0x000fe200000006ff */
[----:B-1----:R-:W-:-:S09]  /*13100*/  ULEA UR8, UR8, UR4, 0x18 ;  /* 0x0000000408087291 */ /* 0x002fd2000f8ec0ff */
[----:B------:R-:W1:Y:S02]  /*13110*/  SYNCS.PHASECHK.TRANS64.TRYWAIT P1, [UR8+0xe010], R3 ;  /* 0x00e01003ff0075a7 */ /* 0x000e640008021108 */
[----:B-1----:R-:W-:Y:S05]  /*13120*/  @!P1 BRA `(.L_x_280) ;  /* 0x0000003000789947 */ /* 0x002fea0003800000 */
.L_x_421:
[----:B------:R-:W-:Y:S01]  /*13130*/  PLOP3.LUT P5, PT, P5, P6, PT, 0xf8, 0x8f ;  /* 0x00000000008f781c */ /* 0x000fe20002fadf70 */
[----:B------:R-:W-:Y:S01]  /*13140*/  BSSY.RECONVERGENT B0, `(.L_x_281) ;  /* 0x0000005000007945 */ /* 0x000fe20003800200 */
[----:B-1----:R-:W-:-:S04]  /*13150*/  @!P0 MOV R0, 0x4000 ;  /* 0x0000400000008802 */ /* 0x002fc80000000f00 */
[----:B------:R1:W-:Y:S07]  /*13160*/  @!P0 SYNCS.ARRIVE.TRANS64 RZ, [UR8+0xe000], R0 ;  /* 0x00e00000ffff89a7 */ /* 0x0003ee0008000008 */
[----:B------:R-:W-:Y:S05]  /*13170*/  @!P5 BRA `(.L_x_282) ;  /* 0x000000000004d947 */ /* 0x000fea0003800000 */
[----:B------:R-:W-:Y:S05]  /*13180*/  BPT.TRAP 0x1 ;  /* 0x000000040000795c */ /* 0x000fea0000300000 */
.L_x_282:
[----:B------:R-:W-:Y:S05]  /*13190*/  BSYNC.RECONVERGENT B0 ;  /* 0x0000000000007941 */ /* 0x000fea0003800200 */
.L_x_281:
[----:B------:R-:W-:Y:S01]  /*131a0*/  LOP3.LUT P1, RZ, R16, 0x1f, RZ, 0xc0, !PT ;  /* 0x0000001f10ff7812 */ /* 0x000fe2000782c0ff */
[----:B------:R-:W-:Y:S03]  /*131b0*/  BSSY.RECONVERGENT B0, `(.L_x_283) ;  /* 0x0000004000007945 */ /* 0x000fe60003800200 */
[----:B------:R-:W-:-:S13]  /*131c0*/  PLOP3.LUT P1, PT, P1, P0, PT, 0x8f, 0xf8 ;  /* 0x0000000000f8781c */ /* 0x000fda0000f21177 */
[----:B------:R-:W-:Y:S05]  /*131d0*/  @P1 BRA `(.L_x_284) ;  /* 0x0000000000041947 */ /* 0x000fea0003800000 */
[----:B------:R-:W-:Y:S05]  /*131e0*/  BPT.TRAP 0x1 ;  /* 0x000000040000795c */ /* 0x000fea0000300000 */
.L_x_284:
[----:B------:R-:W-:Y:S05]  /*131f0*/  BSYNC.RECONVERGENT B0 ;  /* 0x0000000000007941 */ /* 0x000fea0003800200 */
.L_x_283:
[----:B------:R-:W2:Y:S01]  /*13200*/  LDCU.64 UR4, c[0x0][0x348] ;  /* 0x00006900ff0477ac */ /* 0x000ea20008000a00 */
[----:B------:R-:W-:Y:S01]  /*13210*/  UIADD3 UR9, UPT, UPT, UR8, 0xe000, URZ ;  /* 0x0000e00008097890 */ /* 0x000fe2000fffe0ff */
[----:B------:R-:W-:Y:S01]  /*13220*/  UMOV UR10, URZ ;  /* 0x000000ff000a7c82 */ /* 0x000fe20008000000 */
[----:B------:R-:W-:Y:S01]  /*13230*/  UMOV UR13, UR36 ;  /* 0x00000024000d7c82 */ /* 0x000fe20008000000 */
[----:B------:R-:W-:Y:S01]  /*13240*/  UMOV UR14, UR37 ;  /* 0x00000025000e7c82 */ /* 0x000fe20008000000 */
[----:B--2---:R-:W-:-:S03]  /*13250*/  UIADD3 UR16, UP1, UPT, UR4, 0x80, URZ ;  /* 0x0000008004107890 */ /* 0x004fc6000ff3e0ff */
[----:B------:R-:W-:Y:S01]  /*13260*/  UMOV UR4, 0x0 ;  /* 0x0000000000047882 */ /* 0x000fe20000000000 */
[----:B------:R-:W-:-:S03]  /*13270*/  UIADD3.X UR17, UPT, UPT, URZ, UR5, URZ, UP1, !UPT ;  /* 0x00000005ff117290 */ /* 0x000fc60008ffe4ff */
[----:B------:R-:W-:-:S06]  /*13280*/  UMOV UR5, 0x10000000 ;  /* 0x1000000000057882 */ /* 0x000fcc0000000000 */
[----:B------:R2:W-:Y:S02]  /*13290*/  UTMALDG.5D [UR8], [UR16], desc[UR4] ;  /* 0x00000408100075b4 */ /* 0x0005e40008021000 */
[----:B--2---:R-:W-:Y:S05]  /*132a0*/  BRA.U !UP0, `(.L_x_285) ;  /* 0x0000000108047547 */ /* 0x004fea000b800000 */
[----:B------:R-:W-:Y:S05]  /*132b0*/  BPT.TRAP 0x1 ;  /* 0x000000040000795c */ /* 0x000fea0000300000 */
.L_x_285:
[----:B------:R-:W2:Y:S02]  /*132c0*/  SYNCS.PHASECHK.TRANS64.TRYWAIT P1, [UR8+0xe038], R3 ;  /* 0x00e03803ff0075a7 */ /* 0x000ea40008021108 */
[----:B--2---:R-:W-:Y:S05]  /*132d0*/  @!P1 BRA `(.L_x_286) ;  /* 0x0000003000249947 */ /* 0x004fea0003800000 */
.L_x_423:
[----:B-1----:R-:W-:Y:S01]  /*132e0*/  @!P0 MOV R0, 0x2000 ;  /* 0x0000200000008802 */ /* 0x002fe20000000f00 */
[----:B------:R-:W-:-:S03]  /*132f0*/  UPLOP3.LUT UP2, UPT, UP2, UP3, UPT, 0xf8, 0x8f ;  /* 0x00000000008f789c */ /* 0x000fc60001747f70 */
[----:B------:R1:W-:Y:S06]  /*13300*/  @!P0 SYNCS.ARRIVE.TRANS64 RZ, [UR8+0xe020], R0 ;  /* 0x00e02000ffff89a7 */ /* 0x0003ec0008000008 */
[----:B------:R-:W-:Y:S05]  /*13310*/  BRA.U !UP2, `(.L_x_287) ;  /* 0x000000010a047547 */ /* 0x000fea000b800000 */
[----:B------:R-:W-:Y:S05]  /*13320*/  BPT.TRAP 0x1 ;  /* 0x000000040000795c */ /* 0x000fea0000300000 */
.L_x_287:
[----:B------:R-:W-:Y:S01]  /*13330*/  LOP3.LUT P1, R16, R16, 0x1f, RZ, 0xc0, !PT ;  /* 0x0000001f10107812 */ /* 0x000fe2000782c0ff */
[----:B------:R-:W-:Y:S03]  /*13340*/  BSSY.RECONVERGENT B0, `(.L_x_288) ;  /* 0x0000004000007945 */ /* 0x000fe60003800200 */
[----:B------:R-:W-:-:S13]  /*13350*/  PLOP3.LUT P1, PT, P1, P0, PT, 0x8f, 0xf8 ;  /* 0x0000000000f8781c */ /* 0x000fda0000f21177 */
[----:B------:R-:W-:Y:S05]  /*13360*/  @P1 BRA `(.L_x_289) ;  /* 0x0000000000041947 */ /* 0x000fea0003800000 */
[----:B------:R-:W-:Y:S05]  /*13370*/  BPT.TRAP 0x1 ;  /* 0x000000040000795c */ /* 0x000fea0000300000 */
.L_x_289:
[----:B------:R-:W-:Y:S05]  /*13380*/  BSYNC.RECONVERGENT B0 ;  /* 0x0000000000007941 */ /* 0x000fea0003800200 */
.L_x_288:
[----:B------:R-:W2:Y:S01]  /*13390*/  LDCU.64 UR4, c[0x0][0x348] ;  /* 0x00006900ff0477ac */ /* 0x000ea20008000a00 */
[----:B------:R-:W-:Y:S01]  /*133a0*/  BSSY.RECONVERGENT B0, `(.L_x_290) ;  /* 0x000000e000007945 */ /* 0x000fe20003800200 */
[----:B------:R-:W-:Y:S02]  /*133b0*/  UIADD3 UR16, UPT, UPT, UR8, 0x8000, URZ ;  /* 0x0000800008107890 */ /* 0x000fe4000fffe0ff */
[----:B------:R-:W-:Y:S01]  /*133c0*/  UIADD3 UR17, UPT, UPT, UR8, 0xe020, URZ ;  /* 0x0000e02008117890 */ /* 0x000fe2000fffe0ff */
[----:B------:R-:W-:Y:S01]  /*133d0*/  UMOV UR18, URZ ;  /* 0x000000ff00127c82 */ /* 0x000fe20008000000 */
[----:B------:R-:W-:Y:S01]  /*133e0*/  UMOV UR19, URZ ;  /* 0x000000ff00137c82 */ /* 0x000fe20008000000 */
[----:B------:R-:W-:Y:S01]  /*133f0*/  UMOV UR20, UR36 ;  /* 0x0000002400147c82 */ /* 0x000fe20008000000 */
[----:B------:R-:W-:Y:S01]  /*13400*/  UMOV UR21, UR37 ;  /* 0x0000002500157c82 */ /* 0x000fe20008000000 */
[----:B--2---:R-:W-:-:S03]  /*13410*/  UIADD3 UR14, UP1, UPT, UR4, 0x180, URZ ;  /* 0x00000180040e7890 */ /* 0x004fc6000ff3e0ff */
[----:B------:R-:W-:Y:S01]  /*13420*/  UMOV UR4, 0x0 ;  /* 0x0000000000047882 */ /* 0x000fe20000000000 */
[----:B------:R-:W-:-:S03]  /*13430*/  UIADD3.X UR15, UPT, UPT, URZ, UR5, URZ, UP1, !UPT ;  /* 0x00000005ff0f7290 */ /* 0x000fc60008ffe4ff */
[----:B------:R-:W-:-:S06]  /*13440*/  UMOV UR5, 0x10000000 ;  /* 0x1000000000057882 */ /* 0x000fcc0000000000 */
[----:B------:R2:W-:Y:S02]  /*13450*/  UTMALDG.4D [UR16], [UR14], desc[UR4] ;  /* 0x000004100e0075b4 */ /* 0x0005e40008019000 */
[----:B--2---:R-:W-:Y:S05]  /*13460*/  @!P3 BRA `(.L_x_291) ;  /* 0x000000000004b947 */ /* 0x004fea0003800000 */
[----:B------:R-:W-:Y:S05]  /*13470*/  BPT.TRAP 0x1 ;  /* 0x000000040000795c */ /* 0x000fea0000300000 */
.L_x_291:
[----:B------:R-:W-:Y:S05]  /*13480*/  BSYNC.RECONVERGENT B0 ;  /* 0x0000000000007941 */ /* 0x000fea0003800200 */
.L_x_290:
[----:B------:R-:W2:Y:S02]  /*13490*/  SYNCS.PHASECHK.TRANS64.TRYWAIT P1, [UR8+0xe018], R3 ;  /* 0x00e01803ff0075a7 */ /* 0x000ea40008021108 */
[----:B--2---:R-:W-:Y:S05]  /*134a0*/  @!P1 BRA `(.L_x_292) ;  /* 0x0000002c00c89947 */ /* 0x004fea0003800000 */
.L_x_425:
[----:B-1----:R-:W-:Y:S01]  /*134b0*/  @!P0 MOV R0, 0x4000 ;  /* 0x0000400000008802 */ /* 0x002fe20000000f00 */
[----:B------:R-:W-:Y:S03]  /*134c0*/  BSSY.RECONVERGENT B0, `(.L_x_293) ;  /* 0x0000004000007945 */ /* 0x000fe60003800200 */
[----:B------:R1:W-:Y:S01]  /*134d0*/  @!P0 SYNCS.ARRIVE.TRANS64 RZ, [UR8+0xe008], R0 ;  /* 0x00e00800ffff89a7 */ /* 0x0003e20008000008 */
[----:B------:R-:W-:Y:S05]  /*134e0*/  @!P5 BRA `(.L_x_294) ;  /* 0x000000000004d947 */ /* 0x000fea0003800000 */
[----:B------:R-:W-:Y:S05]  /*134f0*/  BPT.TRAP 0x1 ;  /* 0x000000040000795c */ /* 0x000fea0000300000 */
.L_x_294:
[----:B------:R-:W-:Y:S05]  /*13500*/  BSYNC.RECONVERGENT B0 ;  /* 0x0000000000007941 */ /* 0x000fea0003800200 */
.L_x_293:
[----:B------:R-:W-:Y:S01]  /*13510*/  ISETP.EQ.OR P2, PT, R16, RZ, P0 ;  /* 0x000000ff1000720c */ /* 0x000fe20000742670 */
[----:B------:R-:W-:-:S12]  /*13520*/  BSSY.RECONVERGENT B0, `(.L_x_295) ;  /* 0x0000003000007945 */ /* 0x000fd80003800200 */
[----:B------:R-:W-:Y:S05]  /*13530*/  @P2 BRA `(.L_x_296) ;  /* 0x0000000000042947 */ /* 0x000fea0003800000 */
[----:B------:R-:W-:Y:S05]  /*13540*/  BPT.TRAP 0x1 ;  /* 0x000000040000795c */ /* 0x000fea0000300000 */
.L_x_296:
[----:B------:R-:W-:Y:S05]  /*13550*/  BSYNC.RECONVERGENT B0 ;  /* 0x0000000000007941 */ /* 0x000fea0003800200 */
.L_x_295:
[----:B------:R-:W2:Y:S01]  /*13560*/  LDCU.64 UR4, c[0x0][0x348] ;  /* 0x00006900ff0477ac */ /* 0x000ea20008000a00 */
[----:B------:R-:W-:Y:S02]  /*13570*/  UIADD3 UR19, UPT, UPT, UR11, 0x80, URZ ;  /* 0x000000800b137890 */ /* 0x000fe4000fffe0ff */
[----:B------:R-:W-:Y:S02]  /*13580*/  UIADD3 UR16, UPT, UPT, UR8, 0x4000, URZ ;  /* 0x0000400008107890 */ /* 0x000fe4000fffe0ff */
[----:B------:R-:W-:Y:S01]  /*13590*/  UIADD3 UR17, UPT, UPT, UR8, 0xe008, URZ ;  /* 0x0000e00808117890 */ /* 0x000fe2000fffe0ff */
[----:B------:R-:W-:Y:S01]  /*135a0*/  UMOV UR18, URZ ;  /* 0x000000ff00127c82 */ /* 0x000fe20008000000 */
[----:B------:R-:W-:Y:S01]  /*135b0*/  UMOV UR20, UR12 ;  /* 0x0000000c00147c82 */ /* 0x000fe20008000000 */
        /* <DEDUP_REMOVED lines=9> */
.L_x_297:
[----:B------:R-:W2:Y:S02]  /*13650*/  SYNCS.PHASECHK.TRANS64.TRYWAIT P1, [UR8+0xe040], R3 ;  /* 0x00e04003ff0075a7 */ /* 0x000ea40008021108 */
[----:B--2---:R-:W-:Y:S05]  /*13660*/  @!P1 BRA `(.L_x_298) ;  /* 0x0000002c00709947 */ /* 0x004fea0003800000 */
.L_x_427:
[----:B-1----:R-:W-:-:S04]  /*13670*/  @!P0 MOV R0, 0x2000 ;  /* 0x0000200000008802 */ /* 0x002fc80000000f00 */
[----:B------:R1:W-:Y:S01]  /*13680*/  @!P0 SYNCS.ARRIVE.TRANS64 RZ, [UR8+0xe028], R0 ;  /* 0x00e02800ffff89a7 */ /* 0x0003e20008000008 */
[----:B------:R-:W-:Y:S05]  /*13690*/  BRA.U !UP2, `(.L_x_299) ;  /* 0x000000010a047547 */ /* 0x000fea000b800000 */
[----:B------:R-:W-:Y:S05]  /*136a0*/  BPT.TRAP 0x1 ;  /* 0x000000040000795c */ /* 0x000fea0000300000 */
.L_x_299:
[----:B------:R-:W-:Y:S04]  /*136b0*/  BSSY.RECONVERGENT B0, `(.L_x_300) ;  /* 0x0000003000007945 */ /* 0x000fe80003800200 */
[----:B------:R-:W-:Y:S05]  /*136c0*/  @P2 BRA `(.L_x_301) ;  /* 0x0000000000042947 */ /* 0x000fea0003800000 */
[----:B------:R-:W-:Y:S05]  /*136d0*/  BPT.TRAP 0x1 ;  /* 0x000000040000795c */ /* 0x000fea0000300000 */
.L_x_301:
[----:B------:R-:W-:Y:S05]  /*136e0*/  BSYNC.RECONVERGENT B0 ;  /* 0x0000000000007941 */ /* 0x000fea0003800200 */
.L_x_300:
[----:B------:R-:W2:Y:S01]  /*136f0*/  LDCU.64 UR4, c[0x0][0x348] ;  /* 0x00006900ff0477ac */ /* 0x000ea20008000a00 */
[----:B------:R-:W-:Y:S02]  /*13700*/  UIADD3 UR32, UPT, UPT, UR8, 0xa000, URZ ;  /* 0x0000a00008207890 */ /* 0x000fe4000fffe0ff */
[----:B------:R-:W-:Y:S01]  /*13710*/  UIADD3 UR33, UPT, UPT, UR8, 0xe028, URZ ;  /* 0x0000e02808217890 */ /* 0x000fe2000fffe0ff */
[----:B------:R-:W-:Y:S01]  /*13720*/  UMOV UR34, URZ ;  /* 0x000000ff00227c82 */ /* 0x000fe20008000000 */
[----:B------:R-:W-:Y:S01]  /*13730*/  UMOV UR35, URZ ;  /* 0x000000ff00237c82 */ /* 0x000fe20008000000 */
[----:B--2---:R-:W-:-:S03]  /*13740*/  UIADD3 UR10, UP1, UPT, UR4, 0x280, URZ ;  /* 0x00000280040a7890 */ /* 0x004fc6000ff3e0ff */
[----:B------:R-:W-:Y:S01]  /*13750*/  UMOV UR4, 0x0 ;  /* 0x0000000000047882 */ /* 0x000fe20000000000 */
[----:B------:R-:W-:-:S03]  /*13760*/  UIADD3.X UR11, UPT, UPT, URZ, UR5, URZ, UP1, !UPT ;  /* 0x00000005ff0b7290 */ /* 0x000fc60008ffe4ff */
[----:B------:R-:W-:-:S06]  /*13770*/  UMOV UR5, 0x10000000 ;  /* 0x1000000000057882 */ /* 0x000fcc0000000000 */
[----:B------:R2:W-:Y:S01]  /*13780*/  UTMALDG.4D [UR32], [UR10], desc[UR4] ;  /* 0x000004200a0075b4 */ /* 0x0005e20008019000 */
[----:B------:R-:W-:Y:S01]  /*13790*/  NOP ;  /* 0x0000000000007918 */ /* 0x000fe20000000000 */
[----:B------:R-:W-:-:S06]  /*137a0*/  UISETP.GE.AND UP1, UPT, UR6, 0x2, UPT ;  /* 0x000000020600788c */ /* 0x000fcc000bf26270 */
[----:B------:R-:W-:-:S13]  /*137b0*/  PLOP3.LUT P1, PT, PT, PT, UP1, 0x80, 0x8 ;  /* 0x000000000008781c */ /* 0x000fda0003f2f018 */
[----:B--2---:R-:W-:Y:S05]  /*137c0*/  @!P1 EXIT ;  /* 0x000000000000994d */ /* 0x004fea0003800000 */
[----:B------:R-:W-:Y:S01]  /*137d0*/  UIADD3 UR9, UPT, UPT, UR6, -0x2, URZ ;  /* 0xfffffffe06097890 */ /* 0x000fe2000fffe0ff */
[----:B------:R-:W-:Y:S01]  /*137e0*/  HFMA2 R2, -RZ, RZ, 0, 5.9604644775390625e-08 ;  /* 0x00000001ff027431 */ /* 0x000fe200000001ff */
[----:B------:R-:W-:Y:S02]  /*137f0*/  UIADD3 UR7, UPT, UPT, UR6, -0x1, URZ ;  /* 0xffffffff06077890 */ /* 0x000fe4000fffe0ff */
[----:B------:R-:W-:Y:S01]  /*13800*/  UISETP.GE.U32.AND UP1, UPT, UR9, 0x3, UPT ;  /* 0x000000030900788c */ /* 0x000fe2000bf26070 */
[----:B------:R-:W2:Y:S01]  /*13810*/  LDCU.64 UR4, c[0x0][0x348] ;  /* 0x00006900ff0477ac */ /* 0x000ea20008000a00 */
[----:B------:R-:W-:Y:S01]  /*13820*/  ULOP3.LUT UR6, UR7, 0x3, URZ, 0xc0, !UPT ;  /* 0x0000000307067892 */ /* 0x000fe2000f8ec0ff */
[----:B------:R-:W-:Y:S01]  /*13830*/  UMOV UR10, 0x2 ;  /* 0x00000002000a7882 */ /* 0x000fe20000000000 */
[----:B------:R-:W-:-:S05]  /*13840*/  UMOV UR9, 0x1 ;  /* 0x0000000100097882 */ /* 0x000fca0000000000 */
[----:B------:R-:W-:Y:S05]  /*13850*/  BRA.U !UP1, `(.L_x_302) ;  /* 0x0000001109107547 */ /* 0x000fea000b800000 */
[----:B------:R-:W-:Y:S01]  /*13860*/  ULOP3.LUT UR7, UR7, 0xfffffffc, URZ, 0xc0, !UPT ;  /* 0xfffffffc07077892 */ /* 0x000fe2000f8ec0ff */
[----:B------:R-:W-:Y:S01]  /*13870*/  MOV R2, 0x1 ;  /* 0x0000000100027802 */ /* 0x000fe20000000f00 */
[----:B------:R-:W-:Y:S01]  /*13880*/  UMOV UR10, 0x2 ;  /* 0x00000002000a7882 */ /* 0x000fe20000000000 */
[----:B------:R-:W-:Y:S01]  /*13890*/  UMOV UR27, 0x80 ;  /* 0x00000080001b7882 */ /* 0x000fe20000000000 */
[----:B------:R-:W-:-:S03]  /*138a0*/  UIADD3 UR9, UPT, UPT, -UR7, URZ, URZ ;  /* 0x000000ff07097290 */ /* 0x000fc6000fffe1ff */
[----:B------:R-:W-:-:S09]  /*138b0*/  UMOV UR7, URZ ;  /* 0x000000ff00077c82 */ /* 0x000fd20008000000 */
.L_x_343:
[----:B------:R-:W-:Y:S05]  /*138c0*/  BRA.U !UP0, `(.L_x_303) ;  /* 0x0000000108047547 */ /* 0x000fea000b800000 */
[----:B--2---:R-:W-:Y:S05]  /*138d0*/  BPT.TRAP 0x1 ;  /* 0x000000040000795c */ /* 0x004fea0000300000 */
.L_x_303:
[----:B------:R-:W3:Y:S01]  /*138e0*/  S2UR UR8, SR_CgaCtaId ;  /* 0x00000000000879c3 */ /* 0x000ee20000008800 */
[----:B------:R-:W-:Y:S01]  /*138f0*/  UMOV UR11, 0x400 ;  /* 0x00000400000b7882 */ /* 0x000fe20000000000 */
[----:B------:R-:W-:Y:S01]  /*13900*/  SHF.L.U32 R3, R2, 0x1f, RZ ;  /* 0x0000001f02037819 */ /* 0x000fe200000006ff */
[----:B---3--:R-:W-:-:S04]  /*13910*/  ULEA UR8, UR8, UR11, 0x18 ;  /* 0x0000000b08087291 */ /* 0x008fc8000f8ec0ff */
[----:B------:R-:W-:-:S09]  /*13920*/  ULEA UR33, UR10, UR8, 0x3 ;  /* 0x000000080a217291 */ /* 0x000fd2000f8e18ff */
[----:B------:R-:W3:Y:S02]  /*13930*/  SYNCS.PHASECHK.TRANS64.TRYWAIT P1, [UR33+0xe038], R3 ;  /* 0x00e03803ff0075a7 */ /* 0x000ee40008021121 */
[----:B---3--:R-:W-:Y:S05]  /*13940*/  @!P1 BRA `(.L_x_304) ;  /* 0x0000002800d09947 */ /* 0x008fea0003800000 */
.L_x_429:
[----:B-1----:R-:W-:-:S04]  /*13950*/  @!P0 MOV R0, 0x2000 ;  /* 0x0000200000008802 */ /* 0x002fc80000000f00 */
[----:B------:R1:W-:Y:S01]  /*13960*/  @!P0 SYNCS.ARRIVE.TRANS64 RZ, [UR33+0xe020], R0 ;  /* 0x00e02000ffff89a7 */ /* 0x0003e20008000021 */
[----:B------:R-:W-:Y:S05]  /*13970*/  BRA.U !UP2, `(.L_x_305) ;  /* 0x000000010a047547 */ /* 0x000fea000b800000 */
[----:B--2---:R-:W-:Y:S05]  /*13980*/  BPT.TRAP 0x1 ;  /* 0x000000040000795c */ /* 0x004fea0000300000 */
.L_x_305:
[----:B------:R-:W-:Y:S04]  /*13990*/  BSSY.RECONVERGENT B0, `(.L_x_306) ;  /* 0x0000003000007945 */ /* 0x000fe80003800200 */
[----:B------:R-:W-:Y:S05]  /*139a0*/  @P2 BRA `(.L_x_307) ;  /* 0x0000000000042947 */ /* 0x000fea0003800000 */
[----:B--2---:R-:W-:Y:S05]  /*139b0*/  BPT.TRAP 0x1 ;  /* 0x000000040000795c */ /* 0x004fea0000300000 */
.L_x_307:
[----:B--2---:R-:W-:Y:S05]  /*139c0*/  BSYNC.RECONVERGENT B0 ;  /* 0x0000000000007941 */ /* 0x004fea0003800200 */
.L_x_306:
[----:B------:R-:W-:Y:S02]  /*139d0*/  ULEA UR32, UR10, UR8, 0xd ;  /* 0x000000080a207291 */ /* 0x000fe4000f8e68ff */
[----:B------:R-:W-:Y:S02]  /*139e0*/  UIADD3 UR14, UP1, UPT, UR4, 0x180, URZ ;  /* 0x00000180040e7890 */ /* 0x000fe4000ff3e0ff */
[----:B------:R-:W-:Y:S02]  /*139f0*/  UIADD3 UR35, UPT, UPT, UR27, -0x40, URZ ;  /* 0xffffffc01b237890 */ /* 0x000fe4000fffe0ff */
[----:B------:R-:W-:Y:S02]  /*13a00*/  UIADD3 UR33, UPT, UPT, UR33, 0xe020, URZ ;  /* 0x0000e02021217890 */ /* 0x000fe4000fffe0ff */
[----:B------:R-:W-:Y:S02]  /*13a10*/  UIADD3 UR32, UPT, UPT, UR32, 0x8000, URZ ;  /* 0x0000800020207890 */ /* 0x000fe4000fffe0ff */
[----:B------:R-:W-:Y:S01]  /*13a20*/  UIADD3.X UR15, UPT, UPT, URZ, UR5, URZ, UP1, !UPT ;  /* 0x00000005ff0f7290 */ /* 0x000fe20008ffe4ff */
[----:B------:R-:W-:Y:S01]  /*13a30*/  UMOV UR12, 0x0 ;  /* 0x00000000000c7882 */ /* 0x000fe20000000000 */
[----:B------:R-:W-:Y:S01]  /*13a40*/  UMOV UR13, 0x10000000 ;  /* 0x10000000000d7882 */ /* 0x000fe20000000000 */
[----:B------:R-:W-:Y:S01]  /*13a50*/  UMOV UR34, URZ ;  /* 0x000000ff00227c82 */ /* 0x000fe20008000000 */
[----:B------:R-:W-:-:S05]  /*13a60*/  UIADD3 UR10, UPT, UPT, UR10, 0x1, URZ ;  /* 0x000000010a0a7890 */ /* 0x000fca000fffe0ff */
[----:B------:R2:W-:Y:S01]  /*13a70*/  UTMALDG.4D [UR32], [UR14], desc[UR12] ;  /* 0x00000c200e0075b4 */ /* 0x0005e20008019000 */
[----:B------:R-:W-:-:S04]  /*13a80*/  UISETP.NE.AND UP1, UPT, UR10, 0x3, UPT ;  /* 0x000000030a00788c */ /* 0x000fc8000bf25270 */
[----:B------:R-:W-:Y:S02]  /*13a90*/  USEL UR11, URZ, 0x1, UP1 ;  /* 0x00000001ff0b7887 */ /* 0x000fe40008800000 */
[----:B------:R-:W-:-:S04]  /*13aa0*/  USEL UR10, UR10, URZ, UP1 ;  /* 0x000000ff0a0a7287 */ /* 0x000fc80008800000 */
[----:B------:R-:W-:Y:S01]  /*13ab0*/  LOP3.LUT R2, R2, UR11, RZ, 0x3c, !PT ;  /* 0x0000000b02027c12 */ /* 0x000fe2000f8e3cff */
[----:B--2---:R-:W-:Y:S07]  /*13ac0*/  BRA.U !UP0, `(.L_x_308) ;  /* 0x0000000108047547 */ /* 0x004fee000b800000 */
[----:B------:R-:W-:Y:S05]  /*13ad0*/  BPT.TRAP 0x1 ;  /* 0x000000040000795c */ /* 0x000fea0000300000 */
.L_x_308:
[----:B------:R-:W-:Y:S01]  /*13ae0*/  ULEA UR17, UR10, UR8, 0x3 ;  /* 0x000000080a117291 */ /* 0x000fe2000f8e18ff */
[----:B------:R-:W-:-:S08]  /*13af0*/  SHF.L.U32 R3, R2, 0x1f, RZ ;  /* 0x0000001f02037819 */ /* 0x000fd000000006ff */
[----:B------:R-:W2:Y:S02]  /*13b00*/  SYNCS.PHASECHK.TRANS64.TRYWAIT P1, [UR17+0xe038], R3 ;  /* 0x00e03803ff0075a7 */ /* 0x000ea40008021111 */
[----:B--2---:R-:W-:Y:S05]  /*13b10*/  @!P1 BRA `(.L_x_309) ;  /* 0x0000002800749947 */ /* 0x004fea0003800000 */
.L_x_431:
[----:B-1----:R-:W-:-:S04]  /*13b20*/  @!P0 MOV R0, 0x2000 ;  /* 0x0000200000008802 */ /* 0x002fc80000000f00 */
[----:B------:R1:W-:Y:S01]  /*13b30*/  @!P0 SYNCS.ARRIVE.TRANS64 RZ, [UR17+0xe020], R0 ;  /* 0x00e02000ffff89a7 */ /* 0x0003e20008000011 */
[----:B------:R-:W-:Y:S05]  /*13b40*/  BRA.U !UP2, `(.L_x_310) ;  /* 0x000000010a047547 */ /* 0x000fea000b800000 */
[----:B------:R-:W-:Y:S05]  /*13b50*/  BPT.TRAP 0x1 ;  /* 0x000000040000795c */ /* 0x000fea0000300000 */
.L_x_310:
[----:B------:R-:W-:Y:S04]  /*13b60*/  BSSY.RECONVERGENT B0, `(.L_x_311) ;  /* 0x0000003000007945 */ /* 0x000fe80003800200 */
[----:B------:R-:W-:Y:S05]  /*13b70*/  @P2 BRA `(.L_x_312) ;  /* 0x0000000000042947 */ /* 0x000fea0003800000 */
[----:B------:R-:W-:Y:S05]  /*13b80*/  BPT.TRAP 0x1 ;  /* 0x000000040000795c */ /* 0x000fea0000300000 */
.L_x_312:
[----:B------:R-:W-:Y:S05]  /*13b90*/  BSYNC.RECONVERGENT B0 ;  /* 0x0000000000007941 */ /* 0x000fea0003800200 */
.L_x_311:
        /* <DEDUP_REMOVED lines=9> */
[----:B------:R-:W-:Y:S01]  /*13c30*/  UMOV UR20, UR36 ;  /* 0x0000002400147c82 */ /* 0x000fe20008000000 */
[----:B------:R-:W-:Y:S01]  /*13c40*/  UMOV UR21, UR37 ;  /* 0x0000002500157c82 */ /* 0x000fe20008000000 */
[----:B------:R-:W-:-:S03]  /*13c50*/  UIADD3 UR10, UPT, UPT, UR10, 0x1, URZ ;  /* 0x000000010a0a7890 */ /* 0x000fc6000fffe0ff */
[----:B------:R2:W-:Y:S01]  /*13c60*/  UTMALDG.4D [UR16], [UR14], desc[UR12] ;  /* 0x00000c100e0075b4 */ /* 0x0005e20008019000 */
[----:B------:R-:W-:-:S04]  /*13c70*/  UISETP.NE.AND UP1, UPT, UR10, 0x3, UPT ;  /* 0x000000030a00788c */ /* 0x000fc8000bf25270 */
[----:B------:R-:W-:Y:S02]  /*13c80*/  USEL UR11, URZ, 0x1, UP1 ;  /* 0x00000001ff0b7887 */ /* 0x000fe40008800000 */
[----:B------:R-:W-:-:S04]  /*13c90*/  USEL UR10, UR10, URZ, UP1 ;  /* 0x000000ff0a0a7287 */ /* 0x000fc80008800000 */
[----:B------:R-:W-:Y:S01]  /*13ca0*/  LOP3.LUT R2, R2, UR11, RZ, 0x3c, !PT ;  /* 0x0000000b02027c12 */ /* 0x000fe2000f8e3cff */
[----:B--2---:R-:W-:Y:S07]  /*13cb0*/  BRA.U !UP0, `(.L_x_313) ;  /* 0x0000000108047547 */ /* 0x004fee000b800000 */
[----:B------:R-:W-:Y:S05]  /*13cc0*/  BPT.TRAP 0x1 ;  /* 0x000000040000795c */ /* 0x000fea0000300000 */
.L_x_313:
[----:B------:R-:W-:Y:S01]  /*13cd0*/  ULEA UR25, UR10, UR8, 0x3 ;  /* 0x000000080a197291 */ /* 0x000fe2000f8e18ff */
[----:B------:R-:W-:-:S08]  /*13ce0*/  SHF.L.U32 R3, R2, 0x1f, RZ ;  /* 0x0000001f02037819 */ /* 0x000fd000000006ff */
[----:B------:R-:W2:Y:S02]  /*13cf0*/  SYNCS.PHASECHK.TRANS64.TRYWAIT P1, [UR25+0xe038], R3 ;  /* 0x00e03803ff0075a7 */ /* 0x000ea40008021119 */
[----:B--2---:R-:W-:Y:S05]  /*13d00*/  @!P1 BRA `(.L_x_314) ;  /* 0x0000002800109947 */ /* 0x004fea0003800000 */
.L_x_433:
[----:B-1----:R-:W-:-:S04]  /*13d10*/  @!P0 MOV R0, 0x2000 ;  /* 0x0000200000008802 */ /* 0x002fc80000000f00 */
[----:B------:R1:W-:Y:S01]  /*13d20*/  @!P0 SYNCS.ARRIVE.TRANS64 RZ, [UR25+0xe020], R0 ;  /* 0x00e02000ffff89a7 */ /* 0x0003e20008000019 */
[----:B------:R-:W-:Y:S05]  /*13d30*/  BRA.U !UP2, `(.L_x_315) ;  /* 0x000000010a047547 */ /* 0x000fea000b800000 */
[----:B------:R-:W-:Y:S05]  /*13d40*/  BPT.TRAP 0x1 ;  /* 0x000000040000795c */ /* 0x000fea0000300000 */
.L_x_315:
[----:B------:R-:W-:Y:S04]  /*13d50*/  BSSY.RECONVERGENT B0, `(.L_x_316) ;  /* 0x0000003000007945 */ /* 0x000fe80003800200 */
[----:B------:R-:W-:Y:S05]  /*13d60*/  @P2 BRA `(.L_x_317) ;  /* 0x0000000000042947 */ /* 0x000fea0003800000 */
[----:B------:R-:W-:Y:S05]  /*13d70*/  BPT.TRAP 0x1 ;  /* 0x000000040000795c */ /* 0x000fea0000300000 */
.L_x_317:
[----:B------:R-:W-:Y:S05]  /*13d80*/  BSYNC.RECONVERGENT B0 ;  /* 0x0000000000007941 */ /* 0x000fea0003800200 */
.L_x_316:
[----:B------:R-:W-:Y:S02]  /*13d90*/  ULEA UR24, UR10, UR8, 0xd ;  /* 0x000000080a187291 */ /* 0x000fe4000f8e68ff */
[----:B------:R-:W-:Y:S02]  /*13da0*/  UIADD3 UR14, UP1, UPT, UR4, 0x180, URZ ;  /* 0x00000180040e7890 */ /* 0x000fe4000ff3e0ff */
        /* <DEDUP_REMOVED lines=16> */
.L_x_318:
[----:B------:R-:W-:Y:S01]  /*13eb0*/  ULEA UR17, UR10, UR8, 0x3 ;  /* 0x000000080a117291 */ /* 0x000fe2000f8e18ff */
[----:B------:R-:W-:-:S08]  /*13ec0*/  SHF.L.U32 R3, R2, 0x1f, RZ ;  /* 0x0000001f02037819 */ /* 0x000fd000000006ff */
[----:B------:R-:W2:Y:S02]  /*13ed0*/  SYNCS.PHASECHK.TRANS64.TRYWAIT P1, [UR17+0xe038], R3 ;  /* 0x00e03803ff0075a7 */ /* 0x000ea40008021111 */
[----:B--2---:R-:W-:Y:S05]  /*13ee0*/  @!P1 BRA `(.L_x_319) ;  /* 0x0000002400b09947 */ /* 0x004fea0003800000 */
.L_x_435:
[----:B-1----:R-:W-:-:S04]  /*13ef0*/  @!P0 MOV R0, 0x2000 ;  /* 0x0000200000008802 */ /* 0x002fc80000000f00 */
[----:B------:R1:W-:Y:S01]  /*13f00*/  @!P0 SYNCS.ARRIVE.TRANS64 RZ, [UR17+0xe020], R0 ;  /* 0x00e02000ffff89a7 */ /* 0x0003e20008000011 */
[----:B------:R-:W-:Y:S05]  /*13f10*/  BRA.U !UP2, `(.L_x_320) ;  /* 0x000000010a047547 */ /* 0x000fea000b800000 */
[----:B------:R-:W-:Y:S05]  /*13f20*/  BPT.TRAP 0x1 ;  /* 0x000000040000795c */ /* 0x000fea0000300000 */
.L_x_320:
[----:B------:R-:W-:Y:S04]  /*13f30*/  BSSY.RECONVERGENT B0, `(.L_x_321) ;  /* 0x0000003000007945 */ /* 0x000fe80003800200 */
[----:B------:R-:W-:Y:S05]  /*13f40*/  @P2 BRA `(.L_x_322) ;  /* 0x0000000000042947 */ /* 0x000fea0003800000 */
[----:B------:R-:W-:Y:S05]  /*13f50*/  BPT.TRAP 0x1 ;  /* 0x000000040000795c */ /* 0x000fea0000300000 */
.L_x_322:
[----:B------:R-:W-:Y:S05]  /*13f60*/  BSYNC.RECONVERGENT B0 ;  /* 0x0000000000007941 */ /* 0x000fea0003800200 */
.L_x_321:
        /* <DEDUP_REMOVED lines=10> */
[----:B------:R-:W-:Y:S01]  /*14010*/  UMOV UR21, UR37 ;  /* 0x0000002500157c82 */ /* 0x000fe20008000000 */
[----:B------:R-:W-:-:S02]  /*14020*/  UIADD3 UR10, UPT, UPT, UR10, 0x1, URZ ;  /* 0x000000010a0a7890 */ /* 0x000fc4000fffe0ff */
[----:B------:R2:W-:Y:S02]  /*14030*/  UTMALDG.4D [UR16], [UR14], desc[UR12] ;  /* 0x00000c100e0075b4 */ /* 0x0005e40008019000 */
[----:B------:R-:W-:-:S04]  /*14040*/  UISETP.NE.AND UP1, UPT, UR10, 0x3, UPT ;  /* 0x000000030a00788c */ /* 0x000fc8000bf25270 */
[----:B------:R-:W-:Y:S02]  /*14050*/  USEL UR11, URZ, 0x1, UP1 ;  /* 0x00000001ff0b7887 */ /* 0x000fe40008800000 */
[----:B------:R-:W-:-:S04]  /*14060*/  USEL UR10, UR10, URZ, UP1 ;  /* 0x000000ff0a0a7287 */ /* 0x000fc80008800000 */
[----:B------:R-:W-:Y:S01]  /*14070*/  LOP3.LUT R2, R2, UR11, RZ, 0x3c, !PT ;  /* 0x0000000b02027c12 */ /* 0x000fe2000f8e3cff */
[----:B--2---:R-:W-:Y:S07]  /*14080*/  BRA.U !UP0, `(.L_x_323) ;  /* 0x0000000108047547 */ /* 0x004fee000b800000 */
[----:B------:R-:W-:Y:S05]  /*14090*/  BPT.TRAP 0x1 ;  /* 0x000000040000795c */ /* 0x000fea0000300000 */
.L_x_323:
[----:B------:R-:W-:Y:S01]  /*140a0*/  ULEA UR17, UR10, UR8, 0x3 ;  /* 0x000000080a117291 */ /* 0x000fe2000f8e18ff */
[----:B------:R-:W-:-:S08]  /*140b0*/  SHF.L.U32 R3, R2, 0x1f, RZ ;  /* 0x0000001f02037819 */ /* 0x000fd000000006ff */
[----:B------:R-:W2:Y:S02]  /*140c0*/  SYNCS.PHASECHK.TRANS64.TRYWAIT P1, [UR17+0xe038], R3 ;  /* 0x00e03803ff0075a7 */ /* 0x000ea40008021111 */
[----:B--2---:R-:W-:Y:S05]  /*140d0*/  @!P1 BRA `(.L_x_324) ;  /* 0x00000024004c9947 */ /* 0x004fea0003800000 */
.L_x_437:
[----:B-1----:R-:W-:-:S04]  /*140e0*/  @!P0 MOV R0, 0x2000 ;  /* 0x0000200000008802 */ /* 0x002fc80000000f00 */
[----:B------:R1:W-:Y:S01]  /*140f0*/  @!P0 SYNCS.ARRIVE.TRANS64 RZ, [UR17+0xe020], R0 ;  /* 0x00e02000ffff89a7 */ /* 0x0003e20008000011 */
[----:B------:R-:W-:Y:S05]  /*14100*/  BRA.U !UP2, `(.L_x_325) ;  /* 0x000000010a047547 */ /* 0x000fea000b800000 */
[----:B------:R-:W-:Y:S05]  /*14110*/  BPT.TRAP 0x1 ;  /* 0x000000040000795c */ /* 0x000fea0000300000 */
.L_x_325:
[----:B------:R-:W-:Y:S04]  /*14120*/  BSSY.RECONVERGENT B0, `(.L_x_326) ;  /* 0x0000003000007945 */ /* 0x000fe80003800200 */
[----:B------:R-:W-:Y:S05]  /*14130*/  @P2 BRA `(.L_x_327) ;  /* 0x0000000000042947 */ /* 0x000fea0003800000 */
[----:B------:R-:W-:Y:S05]  /*14140*/  BPT.TRAP 0x1 ;  /* 0x000000040000795c */ /* 0x000fea0000300000 */
.L_x_327:
[----:B------:R-:W-:Y:S05]  /*14150*/  BSYNC.RECONVERGENT B0 ;  /* 0x0000000000007941 */ /* 0x000fea0003800200 */
.L_x_326:
[----:B------:R-:W-:Y:S02]  /*14160*/  ULEA UR16, UR10, UR8, 0xd ;  /* 0x000000080a107291 */ /* 0x000fe4000f8e68ff */
[----:B------:R-:W-:Y:S02]  /*14170*/  UIADD3 UR14, UP1, UPT, UR4, 0x180, URZ ;  /* 0x00000180040e7890 */ /* 0x000fe4000ff3e0ff */
[----:B------:R-:W-:Y:S02]  /*14180*/  UIADD3 UR19, UPT, UPT, UR27, 0x40, URZ ;  /* 0x000000401b137890 */ /* 0x000fe4000fffe0ff */
        /* <DEDUP_REMOVED lines=16> */
.L_x_328:
[----:B------:R-:W-:Y:S01]  /*14290*/  ULEA UR17, UR10, UR8, 0x3 ;  /* 0x000000080a117291 */ /* 0x000fe2000f8e18ff */
[----:B------:R-:W-:-:S08]  /*142a0*/  SHF.L.U32 R3, R2, 0x1f, RZ ;  /* 0x0000001f02037819 */ /* 0x000fd000000006ff */
[----:B------:R-:W2:Y:S02]  /*142b0*/  SYNCS.PHASECHK.TRANS64.TRYWAIT P1, [UR17+0xe038], R3 ;  /* 0x00e03803ff0075a7 */ /* 0x000ea40008021111 */
[----:B--2---:R-:W-:Y:S05]  /*142c0*/  @!P1 BRA `(.L_x_329) ;  /* 0x0000002000e89947 */ /* 0x004fea0003800000 */
.L_x_439:
[----:B-1----:R-:W-:-:S04]  /*142d0*/  @!P0 MOV R0, 0x2000 ;  /* 0x0000200000008802 */ /* 0x002fc80000000f00 */
[----:B------:R1:W-:Y:S01]  /*142e0*/  @!P0 SYNCS.ARRIVE.TRANS64 RZ, [UR17+0xe020], R0 ;  /* 0x00e02000ffff89a7 */ /* 0x0003e20008000011 */
[----:B------:R-:W-:Y:S05]  /*142f0*/  BRA.U !UP2, `(.L_x_330) ;  /* 0x000000010a047547 */ /* 0x000fea000b800000 */
[----:B------:R-:W-:Y:S05]  /*14300*/  BPT.TRAP 0x1 ;  /* 0x000000040000795c */ /* 0x000fea0000300000 */
.L_x_330:
[----:B------:R-:W-:Y:S04]  /*14310*/  BSSY.RECONVERGENT B0, `(.L_x_331) ;  /* 0x0000003000007945 */ /* 0x000fe80003800200 */
[----:B------:R-:W-:Y:S05]  /*14320*/  @P2 BRA `(.L_x_332) ;  /* 0x0000000000042947 */ /* 0x000fea0003800000 */
[----:B------:R-:W-:Y:S05]  /*14330*/  BPT.TRAP 0x1 ;  /* 0x000000040000795c */ /* 0x000fea0000300000 */
.L_x_332:
[----:B------:R-:W-:Y:S05]  /*14340*/  BSYNC.RECONVERGENT B0 ;  /* 0x0000000000007941 */ /* 0x000fea0003800200 */
.L_x_331:
        /* <DEDUP_REMOVED lines=19> */
.L_x_333:
[----:B------:R-:W-:Y:S01]  /*14480*/  ULEA UR17, UR10, UR8, 0x3 ;  /* 0x000000080a117291 */ /* 0x000fe2000f8e18ff */
[----:B------:R-:W-:-:S08]  /*14490*/  SHF.L.U32 R3, R2, 0x1f, RZ ;  /* 0x0000001f02037819 */ /* 0x000fd000000006ff */
[----:B------:R-:W2:Y:S02]  /*144a0*/  SYNCS.PHASECHK.TRANS64.TRYWAIT P1, [UR17+0xe038], R3 ;  /* 0x00e03803ff0075a7 */ /* 0x000ea40008021111 */
[----:B--2---:R-:W-:Y:S05]  /*144b0*/  @!P1 BRA `(.L_x_334) ;  /* 0x0000002000849947 */ /* 0x004fea0003800000 */
.L_x_441:
[----:B-1----:R-:W-:-:S04]  /*144c0*/  @!P0 MOV R0, 0x2000 ;  /* 0x0000200000008802 */ /* 0x002fc80000000f00 */
[----:B------:R1:W-:Y:S01]  /*144d0*/  @!P0 SYNCS.ARRIVE.TRANS64 RZ, [UR17+0xe020], R0 ;  /* 0x00e02000ffff89a7 */ /* 0x0003e20008000011 */
[----:B------:R-:W-:Y:S05]  /*144e0*/  BRA.U !UP2, `(.L_x_335) ;  /* 0x000000010a047547 */ /* 0x000fea000b800000 */
[----:B------:R-:W-:Y:S05]  /*144f0*/  BPT.TRAP 0x1 ;  /* 0x000000040000795c */ /* 0x000fea0000300000 */
.L_x_335:
[----:B------:R-:W-:Y:S04]  /*14500*/  BSSY.RECONVERGENT B0, `(.L_x_336) ;  /* 0x0000003000007945 */ /* 0x000fe80003800200 */
[----:B------:R-:W-:Y:S05]  /*14510*/  @P2 BRA `(.L_x_337) ;  /* 0x0000000000042947 */ /* 0x000fea0003800000 */
[----:B------:R-:W-:Y:S05]  /*14520*/  BPT.TRAP 0x1 ;  /* 0x000000040000795c */ /* 0x000fea0000300000 */
.L_x_337:
[----:B------:R-:W-:Y:S05]  /*14530*/  BSYNC.RECONVERGENT B0 ;  /* 0x0000000000007941 */ /* 0x000fea0003800200 */
.L_x_336:
        /* <DEDUP_REMOVED lines=19> */
.L_x_338:
[----:B------:R-:W-:Y:S01]  /*14670*/  ULEA UR17, UR10, UR8, 0x3 ;  /* 0x000000080a117291 */ /* 0x000fe2000f8e18ff */
[----:B------:R-:W-:-:S08]  /*14680*/  SHF.L.U32 R3, R2, 0x1f, RZ ;  /* 0x0000001f02037819 */ /* 0x000fd000000006ff */
[----:B------:R-:W2:Y:S02]  /*14690*/  SYNCS.PHASECHK.TRANS64.TRYWAIT P1, [UR17+0xe038], R3 ;  /* 0x00e03803ff0075a7 */ /* 0x000ea40008021111 */
[----:B--2---:R-:W-:Y:S05]  /*146a0*/  @!P1 BRA `(.L_x_339) ;  /* 0x0000002000209947 */ /* 0x004fea0003800000 */
.L_x_443:
[----:B-1----:R-:W-:-:S04]  /*146b0*/  @!P0 MOV R0, 0x2000 ;  /* 0x0000200000008802 */ /* 0x002fc80000000f00 */
[----:B------:R1:W-:Y:S01]  /*146c0*/  @!P0 SYNCS.ARRIVE.TRANS64 RZ, [UR17+0xe020], R0 ;  /* 0x00e02000ffff89a7 */ /* 0x0003e20008000011 */
[----:B------:R-:W-:Y:S05]  /*146d0*/  BRA.U !UP2, `(.L_x_340) ;  /* 0x000000010a047547 */ /* 0x000fea000b800000 */
[----:B------:R-:W-:Y:S05]  /*146e0*/  BPT.TRAP 0x1 ;  /* 0x000000040000795c */ /* 0x000fea0000300000 */
.L_x_340:
[----:B------:R-:W-:Y:S04]  /*146f0*/  BSSY.RECONVERGENT B0, `(.L_x_341) ;  /* 0x0000003000007945 */ /* 0x000fe80003800200 */
[----:B------:R-:W-:Y:S05]  /*14700*/  @P2 BRA `(.L_x_342) ;  /* 0x0000000000042947 */ /* 0x000fea0003800000 */
[----:B------:R-:W-:Y:S05]  /*14710*/  BPT.TRAP 0x1 ;  /* 0x000000040000795c */ /* 0x000fea0000300000 */
.L_x_342:
[----:B------:R-:W-:Y:S05]  /*14720*/  BSYNC.RECONVERGENT B0 ;  /* 0x0000000000007941 */ /* 0x000fea0003800200 */
.L_x_341:
        /* <DEDUP_REMOVED lines=13> */
[----:B------:R-:W-:Y:S02]  /*14800*/  UIADD3 UR9, UPT, UPT, UR9, 0x4, URZ ;  /* 0x0000000409097890 */ /* 0x000fe4000fffe0ff */
[----:B------:R-:W-:Y:S02]  /*14810*/  UISETP.NE.AND UP1, UPT, UR10, 0x3, UPT ;  /* 0x000000030a00788c */ /* 0x000fe4000bf25270 */
[----:B------:R-:W-:Y:S02]  /*14820*/  UIADD3 UR7, UPT, UPT, UR7, 0x4, URZ ;  /* 0x0000000407077890 */ /* 0x000fe4000fffe0ff */
[----:B------:R-:W-:Y:S02]  /*14830*/  USEL UR11, URZ, 0x1, UP1 ;  /* 0x00000001ff0b7887 */ /* 0x000fe40008800000 */
[----:B------:R-:W-:Y:S02]  /*14840*/  USEL UR10, UR10, URZ, UP1 ;  /* 0x000000ff0a0a7287 */ /* 0x000fe40008800000 */
[----:B------:R-:W-:-:S02]  /*14850*/  UISETP.NE.AND UP1, UPT, UR9, URZ, UPT ;  /* 0x000000ff0900728c */ /* 0x000fc4000bf25270 */
[----:B------:R-:W-:Y:S01]  /*14860*/  LOP3.LUT R2, R2, UR11, RZ, 0x3c, !PT ;  /* 0x0000000b02027c12 */ /* 0x000fe2000f8e3cff */
[----:B------:R-:W-:-:S06]  /*14870*/  UIADD3 UR27, UPT, UPT, UR27, 0x100, URZ ;  /* 0x000001001b1b7890 */ /* 0x000fcc000fffe0ff */
[----:B---3--:R-:W-:Y:S06]  /*14880*/  BRA.U UP1, `(.L_x_343) ;  /* 0xfffffff1010c7547 */ /* 0x008fec000b83ffff */
[----:B------:R-:W-:Y:S02]  /*14890*/  UIADD3 UR9, UPT, UPT, UR7, 0x1, URZ ;  /* 0x0000000107097890 */ /* 0x000fe4000fffe0ff */
.L_x_302:
[----:B------:R-:W-:-:S13]  /*148a0*/  ISETP.NE.AND P1, PT, RZ, UR6, PT ;  /* 0x00000006ff007c0c */ /* 0x000fda000bf25270 */
[----:B--2---:R-:W-:Y:S05]  /*148b0*/  @!P1 EXIT ;  /* 0x000000000000994d */ /* 0x004fea0003800000 */
[----:B------:R-:W-:Y:S02]  /*148c0*/  UIADD3 UR7, UPT, UPT, -UR6, URZ, URZ ;  /* 0x000000ff06077290 */ /* 0x000fe4000fffe1ff */
[----:B------:R-:W-:-:S12]  /*148d0*/  USHF.L.U32 UR27, UR9, 0x6, URZ ;  /* 0x00000006091b7899 */ /* 0x000fd800080006ff */
.L_x_354:
[----:B------:R-:W-:Y:S05]  /*148e0*/  BRA.U !UP0, `(.L_x_344) ;  /* 0x0000000108047547 */ /* 0x000fea000b800000 */
[----:B------:R-:W-:Y:S05]  /*148f0*/  BPT.TRAP 0x1 ;  /* 0x000000040000795c */ /* 0x000fea0000300000 */
.L_x_344:
[----:B------:R-:W-:Y:S01]  /*14900*/  ULEA UR25, UR10, UR8, 0x3 ;  /* 0x000000080a197291 */ /* 0x000fe2000f8e18ff */
[----:B------:R-:W-:-:S08]  /*14910*/  SHF.L.U32 R3, R2, 0x1f, RZ ;  /* 0x0000001f02037819 */ /* 0x000fd000000006ff */
[----:B------:R-:W2:Y:S02]  /*14920*/  SYNCS.PHASECHK.TRANS64.TRYWAIT P1, [UR25+0xe038], R3 ;  /* 0x00e03803ff0075a7 */ /* 0x000ea40008021119 */
[----:B--2---:R-:W-:Y:S05]  /*14930*/  @!P1 BRA `(.L_x_345) ;  /* 0x0000001c00949947 */ /* 0x004fea0003800000 */
.L_x_445:
[----:B-1----:R-:W-:-:S04]  /*14940*/  @!P0 MOV R0, 0x2000 ;  /* 0x0000200000008802 */ /* 0x002fc80000000f00 */
[----:B------:R1:W-:Y:S01]  /*14950*/  @!P0 SYNCS.ARRIVE.TRANS64 RZ, [UR25+0xe020], R0 ;  /* 0x00e02000ffff89a7 */ /* 0x0003e20008000019 */
[----:B------:R-:W-:Y:S05]  /*14960*/  BRA.U !UP2, `(.L_x_346) ;  /* 0x000000010a047547 */ /* 0x000fea000b800000 */
[----:B------:R-:W-:Y:S05]  /*14970*/  BPT.TRAP 0x1 ;  /* 0x000000040000795c */ /* 0x000fea0000300000 */
.L_x_346:
[----:B------:R-:W-:Y:S04]  /*14980*/  BSSY.RECONVERGENT B0, `(.L_x_347) ;  /* 0x0000003000007945 */ /* 0x000fe80003800200 */
[----:B------:R-:W-:Y:S05]  /*14990*/  @P2 BRA `(.L_x_348) ;  /* 0x0000000000042947 */ /* 0x000fea0003800000 */
[----:B------:R-:W-:Y:S05]  /*149a0*/  BPT.TRAP 0x1 ;  /* 0x000000040000795c */ /* 0x000fea0000300000 */
.L_x_348:
[----:B------:R-:W-:Y:S05]  /*149b0*/  BSYNC.RECONVERGENT B0 ;  /* 0x0000000000007941 */ /* 0x000fea0003800200 */
.L_x_347:
        /* <DEDUP_REMOVED lines=18> */
.L_x_349:
[----:B------:R-:W-:Y:S01]  /*14ae0*/  ULEA UR17, UR6, UR8, 0x3 ;  /* 0x0000000806117291 */ /* 0x000fe2000f8e18ff */
[----:B------:R-:W-:-:S08]  /*14af0*/  SHF.L.U32 R3, R2, 0x1f, RZ ;  /* 0x0000001f02037819 */ /* 0x000fd000000006ff */
[----:B------:R-:W2:Y:S02]  /*14b00*/  SYNCS.PHASECHK.TRANS64.TRYWAIT P1, [UR17+0xe038], R3 ;  /* 0x00e03803ff0075a7 */ /* 0x000ea40008021111 */
[----:B--2---:R-:W-:Y:S05]  /*14b10*/  @!P1 BRA `(.L_x_350) ;  /* 0x0000001c00349947 */ /* 0x004fea0003800000 */
.L_x_447:
[----:B-1----:R-:W-:-:S04]  /*14b20*/  @!P0 MOV R0, 0x2000 ;  /* 0x0000200000008802 */ /* 0x002fc80000000f00 */
[----:B------:R1:W-:Y:S01]  /*14b30*/  @!P0 SYNCS.ARRIVE.TRANS64 RZ, [UR17+0xe020], R0 ;  /* 0x00e02000ffff89a7 */ /* 0x0003e20008000011 */
[----:B------:R-:W-:Y:S05]  /*14b40*/  BRA.U !UP2, `(.L_x_351) ;  /* 0x000000010a047547 */ /* 0x000fea000b800000 */
[----:B------:R-:W-:Y:S05]  /*14b50*/  BPT.TRAP 0x1 ;  /* 0x000000040000795c */ /* 0x000fea0000300000 */
.L_x_351:
[----:B------:R-:W-:Y:S04]  /*14b60*/  BSSY.RECONVERGENT B0, `(.L_x_352) ;  /* 0x0000003000007945 */ /* 0x000fe80003800200 */
[----:B------:R-:W-:Y:S05]  /*14b70*/  @P2 BRA `(.L_x_353) ;  /* 0x0000000000042947 */ /* 0x000fea0003800000 */
[----:B------:R-:W-:Y:S05]  /*14b80*/  BPT.TRAP 0x1 ;  /* 0x000000040000795c */ /* 0x000fea0000300000 */
.L_x_353:
[----:B------:R-:W-:Y:S05]  /*14b90*/  BSYNC.RECONVERGENT B0 ;  /* 0x0000000000007941 */ /* 0x000fea0003800200 */
.L_x_352:
        /* <DEDUP_REMOVED lines=12> */
[----:B------:R2:W-:Y:S01]  /*14c60*/  UTMALDG.4D [UR16], [UR14], desc[UR12] ;  /* 0x00000c100e0075b4 */ /* 0x0005e20008019000 */
[----:B------:R-:W-:Y:S02]  /*14c70*/  UIADD3 UR7, UPT, UPT, UR7, 0x1, URZ ;  /* 0x0000000107077890 */ /* 0x000fe4000fffe0ff */
[----:B------:R-:W-:Y:S02]  /*14c80*/  UISETP.NE.AND UP1, UPT, UR10, 0x3, UPT ;  /* 0x000000030a00788c */ /* 0x000fe4000bf25270 */
[----:B------:R-:W-:Y:S02]  /*14c90*/  UIADD3 UR27, UPT, UPT, UR27, 0x40, URZ ;  /* 0x000000401b1b7890 */ /* 0x000fe4000fffe0ff */
[----:B------:R-:W-:Y:S02]  /*14ca0*/  USEL UR6, URZ, 0x1, UP1 ;  /* 0x00000001ff067887 */ /* 0x000fe40008800000 */
[----:B------:R-:W-:Y:S02]  /*14cb0*/  USEL UR10, UR10, URZ, UP1 ;  /* 0x000000ff0a0a7287 */ /* 0x000fe40008800000 */
[----:B------:R-:W-:-:S02]  /*14cc0*/  UISETP.NE.AND UP1, UPT, UR7, URZ, UPT ;  /* 0x000000ff0700728c */ /* 0x000fc4000bf25270 */
[----:B------:R-:W-:-:S07]  /*14cd0*/  LOP3.LUT R2, R2, UR6, RZ, 0x3c, !PT ;  /* 0x0000000602027c12 */ /* 0x000fce000f8e3cff */
[----:B--2---:R-:W-:Y:S05]  /*14ce0*/  BRA.U UP1, `(.L_x_354) ;  /* 0xfffffff901fc7547 */ /* 0x004fea000b83ffff */
[----:B------:R-:W-:Y:S05]  /*14cf0*/  EXIT ;  /* 0x000000000000794d */ /* 0x000fea0003800000 */
.L_x_466:
[----:B------:R-:W-:-:S08]  /*14d00*/  NOP ;  /* 0x0000000000007918 */ /* 0x000fd00000000000 */
[----:B------:R-:W1:-:S00]  /*14d10*/  USETMAXREG.DEALLOC.CTAPOOL 0x20 ;  /* 0x00000020000079c8 */ /* 0x000e4000080e0500 */
[----:B------:R-:W2:Y:S08]  /*14d20*/  S2UR UR18, SR_CTAID.X ;  /* 0x00000000001279c3 */ /* 0x000eb00000002500 */
[----:B-1----:R-:W1:Y:S01]  /*14d30*/  LDC R0, c[0x0][0x380] ;  /* 0x0000e000ff007b82 */ /* 0x002e620000000800 */
[----:B--2---:R-:W-:-:S06]  /*14d40*/  USHF.L.U32 UR18, UR18, 0x8, URZ ;  /* 0x0000000812127899 */ /* 0x004fcc00080006ff */
[----:B-1----:R-:W-:-:S13]  /*14d50*/  ISETP.LE.U32.AND P0, PT, R0, UR18, PT ;  /* 0x0000001200007c0c */ /* 0x002fda000bf03070 */
[----:B------:R-:W-:Y:S05]  /*14d60*/  @P0 EXIT ;  /* 0x000000000000094d */ /* 0x000fea0003800000 */
[----:B------:R-:W1:Y:S01]  /*14d70*/  LDCU UR19, c[0x0][0x38c] ;  /* 0x00007180ff1377ac */ /* 0x000e620008000800 */
[----:B------:R-:W2:Y:S01]  /*14d80*/  S2UR UR4, SR_CTAID.Y ;  /* 0x00000000000479c3 */ /* 0x000ea20000002600 */
[----:B------:R-:W-:Y:S01]  /*14d90*/  UMOV UR6, URZ ;  /* 0x000000ff00067c82 */ /* 0x000fe20008000000 */
[----:B------:R-:W-:Y:S01]  /*14da0*/  ELECT P0, URZ, PT ;  /* 0x0000000000ff782f */ /* 0x000fe20003800000 */
[----:B-1----:R-:W1:Y:S01]  /*14db0*/  I2F.U32.RP R2, UR19 ;  /* 0x0000001300027d06 */ /* 0x002e620008209000 */
[----:B------:R-:W-:-:S07]  /*14dc0*/  UISETP.NE.U32.AND UP0, UPT, UR19, URZ, UPT ;  /* 0x000000ff1300728c */ /* 0x000fce000bf05070 */
[----:B-1----:R-:W1:Y:S02]  /*14dd0*/  MUFU.RCP R0, R2 ;  /* 0x0000000200007308 */ /* 0x002e640000001000 */
[----:B-1----:R-:W-:-:S06]  /*14de0*/  VIADD R0, R0, 0xffffffe ;  /* 0x0ffffffe00007836 */ /* 0x002fcc0000000000 */
[----:B------:R-:W1:Y:S02]  /*14df0*/  F2I.FTZ.U32.TRUNC.NTZ R0, R0 ;  /* 0x0000000000007305 */ /* 0x000e64000021f000 */
[----:B-1----:R-:W-:-:S13]  /*14e00*/  R2UR UR7, R0 ;  /* 0x00000000000772ca */ /* 0x002fda00000e0000 */
[----:B------:R-:W-:-:S04]  /*14e10*/  UIADD3 UR5, UPT, UPT, URZ, -UR7, URZ ;  /* 0x80000007ff057290 */ /* 0x000fc8000fffe0ff */
[----:B------:R-:W-:-:S04]  /*14e20*/  UIMAD UR5, UR5, UR19, URZ ;  /* 0x00000013050572a4 */ /* 0x000fc8000f8e02ff */
[----:B------:R-:W-:-:S04]  /*14e30*/  UIMAD.WIDE.U32 UR6, UR7, UR5, UR6 ;  /* 0x00000005070672a5 */ /* 0x000fc8000f8e0006 */
[----:B--2---:R-:W-:-:S07]  /*14e40*/  UIMAD.WIDE.U32 UR20, UR7, UR4, URZ ;  /* 0x00000004071472a5 */ /* 0x004fce000f8e00ff */
[----:B------:R-:W-:Y:S02]  /*14e50*/  UMOV UR20, UR21 ;  /* 0x0000001500147c82 */ /* 0x000fe40008000000 */
[----:B------:R-:W-:Y:S02]  /*14e60*/  UIADD3 UR5, UPT, UPT, -UR20, URZ, URZ ;  /* 0x000000ff14057290 */ /* 0x000fe4000fffe1ff */
[----:B------:R-:W1:Y:S02]  /*14e70*/  S2UR UR21, SR_CTAID.Z ;  /* 0x00000000001579c3 */ /* 0x000e640000002700 */
[----:B------:R-:W-:-:S04]  /*14e80*/  UIMAD UR5, UR19, UR5, UR4 ;  /* 0x00000005130572a4 */ /* 0x000fc8000f8e0204 */
[----:B------:R-:W-:-:S11]  /*14e90*/  UISETP.GE.U32.AND UP2, UPT, UR5, UR19, UPT ;  /* 0x000000130500728c */ /* 0x000fd6000bf46070 */
[----:B------:R-:W-:Y:S02]  /*14ea0*/  @UP2 UIADD3 UR5, UPT, UPT, UR5, -UR19, URZ ;  /* 0x8000001305052290 */ /* 0x000fe4000fffe0ff */
[----:B------:R-:W-:Y:S02]  /*14eb0*/  @UP2 UIADD3 UR20, UPT, UPT, UR20, 0x1, URZ ;  /* 0x0000000114142890 */ /* 0x000fe4000fffe0ff */
[----:B------:R-:W-:-:S11]  /*14ec0*/  UISETP.GE.U32.AND UP1, UPT, UR5, UR19, UPT ;  /* 0x000000130500728c */ /* 0x000fd6000bf26070 */
[----:B------:R-:W-:Y:S02]  /*14ed0*/  @UP1 UIADD3 UR20, UPT, UPT, UR20, 0x1, URZ ;  /* 0x0000000114141890 */ /* 0x000fe4000fffe0ff */
[----:B------:R-:W-:-:S04]  /*14ee0*/  @!UP0 ULOP3.LUT UR20, URZ, UR19, URZ, 0x33, !UPT ;  /* 0x00000013ff148292 */ /* 0x000fc8000f8e33ff */
[----:B------:R-:W-:-:S04]  /*14ef0*/  UIADD3 UR5, UPT, UPT, -UR20, URZ, URZ ;  /* 0x000000ff14057290 */ /* 0x000fc8000fffe1ff */
[----:B------:R-:W-:Y:S01]  /*14f00*/  UIMAD UR19, UR19, UR5, UR4 ;  /* 0x00000005131372a4 */ /* 0x000fe2000f8e0204 */
[----:B-1----:R-:W-:Y:S11]  /*14f10*/  BRA.U UP6, `(.L_x_355) ;  /* 0x0000000106047547 */ /* 0x002ff6000b800000 */
[----:B------:R-:W-:Y:S05]  /*14f20*/  BPT.TRAP 0x1 ;  /* 0x000000040000795c */ /* 0x000fea0000300000 */
.L_x_355:
[----:B------:R-:W1:Y:S01]  /*14f30*/  S2UR UR4, SR_CgaCtaId ;  /* 0x00000000000479c3 */ /* 0x000e620000008800 */
[----:B------:R-:W-:Y:S01]  /*14f40*/  UMOV UR16, 0x400 ;  /* 0x0000040000107882 */ /* 0x000fe20000000000 */
[----:B------:R-:W-:Y:S01]  /*14f50*/  SHF.L.U32 R3, RZ, 0x1f, RZ ;  /* 0x0000001fff037819 */ /* 0x000fe200000006ff */
[----:B-1----:R-:W-:-:S09]  /*14f60*/  ULEA UR16, UR4, UR16, 0x18 ;  /* 0x0000001004107291 */ /* 0x002fd2000f8ec0ff */
[----:B------:R-:W1:Y:S02]  /*14f70*/  SYNCS.PHASECHK.TRANS64.TRYWAIT P0, [UR16+0xe0b0], R3 ;  /* 0x00e0b003ff0075a7 */ /* 0x000e640008001110 */
[----:B-1----:R-:W-:Y:S05]  /*14f80*/  @!P0 BRA `(.L_x_356) ;  /* 0x0000001800308947 */ /* 0x002fea0003800000 */
.L_x_449:
[----:B------:R-:W2:Y:S01]  /*14f90*/  LDCU.64 UR6, c[0x0][0x348] ;  /* 0x00006900ff0677ac */ /* 0x000ea20008000a00 */
[----:B------:R-:W-:Y:S01]  /*14fa0*/  UMOV UR17, URZ ;  /* 0x000000ff00117c82 */ /* 0x000fe20008000000 */
[----:B--2---:R-:W-:-:S04]  /*14fb0*/  UIADD3 UR6, UP0, UPT, UR6, 0x400, URZ ;  /* 0x0000040006067890 */ /* 0x004fc8000ff1e0ff */
[----:B------:R-:W-:-:S09]  /*14fc0*/  UIADD3.X UR7, UPT, UPT, URZ, UR7, URZ, UP0, !UPT ;  /* 0x00000007ff077290 */ /* 0x000fd200087fe4ff */
[----:B------:R2:W-:Y:S01]  /*14fd0*/  UTMASTG.5D [UR16], [UR6] ;  /* 0x00000010060073b5 */ /* 0x0005e20008020000 */
[----:B------:R0:W-:Y:S01]  /*14fe0*/  UTMACMDFLUSH ;  /* 0x00000000000079b7 */ /* 0x0001e20000000000 */
[----:B--2---:R-:W-:Y:S05]  /*14ff0*/  BRA.U UP6, `(.L_x_357) ;  /* 0x0000000106047547 */ /* 0x004fea000b800000 */
[----:B------:R-:W-:Y:S05]  /*15000*/  BPT.TRAP 0x1 ;  /* 0x000000040000795c */ /* 0x000fea0000300000 */
.L_x_357:
[----:B------:R-:W2:Y:S02]  /*15010*/  SYNCS.PHASECHK.TRANS64.TRYWAIT P0, [UR16+0xe0b8], R3 ;  /* 0x00e0b803ff0075a7 */ /* 0x000ea40008001110 */
[----:B--2---:R-:W-:Y:S05]  /*15020*/  @!P0 BRA `(.L_x_358) ;  /* 0x0000001800208947 */ /* 0x004fea0003800000 */
.L_x_451:
[----:B------:R-:W2:Y:S01]  /*15030*/  LDCU.64 UR6, c[0x0][0x348] ;  /* 0x00006900ff0677ac */ /* 0x000ea20008000a00 */
[----:B------:R-:W-:Y:S02]  /*15040*/  UIADD3 UR10, UPT, UPT, UR18, 0x80, URZ ;  /* 0x00000080120a7890 */ /* 0x000fe4000fffe0ff */
[----:B------:R-:W-:Y:S01]  /*15050*/  UIADD3 UR8, UPT, UPT, UR16, 0x4000, URZ ;  /* 0x0000400010087890 */ /* 0x000fe2000fffe0ff */
[----:B------:R-:W-:Y:S01]  /*15060*/  UMOV UR9, URZ ;  /* 0x000000ff00097c82 */ /* 0x000fe20008000000 */
[----:B------:R-:W-:Y:S01]  /*15070*/  UMOV UR11, UR19 ;  /* 0x00000013000b7c82 */ /* 0x000fe20008000000 */
[----:B------:R-:W-:Y:S01]  /*15080*/  UMOV UR12, UR20 ;  /* 0x00000014000c7c82 */ /* 0x000fe20008000000 */
[----:B------:R-:W-:Y:S01]  /*15090*/  UMOV UR13, UR21 ;  /* 0x00000015000d7c82 */ /* 0x000fe20008000000 */
[----:B--2---:R-:W-:-:S04]  /*150a0*/  UIADD3 UR6, UP0, UPT, UR6, 0x400, URZ ;  /* 0x0000040006067890 */ /* 0x004fc8000ff1e0ff */
[----:B------:R-:W-:-:S09]  /*150b0*/  UIADD3.X UR7, UPT, UPT, URZ, UR7, URZ, UP0, !UPT ;  /* 0x00000007ff077290 */ /* 0x000fd200087fe4ff */
[----:B------:R2:W-:Y:S01]  /*150c0*/  UTMASTG.5D [UR8], [UR6] ;  /* 0x00000008060073b5 */ /* 0x0005e20008020000 */
[----:B------:R0:W-:Y:S01]  /*150d0*/  UTMACMDFLUSH ;  /* 0x00000000000079b7 */ /* 0x0001e20000000000 */
[----:B------:R-:W-:-:S04]  /*150e0*/  DEPBAR.LE SB0, 0x1 ;  /* 0x000080400000791a */ /* 0x000fc80000000000 */
[----:B--2---:R-:W-:Y:S05]  /*150f0*/  BRA.U UP6, `(.L_x_359) ;  /* 0x0000000106047547 */ /* 0x004fea000b800000 */
[----:B------:R-:W-:Y:S05]  /*15100*/  BPT.TRAP 0x1 ;  /* 0x000000040000795c */ /* 0x000fea0000300000 */
.L_x_359:
[----:B------:R-:W-:-:S04]  /*15110*/  UIADD3 UR5, UPT, UPT, UR16, 0xe0c0, URZ ;  /* 0x0000e0c010057890 */ /* 0x000fc8000fffe0ff */
[----:B------:R-:W-:-:S09]  /*15120*/  UPRMT UR5, UR4, 0x654, UR5 ;  /* 0x0000065404057896 */ /* 0x000fd20008000005 */
[----:B------:R-:W-:Y:S01]  /*15130*/  SYNCS.ARRIVE.TRANS64.RED.A1T0 RZ, [UR5], RZ ;  /* 0x000000ffffff79a7 */ /* 0x000fe20008100405 */
[----:B------:R-:W-:-:S04]  /*15140*/  DEPBAR.LE SB0, 0x0 ;  /* 0x000080000000791a */ /* 0x000fc80000000000 */
[----:B------:R-:W-:Y:S05]  /*15150*/  BRA.U UP6, `(.L_x_360) ;  /* 0x0000000106047547 */ /* 0x000fea000b800000 */
[----:B------:R-:W-:Y:S05]  /*15160*/  BPT.TRAP 0x1 ;  /* 0x000000040000795c */ /* 0x000fea0000300000 */
.L_x_360:
[----:B------:R-:W-:Y:S01]  /*15170*/  UIADD3 UR5, UPT, UPT, UR16, 0xe0c8, URZ ;  /* 0x0000e0c810057890 */ /* 0x000fe2000fffe0ff */
[----:B------:R-:W-:Y:S02]  /*15180*/  IMAD.MOV.U32 R2, RZ, RZ, 0xffff ;  /* 0x0000ffffff027424 */ /* 0x000fe400078e00ff */
[----:B-1----:R-:W-:Y:S01]  /*15190*/  IMAD.MOV.U32 R0, RZ, RZ, 0x1 ;  /* 0x00000001ff007424 */ /* 0x002fe200078e00ff */
[----:B------:R-:W-:-:S09]  /*151a0*/  UPRMT UR5, UR4, 0x654, UR5 ;  /* 0x0000065404057896 */ /* 0x000fd20008000005 */
[----:B------:R-:W-:Y:S01]  /*151b0*/  SYNCS.ARRIVE.TRANS64.RED.A1T0 RZ, [UR5], RZ ;  /* 0x000000ffffff79a7 */ /* 0x000fe20008100405 */
[----:B------:R-:W1:Y:S01]  /*151c0*/  LDS R3, [UR16+0xe0e0] ;  /* 0x00e0e010ff037984 */ /* 0x000e620008000800 */
[----:B------:R-:W-:Y:S02]  /*151d0*/  UMOV UR6, 0x40 ;  /* 0x0000004000067882 */ /* 0x000fe40000000000 */
[----:B------:R-:W-:Y:S01]  /*151e0*/  ULEA UR6, UR4, UR6, 0x18 ;  /* 0x0000000604067291 */ /* 0x000fe2000f8ec0ff */
[----:B------:R-:W-:-:S08]  /*151f0*/  NOP ;  /* 0x0000000000007918 */ /* 0x000fd00000000000 */
[----:B------:R-:W2:Y:S01]  /*15200*/  LDS R5, [UR6+0x14] ;  /* 0x00001406ff057984 */ /* 0x000ea20008000800 */
[----:B-1----:R-:W-:-:S04]  /*15210*/  LOP3.LUT R3, R3, 0xffff, RZ, 0xc0, !PT ;  /* 0x0000ffff03037812 */ /* 0x002fc800078ec0ff */
[----:B------:R-:W-:-:S04]  /*15220*/  SHF.R.U32.HI R3, RZ, 0x5, R3 ;  /* 0x00000005ff037819 */ /* 0x000fc80000011603 */
[-C--:B------:R-:W-:Y:S02]  /*15230*/  SHF.L.U32 R2, R2, R3.reuse, RZ ;  /* 0x0000000302027219 */ /* 0x080fe400000006ff */
[----:B------:R-:W-:Y:S02]  /*15240*/  SHF.L.U32 R3, R0, R3, RZ ;  /* 0x0000000300037219 */ /* 0x000fe400000006ff */
[----:B--2---:R-:W-:-:S04]  /*15250*/  LOP3.LUT R5, R5, R2, RZ, 0xc0, !PT ;  /* 0x0000000205057212 */ /* 0x004fc800078ec0ff */
[----:B------:R-:W-:-:S13]  /*15260*/  ISETP.NE.AND P0, PT, R5, R2, PT ;  /* 0x000000020500720c */ /* 0x000fda0003f05270 */
[----:B------:R-:W-:Y:S05]  /*15270*/  @P0 BRA `(.L_x_361) ;  /* 0x00000000005c0947 */ /* 0x000fea0003800000 */
[----:B------:R-:W1:Y:S02]  /*15280*/  LDS R0, [UR6+0x18] ;  /* 0x00001806ff007984 */ /* 0x000e640008000800 */
[----:B-1----:R-:W-:-:S04]  /*15290*/  LOP3.LUT R0, R0, R3, RZ, 0xc0, !PT ;  /* 0x0000000300007212 */ /* 0x002fc800078ec0ff */
[----:B------:R-:W-:-:S13]  /*152a0*/  ISETP.NE.AND P0, PT, R0, R3, PT ;  /* 0x000000030000720c */ /* 0x000fda0003f05270 */
[----:B------:R-:W-:Y:S05]  /*152b0*/  @P0 BRA `(.L_x_362) ;  /* 0x0000000000400947 */ /* 0x000fea0003800000 */
[----:B------:R-:W-:Y:S01]  /*152c0*/  R2UR UR8, R2 ;  /* 0x00000000020872ca */ /* 0x000fe200000e0000 */
[----:B------:R-:W-:Y:S01]  /*152d0*/  VOTEU.ANY UR7, UPT, PT ;  /* 0x0000000000077886 */ /* 0x000fe200038e0100 */
[----:B------:R-:W1:Y:S01]  /*152e0*/  S2R R2, SR_LANEID ;  /* 0x0000000000027919 */ /* 0x000e620000000000 */
[----:B------:R-:W-:Y:S01]  /*152f0*/  LOP3.LUT R4, RZ, R3, RZ, 0x33, !PT ;  /* 0x00000003ff047212 */ /* 0x000fe200078e33ff */
[----:B------:R-:W-:-:S03]  /*15300*/  UFLO.U32 UR7, UR7 ;  /* 0x00000007000772bd */ /* 0x000fc600080e0000 */
[----:B------:R-:W2:Y:S06]  /*15310*/  REDUX UR4, R4 ;  /* 0x00000000040473c4 */ /* 0x000eac0000000000 */
[----:B------:R-:W-:-:S06]  /*15320*/  ULOP3.LUT UR8, URZ, UR8, URZ, 0x33, !UPT ;  /* 0x00000008ff087292 */ /* 0x000fcc000f8e33ff */
[----:B------:R-:W-:-:S04]  /*15330*/  IMAD.U32 R0, RZ, RZ, UR8 ;  /* 0x00000008ff007e24 */ /* 0x000fc8000f8e00ff */
[----:B------:R-:W3:Y:S02]  /*15340*/  REDUX UR5, R0 ;  /* 0x00000000000573c4 */ /* 0x000ee40000000000 */
[----:B------:R4:W-:Y:S01]  /*15350*/  UTCATOMSWS.AND URZ, UR8 ;  /* 0x0000000800ff79e3 */ /* 0x0009e20008000000 */
[----:B-1----:R-:W-:Y:S01]  /*15360*/  ISETP.EQ.U32.AND P0, PT, R2, UR7, PT ;  /* 0x0000000702007c0c */ /* 0x002fe2000bf02070 */
[----:B--2---:R-:W-:Y:S02]  /*15370*/  IMAD.U32 R2, RZ, RZ, UR4 ;  /* 0x00000004ff027e24 */ /* 0x004fe4000f8e00ff */
[----:B---3--:R-:W-:-:S10]  /*15380*/  IMAD.U32 R3, RZ, RZ, UR5 ;  /* 0x00000005ff037e24 */ /* 0x008fd4000f8e00ff */
[----:B------:R4:W-:Y:S04]  /*15390*/  @P0 ATOMS.AND RZ, [UR6+0x14], R3 ;  /* 0x00001403ffff098c */ /* 0x0009e8000a800006 */
[----:B------:R4:W-:Y:S01]  /*153a0*/  @P0 ATOMS.AND RZ, [UR6+0x18], R2 ;  /* 0x00001802ffff098c */ /* 0x0009e2000a800006 */
[----:B------:R-:W-:Y:S05]  /*153b0*/  BRA `(.L_x_363) ;  /* 0x0000000000147947 */ /* 0x000fea0003800000 */
.L_x_362:
[----:B------:R-:W-:Y:S02]  /*153c0*/  MOV R2, 0x153e0 ;  /* 0x000153e000027802 */ /* 0x000fe40000000f00 */
[----:B------:R-:W-:Y:S05]  /*153d0*/  CALL.REL.NOINC `($__internal_0_$__cuda_sm10x_tcgen05_guardrail_trap_col_being_dealloced_not_returned_by_alloc) ;  /* 0x00000014004c7944 */ /* 0x000fea0003c00000 */
[----:B------:R-:W-:Y:S05]  /*153e0*/  BRA `(.L_x_363) ;  /* 0x0000000000087947 */ /* 0x000fea0003800000 */
.L_x_361:
[----:B------:R-:W-:Y:S02]  /*153f0*/  MOV R2, 0x15410 ;  /* 0x0001541000027802 */ /* 0x000fe40000000f00 */
[----:B------:R-:W-:Y:S05]  /*15400*/  CALL.REL.NOINC `($__internal_2_$__cuda_sm10x_tcgen05_guardrail_trap_unallocated_columns_being_dealloced) ;  /* 0x0000001400587944 */ /* 0x000fea0003c00000 */
.L_x_363:
[----:B------:R-:W-:Y:S01]  /*15410*/  NOP ;  /* 0x0000000000007918 */ /* 0x000fe20000000000 */
[----:B----4-:R-:W-:Y:S05]  /*15420*/  EXIT ;  /* 0x000000000000794d */ /* 0x010fea0003800000 */
.L_x_35:
[----:B------:R-:W-:-:S07]  /*15430*/  MOV R0, UR4 ;  /* 0x0000000400007c02 */ /* 0x000fce0008000f00 */
.L_x_364:
[----:B-1----:R1:W2:Y:S02]  /*15440*/  SYNCS.PHASECHK.TRANS64.TRYWAIT P0, [R0+URZ+0xe000], R3 ;  /* 0x00e00003000075a7 */ /* 0x0022a400080011ff */
[----:B--2---:R-:W-:Y:S05]  /*15450*/  @!P0 NANOSLEEP.SYNCS 0x989680 ;  /* 0x009896800000895d */ /* 0x004fea0003900000 */
[----:B------:R-:W2:Y:S02]  /*15460*/  @!P0 SYNCS.PHASECHK.TRANS64 P0, [R0+URZ+0xe000], R3 ;  /* 0x00e00003000085a7 */ /* 0x000ea400080010ff */
[----:B--2---:R-:W-:Y:S05]  /*15470*/  @!P0 BRA `(.L_x_364) ;  /* 0xfffffffc00f08947 */ /* 0x004fea000383ffff */
[----:B------:R-:W-:Y:S05]  /*15480*/  BRA `(.L_x_365) ;  /* 0xfffffec400d47947 */ /* 0x000fea000383ffff */
.L_x_37:
[----:B-1----:R-:W-:-:S07]  /*15490*/  MOV R0, UR4 ;  /* 0x0000000400007c02 */ /* 0x002fce0008000f00 */
.L_x_366:
[----:B-1----:R1:W2:Y:S02]  /*154a0*/  SYNCS.PHASECHK.TRANS64.TRYWAIT P0, [R0+URZ+0xe020], R3 ;  /* 0x00e02003000075a7 */ /* 0x0022a400080011ff */
[----:B--2---:R-:W-:Y:S05]  /*154b0*/  @!P0 NANOSLEEP.SYNCS 0x989680 ;  /* 0x009896800000895d */ /* 0x004fea0003900000 */
[----:B------:R-:W2:Y:S02]  /*154c0*/  @!P0 SYNCS.PHASECHK.TRANS64 P0, [R0+URZ+0xe020], R3 ;  /* 0x00e02003000085a7 */ /* 0x000ea400080010ff */
[----:B--2---:R-:W-:Y:S05]  /*154d0*/  @!P0 BRA `(.L_x_366) ;  /* 0xfffffffc00f08947 */ /* 0x004fea000383ffff */
[----:B------:R-:W-:Y:S05]  /*154e0*/  BRA `(.L_x_367) ;  /* 0xfffffec400d07947 */ /* 0x000fea000383ffff */
.L_x_39:
[----:B------:R-:W-:-:S07]  /*154f0*/  MOV R5, UR4 ;  /* 0x0000000400057c02 */ /* 0x000fce0008000f00 */
.L_x_368:
[----:B--2---:R2:W3:Y:S02]  /*15500*/  SYNCS.PHASECHK.TRANS64.TRYWAIT P0, [R5+URZ+0xe058], R2 ;  /* 0x00e05802050075a7 */ /* 0x0044e400080011ff */
[----:B---3--:R-:W-:Y:S05]  /*15510*/  @!P0 NANOSLEEP.SYNCS 0x989680 ;  /* 0x009896800000895d */ /* 0x008fea0003900000 */
[----:B------:R-:W3:Y:S02]  /*15520*/  @!P0 SYNCS.PHASECHK.TRANS64 P0, [R5+URZ+0xe058], R2 ;  /* 0x00e05802050085a7 */ /* 0x000ee400080010ff */
[----:B---3--:R-:W-:Y:S05]  /*15530*/  @!P0 BRA `(.L_x_368) ;  /* 0xfffffffc00f08947 */ /* 0x008fea000383ffff */
[----:B------:R-:W-:Y:S05]  /*15540*/  BRA `(.L_x_369) ;  /* 0xfffffec400d47947 */ /* 0x000fea000383ffff */
.L_x_43:
[----:B------:R-:W-:-:S07]  /*15550*/  MOV R0, UR4 ;  /* 0x0000000400007c02 */ /* 0x000fce0008000f00 */
.L_x_370:
[----:B-1----:R1:W3:Y:S02]  /*15560*/  SYNCS.PHASECHK.TRANS64.TRYWAIT P0, [R0+URZ+0xe008], R3 ;  /* 0x00e00803000075a7 */ /* 0x0022e400080011ff */
[----:B---3--:R-:W-:Y:S05]  /*15570*/  @!P0 NANOSLEEP.SYNCS 0x989680 ;  /* 0x009896800000895d */ /* 0x008fea0003900000 */
[----:B------:R-:W3:Y:S02]  /*15580*/  @!P0 SYNCS.PHASECHK.TRANS64 P0, [R0+URZ+0xe008], R3 ;  /* 0x00e00803000085a7 */ /* 0x000ee400080010ff */
[----:B---3--:R-:W-:Y:S05]  /*15590*/  @!P0 BRA `(.L_x_370) ;  /* 0xfffffffc00f08947 */ /* 0x008fea000383ffff */
[----:B------:R-:W-:Y:S05]  /*155a0*/  BRA `(.L_x_371) ;  /* 0xfffffec800607947 */ /* 0x000fea000383ffff */
.L_x_45:
[----:B--2---:R-:W-:-:S07]  /*155b0*/  MOV R5, UR4 ;  /* 0x0000000400057c02 */ /* 0x004fce0008000f00 */
.L_x_372:
[----:B--2---:R2:W3:Y:S02]  /*155c0*/  SYNCS.PHASECHK.TRANS64.TRYWAIT P0, [R5+URZ+0xe068], R2 ;  /* 0x00e06802050075a7 */ /* 0x0044e400080011ff */
[----:B---3--:R-:W-:Y:S05]  /*155d0*/  @!P0 NANOSLEEP.SYNCS 0x989680 ;  /* 0x009896800000895d */ /* 0x008fea0003900000 */
[----:B------:R-:W3:Y:S02]  /*155e0*/  @!P0 SYNCS.PHASECHK.TRANS64 P0, [R5+URZ+0xe068], R2 ;  /* 0x00e06802050085a7 */ /* 0x000ee400080010ff */
[----:B---3--:R-:W-:Y:S05]  /*155f0*/  @!P0 BRA `(.L_x_372) ;  /* 0xfffffffc00f08947 */ /* 0x008fea000383ffff */
[----:B------:R-:W-:Y:S05]  /*15600*/  BRA `(.L_x_373) ;  /* 0xfffffec8005c7947 */ /* 0x000fea000383ffff */
.L_x_49:
[----:B------:R-:W-:-:S07]  /*15610*/  MOV R0, UR4 ;  /* 0x0000000400007c02 */ /* 0x000fce0008000f00 */
.L_x_374:
[----:B---3--:R3:W4:Y:S02]  /*15620*/  SYNCS.PHASECHK.TRANS64.TRYWAIT P0, [R0+URZ+0xe028], R3 ;  /* 0x00e02803000075a7 */ /* 0x00872400080011ff */
[----:B----4-:R-:W-:Y:S05]  /*15630*/  @!P0 NANOSLEEP.SYNCS 0x989680 ;  /* 0x009896800000895d */ /* 0x010fea0003900000 */
[----:B------:R-:W4:Y:S02]  /*15640*/  @!P0 SYNCS.PHASECHK.TRANS64 P0, [R0+URZ+0xe028], R3 ;  /* 0x00e02803000085a7 */ /* 0x000f2400080010ff */
[----:B----4-:R-:W-:Y:S05]  /*15650*/  @!P0 BRA `(.L_x_374) ;  /* 0xfffffffc00f08947 */ /* 0x010fea000383ffff */
[----:B------:R-:W-:Y:S05]  /*15660*/  BRA `(.L_x_375) ;  /* 0xfffffec800e87947 */ /* 0x000fea000383ffff */
.L_x_51:
[----:B--2---:R-:W-:-:S07]  /*15670*/  MOV R5, UR4 ;  /* 0x0000000400057c02 */ /* 0x004fce0008000f00 */
.L_x_376:
[----:B--2---:R2:W4:Y:S02]  /*15680*/  SYNCS.PHASECHK.TRANS64.TRYWAIT P0, [R5+URZ+0xe0a0], R2 ;  /* 0x00e0a002050075a7 */ /* 0x00452400080011ff */
[----:B----4-:R-:W-:Y:S05]  /*15690*/  @!P0 NANOSLEEP.SYNCS 0x989680 ;  /* 0x009896800000895d */ /* 0x010fea0003900000 */
[----:B------:R-:W4:Y:S02]  /*156a0*/  @!P0 SYNCS.PHASECHK.TRANS64 P0, [R5+URZ+0xe0a0], R2 ;  /* 0x00e0a002050085a7 */ /* 0x000f2400080010ff */
[----:B----4-:R-:W-:Y:S05]  /*156b0*/  @!P0 BRA `(.L_x_376) ;  /* 0xfffffffc00f08947 */ /* 0x010fea000383ffff */
[----:B------:R-:W-:Y:S05]  /*156c0*/  BRA `(.L_x_377) ;  /* 0xfffffec800e07947 */ /* 0x000fea000383ffff */
.L_x_53:
[----:B---3--:R-:W-:-:S07]  /*156d0*/  MOV R0, UR4 ;  /* 0x0000000400007c02 */ /* 0x008fce0008000f00 */
.L_x_378:
[----:B---3--:R3:W4:Y:S02]  /*156e0*/  SYNCS.PHASECHK.TRANS64.TRYWAIT P0, [R0+URZ+0xe058], R3 ;  /* 0x00e05803000075a7 */ /* 0x00872400080011ff */
[----:B----4-:R-:W-:Y:S05]  /*156f0*/  @!P0 NANOSLEEP.SYNCS 0x989680 ;  /* 0x009896800000895d */ /* 0x010fea0003900000 */
[----:B------:R-:W4:Y:S02]  /*15700*/  @!P0 SYNCS.PHASECHK.TRANS64 P0, [R0+URZ+0xe058], R3 ;  /* 0x00e05803000085a7 */ /* 0x000f2400080010ff */
[----:B----4-:R-:W-:Y:S05]  /*15710*/  @!P0 BRA `(.L_x_378) ;  /* 0xfffffffc00f08947 */ /* 0x010fea000383ffff */
[----:B------:R-:W-:Y:S05]  /*15720*/  BRA `(.L_x_379) ;  /* 0xfffffec800d87947 */ /* 0x000fea000383ffff */
.L_x_57:
[----:B------:R-:W-:Y:S07]  /*15730*/  MOV R0, UR7 ;  /* 0x0000000700007c02 */ /* 0x000fee0008000f00 */
.L_x_380:
[----:B--2---:R2:W3:Y:S02]  /*15740*/  SYNCS.PHASECHK.TRANS64.TRYWAIT P0, [R0+URZ+0xe020], R3 ;  /* 0x00e02003000075a7 */ /* 0x0044e400080011ff */
[----:B---3--:R-:W-:Y:S05]  /*15750*/  @!P0 NANOSLEEP.SYNCS 0x989680 ;  /* 0x009896800000895d */ /* 0x008fea0003900000 */
[----:B------:R-:W3:Y:S02]  /*15760*/  @!P0 SYNCS.PHASECHK.TRANS64 P0, [R0+URZ+0xe020], R3 ;  /* 0x00e02003000085a7 */ /* 0x000ee400080010ff */
[----:B---3--:R-:W-:Y:S05]  /*15770*/  @!P0 BRA `(.L_x_380) ;  /* 0xfffffffc00f08947 */ /* 0x008fea000383ffff */
[----:B------:R-:W-:Y:S05]  /*15780*/  BRA `(.L_x_381) ;  /* 0xfffffecc00b07947 */ /* 0x000fea000383ffff */
.L_x_60:
[----:B------:R-:W-:Y:S07]  /*15790*/  MOV R0, UR4 ;  /* 0x0000000400007c02 */ /* 0x000fee0008000f00 */
.L_x_382:
[----:B--2---:R2:W3:Y:S02]  /*157a0*/  SYNCS.PHASECHK.TRANS64.TRYWAIT P0, [R0+URZ+0xe0a8], R3 ;  /* 0x00e0a803000075a7 */ /* 0x0044e400080011ff */
[----:B---3--:R-:W-:Y:S05]  /*157b0*/  @!P0 NANOSLEEP.SYNCS 0x989680 ;  /* 0x009896800000895d */ /* 0x008fea0003900000 */
[----:B------:R-:W3:Y:S02]  /*157c0*/  @!P0 SYNCS.PHASECHK.TRANS64 P0, [R0+URZ+0xe0a8], R3 ;  /* 0x00e0a803000085a7 */ /* 0x000ee400080010ff */
[----:B---3--:R-:W-:Y:S05]  /*157d0*/  @!P0 BRA `(.L_x_382) ;  /* 0xfffffffc00f08947 */ /* 0x008fea000383ffff */
[----:B------:R-:W-:Y:S05]  /*157e0*/  BRA `(.L_x_383) ;  /* 0xfffffed000587947 */ /* 0x000fea000383ffff */
.L_x_62:
[----:B------:R-:W-:Y:S07]  /*157f0*/  MOV R0, UR4 ;  /* 0x0000000400007c02 */ /* 0x000fee0008000f00 */
.L_x_384:
[----:B--2---:R2:W3:Y:S02]  /*15800*/  SYNCS.PHASECHK.TRANS64.TRYWAIT P0, [R0+URZ+0xe068], R3 ;  /* 0x00e06803000075a7 */ /* 0x0044e400080011ff */
[----:B---3--:R-:W-:Y:S05]  /*15810*/  @!P0 NANOSLEEP.SYNCS 0x989680 ;  /* 0x009896800000895d */ /* 0x008fea0003900000 */
[----:B------:R-:W3:Y:S02]  /*15820*/  @!P0 SYNCS.PHASECHK.TRANS64 P0, [R0+URZ+0xe068], R3 ;  /* 0x00e06803000085a7 */ /* 0x000ee400080010ff */
[----:B---3--:R-:W-:Y:S05]  /*15830*/  @!P0 BRA `(.L_x_384) ;  /* 0xfffffffc00f08947 */ /* 0x008fea000383ffff */
[----:B------:R-:W-:Y:S05]  /*15840*/  BRA `(.L_x_385) ;  /* 0xfffffed000547947 */ /* 0x000fea000383ffff */
.L_x_68:
[----:B------:R-:W-:Y:S07]  /*15850*/  MOV R0, UR7 ;  /* 0x0000000700007c02 */ /* 0x000fee0008000f00 */
.L_x_386:
[----:B--2---:R2:W3:Y:S02]  /*15860*/  SYNCS.PHASECHK.TRANS64.TRYWAIT P0, [R0+URZ+0xe020], R3 ;  /* 0x00e02003000075a7 */ /* 0x0044e400080011ff */
[----:B---3--:R-:W-:Y:S05]  /*15870*/  @!P0 NANOSLEEP.SYNCS 0x989680 ;  /* 0x009896800000895d */ /* 0x008fea0003900000 */
[----:B------:R-:W3:Y:S02]  /*15880*/  @!P0 SYNCS.PHASECHK.TRANS64 P0, [R0+URZ+0xe020], R3 ;  /* 0x00e02003000085a7 */ /* 0x000ee400080010ff */
[----:B---3--:R-:W-:Y:S05]  /*15890*/  @!P0 BRA `(.L_x_386) ;  /* 0xfffffffc00f08947 */ /* 0x008fea000383ffff */
[----:B------:R-:W-:Y:S05]  /*158a0*/  BRA `(.L_x_387) ;  /* 0xfffffed400d07947 */ /* 0x000fea000383ffff */
.L_x_70:
[----:B------:R-:W-:Y:S07]  /*158b0*/  MOV R0, UR4 ;  /* 0x0000000400007c02 */ /* 0x000fee0008000f00 */
.L_x_388:
[----:B--2---:R2:W3:Y:S02]  /*158c0*/  SYNCS.PHASECHK.TRANS64.TRYWAIT P0, [R0+URZ+0xe0a0], R3 ;  /* 0x00e0a003000075a7 */ /* 0x0044e400080011ff */
[----:B---3--:R-:W-:Y:S05]  /*158d0*/  @!P0 NANOSLEEP.SYNCS 0x989680 ;  /* 0x009896800000895d */ /* 0x008fea0003900000 */
[----:B------:R-:W3:Y:S02]  /*158e0*/  @!P0 SYNCS.PHASECHK.TRANS64 P0, [R0+URZ+0xe0a0], R3 ;  /* 0x00e0a003000085a7 */ /* 0x000ee400080010ff */
[----:B---3--:R-:W-:Y:S05]  /*158f0*/  @!P0 BRA `(.L_x_388) ;  /* 0xfffffffc00f08947 */ /* 0x008fea000383ffff */
[----:B------:R-:W-:Y:S05]  /*15900*/  BRA `(.L_x_389) ;  /* 0xfffffed400cc7947 */ /* 0x000fea000383ffff */
.L_x_72:
[----:B------:R-:W-:Y:S07]  /*15910*/  MOV R0, UR4 ;  /* 0x0000000400007c02 */ /* 0x000fee0008000f00 */
.L_x_390:
[----:B--2---:R2:W3:Y:S02]  /*15920*/  SYNCS.PHASECHK.TRANS64.TRYWAIT P0, [R0+URZ+0xe058], R3 ;  /* 0x00e05803000075a7 */ /* 0x0044e400080011ff */
[----:B---3--:R-:W-:Y:S05]  /*15930*/  @!P0 NANOSLEEP.SYNCS 0x989680 ;  /* 0x009896800000895d */ /* 0x008fea0003900000 */
[----:B------:R-:W3:Y:S02]  /*15940*/  @!P0 SYNCS.PHASECHK.TRANS64 P0, [R0+URZ+0xe058], R3 ;  /* 0x00e05803000085a7 */ /* 0x000ee400080010ff */
[----:B---3--:R-:W-:Y:S05]  /*15950*/  @!P0 BRA `(.L_x_390) ;  /* 0xfffffffc00f08947 */ /* 0x008fea000383ffff */
[----:B------:R-:W-:Y:S05]  /*15960*/  BRA `(.L_x_391) ;  /* 0xfffffed400c87947 */ /* 0x000fea000383ffff */
.L_x_80:
[----:B------:R-:W-:-:S07]  /*15970*/  MOV R0, UR4 ;  /* 0x0000000400007c02 */ /* 0x000fce0008000f00 */
.L_x_392:
[----:B--2---:R2:W3:Y:S02]  /*15980*/  SYNCS.PHASECHK.TRANS64.TRYWAIT P0, [R0+URZ+0xe0a8], R3 ;  /* 0x00e0a803000075a7 */ /* 0x0044e400080011ff */
[----:B---3--:R-:W-:Y:S05]  /*15990*/  @!P0 NANOSLEEP.SYNCS 0x989680 ;  /* 0x009896800000895d */ /* 0x008fea0003900000 */
[----:B------:R-:W3:Y:S02]  /*159a0*/  @!P0 SYNCS.PHASECHK.TRANS64 P0, [R0+URZ+0xe0a8], R3 ;  /* 0x00e0a803000085a7 */ /* 0x000ee400080010ff */
[----:B---3--:R-:W-:Y:S05]  /*159b0*/  @!P0 BRA `(.L_x_392) ;  /* 0xfffffffc00f08947 */ /* 0x008fea000383ffff */
[----:B------:R-:W-:Y:S05]  /*159c0*/  BRA `(.L_x_393) ;  /* 0xfffffed800c87947 */ /* 0x000fea000383ffff */
.L_x_82:
[----:B--2---:R-:W-:-:S07]  /*159d0*/  MOV R0, UR4 ;  /* 0x0000000400007c02 */ /* 0x004fce0008000f00 */
.L_x_394:
[----:B--2---:R2:W3:Y:S02]  /*159e0*/  SYNCS.PHASECHK.TRANS64.TRYWAIT P0, [R0+URZ+0xe068], R5 ;  /* 0x00e06805000075a7 */ /* 0x0044e400080011ff */
[----:B---3--:R-:W-:Y:S05]  /*159f0*/  @!P0 NANOSLEEP.SYNCS 0x989680 ;  /* 0x009896800000895d */ /* 0x008fea0003900000 */
[----:B------:R-:W3:Y:S02]  /*15a00*/  @!P0 SYNCS.PHASECHK.TRANS64 P0, [R0+URZ+0xe068], R5 ;  /* 0x00e06805000085a7 */ /* 0x000ee400080010ff */
[----:B---3--:R-:W-:Y:S05]  /*15a10*/  @!P0 BRA `(.L_x_394) ;  /* 0xfffffffc00f08947 */ /* 0x008fea000383ffff */
[----:B------:R-:W-:Y:S05]  /*15a20*/  BRA `(.L_x_395) ;  /* 0xfffffed800c47947 */ /* 0x000fea000383ffff */
.L_x_89:
[----:B-1----:R1:W2:Y:S02]  /*15a30*/  SYNCS.PHASECHK.TRANS64.TRYWAIT P0, [R17+URZ+0xe0c0], R0 ;  /* 0x00e0c000110075a7 */ /* 0x0022a400080011ff */
[----:B--2---:R-:W-:Y:S05]  /*15a40*/  @!P0 NANOSLEEP.SYNCS 0x989680 ;  /* 0x009896800000895d */ /* 0x004fea0003900000 */
[----:B------:R-:W2:Y:S02]  /*15a50*/  @!P0 SYNCS.PHASECHK.TRANS64 P0, [R17+URZ+0xe0c0], R0 ;  /* 0x00e0c000110085a7 */ /* 0x000ea400080010ff */
[----:B--2---:R-:W-:Y:S05]  /*15a60*/  @!P0 BRA `(.L_x_89) ;  /* 0xfffffffc00f08947 */ /* 0x004fea000383ffff */
[----:B------:R-:W-:Y:S05]  /*15a70*/  BRA `(.L_x_396) ;  /* 0xfffffedc00f47947 */ /* 0x000fea000383ffff */
.L_x_155:
[----:B-1----:R1:W5:Y:S02]  /*15a80*/  SYNCS.PHASECHK.TRANS64.TRYWAIT P0, [R17+URZ+0xe0c8], R4 ;  /* 0x00e0c804110075a7 */ /* 0x00236400080011ff */
[----:B-----5:R-:W-:Y:S05]  /*15a90*/  @!P0 NANOSLEEP.SYNCS 0x989680 ;  /* 0x009896800000895d */ /* 0x020fea0003900000 */
[----:B------:R-:W5:Y:S02]  /*15aa0*/  @!P0 SYNCS.PHASECHK.TRANS64 P0, [R17+URZ+0xe0c8], R4 ;  /* 0x00e0c804110085a7 */ /* 0x000f6400080010ff */
[----:B-----5:R-:W-:Y:S05]  /*15ab0*/  @!P0 BRA `(.L_x_155) ;  /* 0xfffffffc00f08947 */ /* 0x020fea000383ffff */
[----:B------:R-:W-:Y:S05]  /*15ac0*/  BRA `(.L_x_397) ;  /* 0xffffff1800d87947 */ /* 0x000fea000383ffff */
.L_x_160:
[----:B-1----:R-:W-:-:S04]  /*15ad0*/  MOV R0, UR39 ;  /* 0x0000002700007c02 */ /* 0x002fc80008000f00 */
[----:B------:R1:W2:Y:S03]  /*15ae0*/  SYNCS.PHASECHK.TRANS64.TRYWAIT P0, [R0+URZ+0xe070], R3 ;  /* 0x00e07003000075a7 */ /* 0x0002a600080011ff */
[----:B--2---:R-:W-:Y:S05]  /*15af0*/  @!P0 NANOSLEEP.SYNCS 0x989680 ;  /* 0x009896800000895d */ /* 0x004fea0003900000 */
[----:B------:R-:W2:Y:S02]  /*15b00*/  @!P0 SYNCS.PHASECHK.TRANS64 P0, [R0+URZ+0xe070], R3 ;  /* 0x00e07003000085a7 */ /* 0x000ea400080010ff */
[----:B--2---:R-:W-:Y:S05]  /*15b10*/  @!P0 BRA `(.L_x_160) ;  /* 0xfffffffc00ec8947 */ /* 0x004fea000383ffff */
[----:B------:R-:W-:Y:S05]  /*15b20*/  BRA `(.L_x_398) ;  /* 0xffffff1c00d87947 */ /* 0x000fea000383ffff */
.L_x_163:
[----:B-1----:R-:W-:-:S04]  /*15b30*/  MOV R0, UR39 ;  /* 0x0000002700007c02 */ /* 0x002fc80008000f00 */
[----:B------:R1:W2:Y:S03]  /*15b40*/  SYNCS.PHASECHK.TRANS64.TRYWAIT P0, [R0+URZ+0xe080], R3 ;  /* 0x00e08003000075a7 */ /* 0x0002a600080011ff */
[----:B--2---:R-:W-:Y:S05]  /*15b50*/  @!P0 NANOSLEEP.SYNCS 0x989680 ;  /* 0x009896800000895d */ /* 0x004fea0003900000 */
[----:B------:R-:W2:Y:S02]  /*15b60*/  @!P0 SYNCS.PHASECHK.TRANS64 P0, [R0+URZ+0xe080], R3 ;  /* 0x00e08003000085a7 */ /* 0x000ea400080010ff */
[----:B--2---:R-:W-:Y:S05]  /*15b70*/  @!P0 BRA `(.L_x_163) ;  /* 0xfffffffc00ec8947 */ /* 0x004fea000383ffff */
[----:B------:R-:W-:Y:S05]  /*15b80*/  BRA `(.L_x_399) ;  /* 0xffffff1c00f07947 */ /* 0x000fea000383ffff */
.L_x_166:
[----:B-1----:R-:W-:-:S04]  /*15b90*/  MOV R0, UR39 ;  /* 0x0000002700007c02 */ /* 0x002fc80008000f00 */
[----:B------:R1:W2:Y:S03]  /*15ba0*/  SYNCS.PHASECHK.TRANS64.TRYWAIT P0, [R0+URZ+0xe070], R3 ;  /* 0x00e07003000075a7 */ /* 0x0002a600080011ff */
[----:B--2---:R-:W-:Y:S05]  /*15bb0*/  @!P0 NANOSLEEP.SYNCS 0x989680 ;  /* 0x009896800000895d */ /* 0x004fea0003900000 */
[----:B------:R-:W2:Y:S02]  /*15bc0*/  @!P0 SYNCS.PHASECHK.TRANS64 P0, [R0+URZ+0xe070], R3 ;  /* 0x00e07003000085a7 */ /* 0x000ea400080010ff */
[----:B--2---:R-:W-:Y:S05]  /*15bd0*/  @!P0 BRA `(.L_x_166) ;  /* 0xfffffffc00ec8947 */ /* 0x004fea000383ffff */
[----:B------:R-:W-:Y:S05]  /*15be0*/  BRA `(.L_x_400) ;  /* 0xffffff20006c7947 */ /* 0x000fea000383ffff */
.L_x_168:
[----:B-1----:R-:W-:-:S04]  /*15bf0*/  MOV R0, UR39 ;  /* 0x0000002700007c02 */ /* 0x002fc80008000f00 */
[----:B------:R1:W2:Y:S03]  /*15c00*/  SYNCS.PHASECHK.TRANS64.TRYWAIT P0, [R0+URZ+0xe090], R3 ;  /* 0x00e09003000075a7 */ /* 0x0002a600080011ff */
[----:B--2---:R-:W-:Y:S05]  /*15c10*/  @!P0 NANOSLEEP.SYNCS 0x989680 ;  /* 0x009896800000895d */ /* 0x004fea0003900000 */
[----:B------:R-:W2:Y:S02]  /*15c20*/  @!P0 SYNCS.PHASECHK.TRANS64 P0, [R0+URZ+0xe090], R3 ;  /* 0x00e09003000085a7 */ /* 0x000ea400080010ff */
[----:B--2---:R-:W-:Y:S05]  /*15c30*/  @!P0 BRA `(.L_x_168) ;  /* 0xfffffffc00ec8947 */ /* 0x004fea000383ffff */
[----:B------:R-:W-:Y:S05]  /*15c40*/  BRA `(.L_x_401) ;  /* 0xffffff2000ac7947 */ /* 0x000fea000383ffff */
.L_x_181:
[----:B-1----:R-:W-:-:S04]  /*15c50*/  MOV R0, UR39 ;  /* 0x0000002700007c02 */ /* 0x002fc80008000f00 */
[----:B------:R1:W4:Y:S03]  /*15c60*/  SYNCS.PHASECHK.TRANS64.TRYWAIT P1, [R0+URZ+0xe080], R3 ;  /* 0x00e08003000075a7 */ /* 0x00032600080211ff */
[----:B----4-:R-:W-:Y:S05]  /*15c70*/  @!P1 NANOSLEEP.SYNCS 0x989680 ;  /* 0x009896800000995d */ /* 0x010fea0003900000 */
[----:B------:R-:W4:Y:S02]  /*15c80*/  @!P1 SYNCS.PHASECHK.TRANS64 P1, [R0+URZ+0xe080], R3 ;  /* 0x00e08003000095a7 */ /* 0x000f2400080210ff */
[----:B----4-:R-:W-:Y:S05]  /*15c90*/  @!P1 BRA `(.L_x_181) ;  /* 0xfffffffc00ec9947 */ /* 0x010fea000383ffff */
[----:B------:R-:W-:Y:S05]  /*15ca0*/  BRA `(.L_x_402) ;  /* 0xffffff3000287947 */ /* 0x000fea000383ffff */
.L_x_184:
[----:B-1----:R-:W-:-:S04]  /*15cb0*/  MOV R0, UR39 ;  /* 0x0000002700007c02 */ /* 0x002fc80008000f00 */
[----:B------:R1:W4:Y:S03]  /*15cc0*/  SYNCS.PHASECHK.TRANS64.TRYWAIT P0, [R0+URZ+0xe098], R3 ;  /* 0x00e09803000075a7 */ /* 0x00032600080011ff */
[----:B----4-:R-:W-:Y:S05]  /*15cd0*/  @!P0 NANOSLEEP.SYNCS 0x989680 ;  /* 0x009896800000895d */ /* 0x010fea0003900000 */
[----:B------:R-:W4:Y:S02]  /*15ce0*/  @!P0 SYNCS.PHASECHK.TRANS64 P0, [R0+URZ+0xe098], R3 ;  /* 0x00e09803000085a7 */ /* 0x000f2400080010ff */
[----:B----4-:R-:W-:Y:S05]  /*15cf0*/  @!P0 BRA `(.L_x_184) ;  /* 0xfffffffc00ec8947 */ /* 0x010fea000383ffff */
[----:B------:R-:W-:Y:S05]  /*15d00*/  BRA `(.L_x_403) ;  /* 0xffffff3000b07947 */ /* 0x000fea000383ffff */
.L_x_199:
[----:B-1----:R-:W-:-:S04]  /*15d10*/  MOV R0, UR40 ;  /* 0x0000002800007c02 */ /* 0x002fc80008000f00 */
[----:B------:R1:W5:Y:S03]  /*15d20*/  SYNCS.PHASECHK.TRANS64.TRYWAIT P0, [R0+URZ+0xe070], R3 ;  /* 0x00e07003000075a7 */ /* 0x00036600080011ff */
[----:B-----5:R-:W-:Y:S05]  /*15d30*/  @!P0 NANOSLEEP.SYNCS 0x989680 ;  /* 0x009896800000895d */ /* 0x020fea0003900000 */
[----:B------:R-:W5:Y:S02]  /*15d40*/  @!P0 SYNCS.PHASECHK.TRANS64 P0, [R0+URZ+0xe070], R3 ;  /* 0x00e07003000085a7 */ /* 0x000f6400080010ff */
[----:B-----5:R-:W-:Y:S05]  /*15d50*/  @!P0 BRA `(.L_x_199) ;  /* 0xfffffffc00ec8947 */ /* 0x020fea000383ffff */
[----:B------:R-:W-:Y:S05]  /*15d60*/  BRA `(.L_x_404) ;  /* 0xffffff4000547947 */ /* 0x000fea000383ffff */
.L_x_202:
[----:B-1----:R-:W-:-:S04]  /*15d70*/  MOV R0, UR40 ;  /* 0x0000002800007c02 */ /* 0x002fc80008000f00 */
[----:B------:R1:W5:Y:S03]  /*15d80*/  SYNCS.PHASECHK.TRANS64.TRYWAIT P0, [R0+URZ+0xe090], R3 ;  /* 0x00e09003000075a7 */ /* 0x00036600080011ff */
[----:B-----5:R-:W-:Y:S05]  /*15d90*/  @!P0 NANOSLEEP.SYNCS 0x989680 ;  /* 0x009896800000895d */ /* 0x020fea0003900000 */
[----:B------:R-:W5:Y:S02]  /*15da0*/  @!P0 SYNCS.PHASECHK.TRANS64 P0, [R0+URZ+0xe090], R3 ;  /* 0x00e09003000085a7 */ /* 0x000f6400080010ff */
[----:B-----5:R-:W-:Y:S05]  /*15db0*/  @!P0 BRA `(.L_x_202) ;  /* 0xfffffffc00ec8947 */ /* 0x020fea000383ffff */
[----:B------:R-:W-:Y:S05]  /*15dc0*/  BRA `(.L_x_405) ;  /* 0xffffff4000707947 */ /* 0x000fea000383ffff */
.L_x_204:
[----:B-1----:R-:W-:-:S04]  /*15dd0*/  MOV R0, UR40 ;  /* 0x0000002800007c02 */ /* 0x002fc80008000f00 */
[----:B------:R1:W2:Y:S03]  /*15de0*/  SYNCS.PHASECHK.TRANS64.TRYWAIT P0, [R0+URZ+0xe0c0], R5 ;  /* 0x00e0c005000075a7 */ /* 0x0002a600080011ff */
[----:B--2---:R-:W-:Y:S05]  /*15df0*/  @!P0 NANOSLEEP.SYNCS 0x989680 ;  /* 0x009896800000895d */ /* 0x004fea0003900000 */
[----:B------:R-:W2:Y:S02]  /*15e00*/  @!P0 SYNCS.PHASECHK.TRANS64 P0, [R0+URZ+0xe0c0], R5 ;  /* 0x00e0c005000085a7 */ /* 0x000ea400080010ff */
[----:B--2---:R-:W-:Y:S05]  /*15e10*/  @!P0 BRA `(.L_x_204) ;  /* 0xfffffffc00ec8947 */ /* 0x004fea000383ffff */
[----:B------:R-:W-:Y:S05]  /*15e20*/  BRA `(.L_x_406) ;  /* 0xffffff4000787947 */ /* 0x000fea000383ffff */
.L_x_216:
[----:B---3--:R-:W-:-:S04]  /*15e30*/  MOV R0, UR40 ;  /* 0x0000002800007c02 */ /* 0x008fc80008000f00 */
[----:B------:R3:W1:Y:S03]  /*15e40*/  SYNCS.PHASECHK.TRANS64.TRYWAIT P1, [R0+URZ+0xe080], R3 ;  /* 0x00e08003000075a7 */ /* 0x00066600080211ff */
[----:B-1----:R-:W-:Y:S05]  /*15e50*/  @!P1 NANOSLEEP.SYNCS 0x989680 ;  /* 0x009896800000995d */ /* 0x002fea0003900000 */
[----:B------:R-:W1:Y:S02]  /*15e60*/  @!P1 SYNCS.PHASECHK.TRANS64 P1, [R0+URZ+0xe080], R3 ;  /* 0x00e08003000095a7 */ /* 0x000e6400080210ff */
[----:B-1----:R-:W-:Y:S05]  /*15e70*/  @!P1 BRA `(.L_x_216) ;  /* 0xfffffffc00ec9947 */ /* 0x002fea000383ffff */
[----:B------:R-:W-:Y:S05]  /*15e80*/  BRA `(.L_x_407) ;  /* 0xffffff5400547947 */ /* 0x000fea000383ffff */
.L_x_220:
[----:B-1----:R-:W-:-:S04]  /*15e90*/  MOV R0, UR40 ;  /* 0x0000002800007c02 */ /* 0x002fc80008000f00 */
[----:B------:R1:W3:Y:S03]  /*15ea0*/  SYNCS.PHASECHK.TRANS64.TRYWAIT P0, [R0+URZ+0xe098], R3 ;  /* 0x00e09803000075a7 */ /* 0x0002e600080011ff */
[----:B---3--:R-:W-:Y:S05]  /*15eb0*/  @!P0 NANOSLEEP.SYNCS 0x989680 ;  /* 0x009896800000895d */ /* 0x008fea0003900000 */
[----:B------:R-:W3:Y:S02]  /*15ec0*/  @!P0 SYNCS.PHASECHK.TRANS64 P0, [R0+URZ+0xe098], R3 ;  /* 0x00e09803000085a7 */ /* 0x000ee400080010ff */
[----:B---3--:R-:W-:Y:S05]  /*15ed0*/  @!P0 BRA `(.L_x_220) ;  /* 0xfffffffc00ec8947 */ /* 0x008fea000383ffff */
[----:B------:R-:W-:Y:S05]  /*15ee0*/  BRA `(.L_x_408) ;  /* 0xffffff5400bc7947 */ /* 0x000fea000383ffff */
.L_x_222:
[----:B-1----:R-:W-:-:S04]  /*15ef0*/  MOV R0, UR40 ;  /* 0x0000002800007c02 */ /* 0x002fc80008000f00 */
[----:B------:R1:W3:Y:S03]  /*15f00*/  SYNCS.PHASECHK.TRANS64.TRYWAIT P0, [R0+URZ+0xe0c8], R3 ;  /* 0x00e0c803000075a7 */ /* 0x0002e600080011ff */
[----:B---3--:R-:W-:Y:S05]  /*15f10*/  @!P0 NANOSLEEP.SYNCS 0x989680 ;  /* 0x009896800000895d */ /* 0x008fea0003900000 */
[----:B------:R-:W3:Y:S02]  /*15f20*/  @!P0 SYNCS.PHASECHK.TRANS64 P0, [R0+URZ+0xe0c8], R3 ;  /* 0x00e0c803000085a7 */ /* 0x000ee400080010ff */
[----:B---3--:R-:W-:Y:S05]  /*15f30*/  @!P0 BRA `(.L_x_222) ;  /* 0xfffffffc00ec8947 */ /* 0x008fea000383ffff */
[----:B------:R-:W-:Y:S05]  /*15f40*/  BRA `(.L_x_409) ;  /* 0xffffff5400c47947 */ /* 0x000fea000383ffff */
.L_x_234:
[----:B-1----:R-:W-:-:S04]  /*15f50*/  MOV R0, UR59 ;  /* 0x0000003b00007c02 */ /* 0x002fc80008000f00 */
[----:B------:R1:W2:Y:S03]  /*15f60*/  SYNCS.PHASECHK.TRANS64.TRYWAIT P0, [R0+URZ], R3 ;  /* 0x00000003000075a7 */ /* 0x0002a600080011ff */
[----:B--2---:R-:W-:Y:S05]  /*15f70*/  @!P0 NANOSLEEP.SYNCS 0x989680 ;  /* 0x009896800000895d */ /* 0x004fea0003900000 */
[----:B------:R-:W2:Y:S02]  /*15f80*/  @!P0 SYNCS.PHASECHK.TRANS64 P0, [R0+URZ], R3 ;  /* 0x00000003000085a7 */ /* 0x000ea400080010ff */
[----:B--2---:R-:W-:Y:S05]  /*15f90*/  @!P0 BRA `(.L_x_234) ;  /* 0xfffffffc00ec8947 */ /* 0x004fea000383ffff */
[----:B------:R-:W-:Y:S05]  /*15fa0*/  BRA `(.L_x_410) ;  /* 0xffffff6800f87947 */ /* 0x000fea000383ffff */
.L_x_237:
[----:B-1----:R-:W-:-:S04]  /*15fb0*/  MOV R0, UR44 ;  /* 0x0000002c00007c02 */ /* 0x002fc80008000f00 */
[----:B------:R1:W3:Y:S03]  /*15fc0*/  SYNCS.PHASECHK.TRANS64.TRYWAIT P1, [R0+URZ], R3 ;  /* 0x00000003000075a7 */ /* 0x0002e600080211ff */
[----:B---3--:R-:W-:Y:S05]  /*15fd0*/  @!P1 NANOSLEEP.SYNCS 0x989680 ;  /* 0x009896800000995d */ /* 0x008fea0003900000 */
[----:B------:R-:W3:Y:S02]  /*15fe0*/  @!P1 SYNCS.PHASECHK.TRANS64 P1, [R0+URZ], R3 ;  /* 0x00000003000095a7 */ /* 0x000ee400080210ff */
[----:B---3--:R-:W-:Y:S05]  /*15ff0*/  @!P1 BRA `(.L_x_237) ;  /* 0xfffffffc00ec9947 */ /* 0x008fea000383ffff */
[----:B------:R-:W-:Y:S05]  /*16000*/  BRA `(.L_x_411) ;  /* 0xffffff6c00987947 */ /* 0x000fea000383ffff */
.L_x_242:
[----:B-1----:R-:W-:-:S04]  /*16010*/  MOV R4, UR47 ;  /* 0x0000002f00047c02 */ /* 0x002fc80008000f00 */
[----:B------:R1:W2:Y:S03]  /*16020*/  SYNCS.PHASECHK.TRANS64.TRYWAIT P2, [R4+URZ+0xe0d0], R3 ;  /* 0x00e0d003040075a7 */ /* 0x0002a600080411ff */
[----:B--2---:R-:W-:Y:S05]  /*16030*/  @!P2 NANOSLEEP.SYNCS 0x989680 ;  /* 0x009896800000a95d */ /* 0x004fea0003900000 */
[----:B------:R-:W2:Y:S02]  /*16040*/  @!P2 SYNCS.PHASECHK.TRANS64 P2, [R4+URZ+0xe0d0], R3 ;  /* 0x00e0d0030400a5a7 */ /* 0x000ea400080410ff */
[----:B--2---:R-:W-:Y:S05]  /*16050*/  @!P2 BRA `(.L_x_242) ;  /* 0xfffffffc00eca947 */ /* 0x004fea000383ffff */
[----:B------:R-:W-:Y:S05]  /*16060*/  BRA `(.L_x_412) ;  /* 0xffffff74008c7947 */ /* 0x000fea000383ffff */
.L_x_246:
[----:B--2---:R-:W-:-:S04]  /*16070*/  MOV R3, UR59 ;  /* 0x0000003b00037c02 */ /* 0x004fc80008000f00 */
[----:B------:R2:W3:Y:S03]  /*16080*/  SYNCS.PHASECHK.TRANS64.TRYWAIT P2, [R3+URZ], R0 ;  /* 0x00000000030075a7 */ /* 0x0004e600080411ff */
[----:B---3--:R-:W-:Y:S05]  /*16090*/  @!P2 NANOSLEEP.SYNCS 0x989680 ;  /* 0x009896800000a95d */ /* 0x008fea0003900000 */
[----:B------:R-:W3:Y:S02]  /*160a0*/  @!P2 SYNCS.PHASECHK.TRANS64 P2, [R3+URZ], R0 ;  /* 0x000000000300a5a7 */ /* 0x000ee400080410ff */
[----:B---3--:R-:W-:Y:S05]  /*160b0*/  @!P2 BRA `(.L_x_246) ;  /* 0xfffffffc00eca947 */ /* 0x008fea000383ffff */
[----:B------:R-:W-:Y:S05]  /*160c0*/  BRA `(.L_x_413) ;  /* 0xffffff8c00147947 */ /* 0x000fea000383ffff */
.L_x_251:
[----:B--2---:R-:W-:-:S04]  /*160d0*/  MOV R0, UR44 ;  /* 0x0000002c00007c02 */ /* 0x004fc80008000f00 */
[----:B------:R2:W3:Y:S03]  /*160e0*/  SYNCS.PHASECHK.TRANS64.TRYWAIT P1, [R0+URZ], R3 ;  /* 0x00000003000075a7 */ /* 0x0004e600080211ff */
[----:B---3--:R-:W-:Y:S05]  /*160f0*/  @!P1 NANOSLEEP.SYNCS 0x989680 ;  /* 0x009896800000995d */ /* 0x008fea0003900000 */
[----:B------:R-:W3:Y:S02]  /*16100*/  @!P1 SYNCS.PHASECHK.TRANS64 P1, [R0+URZ], R3 ;  /* 0x00000003000095a7 */ /* 0x000ee400080210ff */
[----:B---3--:R-:W-:Y:S05]  /*16110*/  @!P1 BRA `(.L_x_251) ;  /* 0xfffffffc00ec9947 */ /* 0x008fea000383ffff */
[----:B------:R-:W-:Y:S05]  /*16120*/  BRA `(.L_x_414) ;  /* 0xffffff8c00c07947 */ /* 0x000fea000383ffff */
.L_x_256:
[----:B----4-:R-:W-:-:S04]  /*16130*/  MOV R0, UR42 ;  /* 0x0000002a00007c02 */ /* 0x010fc80008000f00 */
[----:B------:R4:W5:Y:S03]  /*16140*/  SYNCS.PHASECHK.TRANS64.TRYWAIT P1, [R0+URZ], R3 ;  /* 0x00000003000075a7 */ /* 0x00096600080211ff */
[----:B-----5:R-:W-:Y:S05]  /*16150*/  @!P1 NANOSLEEP.SYNCS 0x989680 ;  /* 0x009896800000995d */ /* 0x020fea0003900000 */
[----:B------:R-:W5:Y:S02]  /*16160*/  @!P1 SYNCS.PHASECHK.TRANS64 P1, [R0+URZ], R3 ;  /* 0x00000003000095a7 */ /* 0x000f6400080210ff */
[----:B-----5:R-:W-:Y:S05]  /*16170*/  @!P1 BRA `(.L_x_256) ;  /* 0xfffffffc00ec9947 */ /* 0x020fea000383ffff */
[----:B------:R-:W-:Y:S05]  /*16180*/  BRA `(.L_x_415) ;  /* 0xffffff9000987947 */ /* 0x000fea000383ffff */
.L_x_262:
[----:B-1----:R-:W-:-:S04]  /*16190*/  MOV R4, UR47 ;  /* 0x0000002f00047c02 */ /* 0x002fc80008000f00 */
[----:B------:R1:W2:Y:S03]  /*161a0*/  SYNCS.PHASECHK.TRANS64.TRYWAIT P2, [R4+URZ+0xe0d0], R3 ;  /* 0x00e0d003040075a7 */ /* 0x0002a600080411ff */
[----:B--2---:R-:W-:Y:S05]  /*161b0*/  @!P2 NANOSLEEP.SYNCS 0x989680 ;  /* 0x009896800000a95d */ /* 0x004fea0003900000 */
[----:B------:R-:W2:Y:S02]  /*161c0*/  @!P2 SYNCS.PHASECHK.TRANS64 P2, [R4+URZ+0xe0d0], R3 ;  /* 0x00e0d0030400a5a7 */ /* 0x000ea400080410ff */
[----:B--2---:R-:W-:Y:S05]  /*161d0*/  @!P2 BRA `(.L_x_262) ;  /* 0xfffffffc00eca947 */ /* 0x004fea000383ffff */
[----:B------:R-:W-:Y:S05]  /*161e0*/  BRA `(.L_x_416) ;  /* 0xffffffac00947947 */ /* 0x000fea000383ffff */
.L_x_266:
[----:B--2---:R-:W-:-:S04]  /*161f0*/  MOV R3, UR59 ;  /* 0x0000003b00037c02 */ /* 0x004fc80008000f00 */
[----:B------:R2:W3:Y:S03]  /*16200*/  SYNCS.PHASECHK.TRANS64.TRYWAIT P2, [R3+URZ], R0 ;  /* 0x00000000030075a7 */ /* 0x0004e600080411ff */
[----:B---3--:R-:W-:Y:S05]  /*16210*/  @!P2 NANOSLEEP.SYNCS 0x989680 ;  /* 0x009896800000a95d */ /* 0x008fea0003900000 */
[----:B------:R-:W3:Y:S02]  /*16220*/  @!P2 SYNCS.PHASECHK.TRANS64 P2, [R3+URZ], R0 ;  /* 0x000000000300a5a7 */ /* 0x000ee400080410ff */
[----:B---3--:R-:W-:Y:S05]  /*16230*/  @!P2 BRA `(.L_x_266) ;  /* 0xfffffffc00eca947 */ /* 0x008fea000383ffff */
[----:B------:R-:W-:Y:S05]  /*16240*/  BRA `(.L_x_417) ;  /* 0xffffffc400107947 */ /* 0x000fea000383ffff */
.L_x_271:
[----:B--2---:R-:W-:-:S04]  /*16250*/  MOV R0, UR42 ;  /* 0x0000002a00007c02 */ /* 0x004fc80008000f00 */
[----:B------:R2:W3:Y:S03]  /*16260*/  SYNCS.PHASECHK.TRANS64.TRYWAIT P1, [R0+URZ], R3 ;  /* 0x00000003000075a7 */ /* 0x0004e600080211ff */
[----:B---3--:R-:W-:Y:S05]  /*16270*/  @!P1 NANOSLEEP.SYNCS 0x989680 ;  /* 0x009896800000995d */ /* 0x008fea0003900000 */
[----:B------:R-:W3:Y:S02]  /*16280*/  @!P1 SYNCS.PHASECHK.TRANS64 P1, [R0+URZ], R3 ;  /* 0x00000003000095a7 */ /* 0x000ee400080210ff */
[----:B---3--:R-:W-:Y:S05]  /*16290*/  @!P1 BRA `(.L_x_271) ;  /* 0xfffffffc00ec9947 */ /* 0x008fea000383ffff */
[----:B------:R-:W-:Y:S05]  /*162a0*/  BRA `(.L_x_418) ;  /* 0xffffffc400bc7947 */ /* 0x000fea000383ffff */
.L_x_276:
[----:B-1----:R-:W-:-:S04]  /*162b0*/  MOV R0, UR59 ;  /* 0x0000003b00007c02 */ /* 0x002fc80008000f00 */
[----:B------:R1:W2:Y:S03]  /*162c0*/  SYNCS.PHASECHK.TRANS64.TRYWAIT P0, [R0+URZ], R3 ;  /* 0x00000003000075a7 */ /* 0x0002a600080011ff */
[----:B--2---:R-:W-:Y:S05]  /*162d0*/  @!P0 NANOSLEEP.SYNCS 0x989680 ;  /* 0x009896800000895d */ /* 0x004fea0003900000 */
[----:B------:R-:W2:Y:S02]  /*162e0*/  @!P0 SYNCS.PHASECHK.TRANS64 P0, [R0+URZ], R3 ;  /* 0x00000003000085a7 */ /* 0x000ea400080010ff */
[----:B--2---:R-:W-:Y:S05]  /*162f0*/  @!P0 BRA `(.L_x_276) ;  /* 0xfffffffc00ec8947 */ /* 0x004fea000383ffff */
[----:B------:R-:W-:Y:S05]  /*16300*/  BRA `(.L_x_419) ;  /* 0xffffffc800607947 */ /* 0x000fea000383ffff */
.L_x_280:
[----:B------:R-:W-:-:S07]  /*16310*/  MOV R0, UR8 ;  /* 0x0000000800007c02 */ /* 0x000fce0008000f00 */
.L_x_420:
[----:B-1----:R1:W2:Y:S02]  /*16320*/  SYNCS.PHASECHK.TRANS64.TRYWAIT P1, [R0+URZ+0xe010], R3 ;  /* 0x00e01003000075a7 */ /* 0x0022a400080211ff */
[----:B--2---:R-:W-:Y:S05]  /*16330*/  @!P1 NANOSLEEP.SYNCS 0x989680 ;  /* 0x009896800000995d */ /* 0x004fea0003900000 */
[----:B------:R-:W2:Y:S02]  /*16340*/  @!P1 SYNCS.PHASECHK.TRANS64 P1, [R0+URZ+0xe010], R3 ;  /* 0x00e01003000095a7 */ /* 0x000ea400080210ff */
[----:B--2---:R-:W-:Y:S05]  /*16350*/  @!P1 BRA `(.L_x_420) ;  /* 0xfffffffc00f09947 */ /* 0x004fea000383ffff */
[----:B------:R-:W-:Y:S05]  /*16360*/  BRA `(.L_x_421) ;  /* 0xffffffcc00707947 */ /* 0x000fea000383ffff */
.L_x_286:
[----:B-1----:R-:W-:-:S07]  /*16370*/  MOV R0, UR8 ;  /* 0x0000000800007c02 */ /* 0x002fce0008000f00 */
.L_x_422:
[----:B-1----:R1:W2:Y:S02]  /*16380*/  SYNCS.PHASECHK.TRANS64.TRYWAIT P1, [R0+URZ+0xe038], R3 ;  /* 0x00e03803000075a7 */ /* 0x0022a400080211ff */
[----:B--2---:R-:W-:Y:S05]  /*16390*/  @!P1 NANOSLEEP.SYNCS 0x989680 ;  /* 0x009896800000995d */ /* 0x004fea0003900000 */
[----:B------:R-:W2:Y:S02]  /*163a0*/  @!P1 SYNCS.PHASECHK.TRANS64 P1, [R0+URZ+0xe038], R3 ;  /* 0x00e03803000095a7 */ /* 0x000ea400080210ff */
[----:B--2---:R-:W-:Y:S05]  /*163b0*/  @!P1 BRA `(.L_x_422) ;  /* 0xfffffffc00f09947 */ /* 0x004fea000383ffff */
[----:B------:R-:W-:Y:S05]  /*163c0*/  BRA `(.L_x_423) ;  /* 0xffffffcc00c47947 */ /* 0x000fea000383ffff */
.L_x_292:
[----:B-1----:R-:W-:-:S07]  /*163d0*/  MOV R0, UR8 ;  /* 0x0000000800007c02 */ /* 0x002fce0008000f00 */
.L_x_424:
[----:B-1----:R1:W2:Y:S02]  /*163e0*/  SYNCS.PHASECHK.TRANS64.TRYWAIT P1, [R0+URZ+0xe018], R3 ;  /* 0x00e01803000075a7 */ /* 0x0022a400080211ff */
[----:B--2---:R-:W-:Y:S05]  /*163f0*/  @!P1 NANOSLEEP.SYNCS 0x989680 ;  /* 0x009896800000995d */ /* 0x004fea0003900000 */
[----:B------:R-:W2:Y:S02]  /*16400*/  @!P1 SYNCS.PHASECHK.TRANS64 P1, [R0+URZ+0xe018], R3 ;  /* 0x00e01803000095a7 */ /* 0x000ea400080210ff */
[----:B--2---:R-:W-:Y:S05]  /*16410*/  @!P1 BRA `(.L_x_424) ;  /* 0xfffffffc00f09947 */ /* 0x004fea000383ffff */
[----:B------:R-:W-:Y:S05]  /*16420*/  BRA `(.L_x_425) ;  /* 0xffffffd000207947 */ /* 0x000fea000383ffff */
.L_x_298:
[----:B-1----:R-:W-:-:S07]  /*16430*/  MOV R0, UR8 ;  /* 0x0000000800007c02 */ /* 0x002fce0008000f00 */
.L_x_426:
[----:B-1----:R1:W2:Y:S02]  /*16440*/  SYNCS.PHASECHK.TRANS64.TRYWAIT P1, [R0+URZ+0xe040], R3 ;  /* 0x00e04003000075a7 */ /* 0x0022a400080211ff */
[----:B--2---:R-:W-:Y:S05]  /*16450*/  @!P1 NANOSLEEP.SYNCS 0x989680 ;  /* 0x009896800000995d */ /* 0x004fea0003900000 */
[----:B------:R-:W2:Y:S02]  /*16460*/  @!P1 SYNCS.PHASECHK.TRANS64 P1, [R0+URZ+0xe040], R3 ;  /* 0x00e04003000095a7 */ /* 0x000ea400080210ff */
[----:B--2---:R-:W-:Y:S05]  /*16470*/  @!P1 BRA `(.L_x_426) ;  /* 0xfffffffc00f09947 */ /* 0x004fea000383ffff */
[----:B------:R-:W-:Y:S05]  /*16480*/  BRA `(.L_x_427) ;  /* 0xffffffd000787947 */ /* 0x000fea000383ffff */
.L_x_304:
[----:B-1----:R-:W-:-:S07]  /*16490*/  MOV R0, UR33 ;  /* 0x0000002100007c02 */ /* 0x002fce0008000f00 */
.L_x_428:
[----:B-1----:R1:W3:Y:S02]  /*164a0*/  SYNCS.PHASECHK.TRANS64.TRYWAIT P1, [R0+URZ+0xe038], R3 ;  /* 0x00e03803000075a7 */ /* 0x0022e400080211ff */
[----:B---3--:R-:W-:Y:S05]  /*164b0*/  @!P1 NANOSLEEP.SYNCS 0x989680 ;  /* 0x009896800000995d */ /* 0x008fea0003900000 */
[----:B------:R-:W3:Y:S02]  /*164c0*/  @!P1 SYNCS.PHASECHK.TRANS64 P1, [R0+URZ+0xe038], R3 ;  /* 0x00e03803000095a7 */ /* 0x000ee400080210ff */
[----:B---3--:R-:W-:Y:S05]  /*164d0*/  @!P1 BRA `(.L_x_428) ;  /* 0xfffffffc00f09947 */ /* 0x008fea000383ffff */
[----:B------:R-:W-:Y:S05]  /*164e0*/  BRA `(.L_x_429) ;  /* 0xffffffd400187947 */ /* 0x000fea000383ffff */
.L_x_309:
[----:B-1----:R-:W-:-:S07]  /*164f0*/  MOV R0, UR17 ;  /* 0x0000001100007c02 */ /* 0x002fce0008000f00 */
.L_x_430:
[----:B-1----:R1:W2:Y:S02]  /*16500*/  SYNCS.PHASECHK.TRANS64.TRYWAIT P1, [R0+URZ+0xe038], R3 ;  /* 0x00e03803000075a7 */ /* 0x0022a400080211ff */
[----:B--2---:R-:W-:Y:S05]  /*16510*/  @!P1 NANOSLEEP.SYNCS 0x989680 ;  /* 0x009896800000995d */ /* 0x004fea0003900000 */
[----:B------:R-:W2:Y:S02]  /*16520*/  @!P1 SYNCS.PHASECHK.TRANS64 P1, [R0+URZ+0xe038], R3 ;  /* 0x00e03803000095a7 */ /* 0x000ea400080210ff */
[----:B--2---:R-:W-:Y:S05]  /*16530*/  @!P1 BRA `(.L_x_430) ;  /* 0xfffffffc00f09947 */ /* 0x004fea000383ffff */
[----:B------:R-:W-:Y:S05]  /*16540*/  BRA `(.L_x_431) ;  /* 0xffffffd400747947 */ /* 0x000fea000383ffff */
.L_x_314:
[----:B-1----:R-:W-:-:S07]  /*16550*/  MOV R0, UR25 ;  /* 0x0000001900007c02 */ /* 0x002fce0008000f00 */
.L_x_432:
[----:B-1----:R1:W2:Y:S02]  /*16560*/  SYNCS.PHASECHK.TRANS64.TRYWAIT P1, [R0+URZ+0xe038], R3 ;  /* 0x00e03803000075a7 */ /* 0x0022a400080211ff */
[----:B--2---:R-:W-:Y:S05]  /*16570*/  @!P1 NANOSLEEP.SYNCS 0x989680 ;  /* 0x009896800000995d */ /* 0x004fea0003900000 */
[----:B------:R-:W2:Y:S02]  /*16580*/  @!P1 SYNCS.PHASECHK.TRANS64 P1, [R0+URZ+0xe038], R3 ;  /* 0x00e03803000095a7 */ /* 0x000ea400080210ff */
[----:B--2---:R-:W-:Y:S05]  /*16590*/  @!P1 BRA `(.L_x_432) ;  /* 0xfffffffc00f09947 */ /* 0x004fea000383ffff */
[----:B------:R-:W-:Y:S05]  /*165a0*/  BRA `(.L_x_433) ;  /* 0xffffffd400d87947 */ /* 0x000fea000383ffff */
.L_x_319:
[----:B-1----:R-:W-:-:S07]  /*165b0*/  MOV R0, UR17 ;  /* 0x0000001100007c02 */ /* 0x002fce0008000f00 */
.L_x_434:
[----:B-1----:R1:W2:Y:S02]  /*165c0*/  SYNCS.PHASECHK.TRANS64.TRYWAIT P1, [R0+URZ+0xe038], R3 ;  /* 0x00e03803000075a7 */ /* 0x0022a400080211ff */
[----:B--2---:R-:W-:Y:S05]  /*165d0*/  @!P1 NANOSLEEP.SYNCS 0x989680 ;  /* 0x009896800000995d */ /* 0x004fea0003900000 */
[----:B------:R-:W2:Y:S02]  /*165e0*/  @!P1 SYNCS.PHASECHK.TRANS64 P1, [R0+URZ+0xe038], R3 ;  /* 0x00e03803000095a7 */ /* 0x000ea400080210ff */
[----:B--2---:R-:W-:Y:S05]  /*165f0*/  @!P1 BRA `(.L_x_434) ;  /* 0xfffffffc00f09947 */ /* 0x004fea000383ffff */
[----:B------:R-:W-:Y:S05]  /*16600*/  BRA `(.L_x_435) ;  /* 0xffffffd800387947 */ /* 0x000fea000383ffff */
.L_x_324:
[----:B-1----:R-:W-:-:S07]  /*16610*/  MOV R0, UR17 ;  /* 0x0000001100007c02 */ /* 0x002fce0008000f00 */
.L_x_436:
[----:B-1----:R1:W2:Y:S02]  /*16620*/  SYNCS.PHASECHK.TRANS64.TRYWAIT P1, [R0+URZ+0xe038], R3 ;  /* 0x00e03803000075a7 */ /* 0x0022a400080211ff */
[----:B--2---:R-:W-:Y:S05]  /*16630*/  @!P1 NANOSLEEP.SYNCS 0x989680 ;  /* 0x009896800000995d */ /* 0x004fea0003900000 */
[----:B------:R-:W2:Y:S02]  /*16640*/  @!P1 SYNCS.PHASECHK.TRANS64 P1, [R0+URZ+0xe038], R3 ;  /* 0x00e03803000095a7 */ /* 0x000ea400080210ff */
[----:B--2---:R-:W-:Y:S05]  /*16650*/  @!P1 BRA `(.L_x_436) ;  /* 0xfffffffc00f09947 */ /* 0x004fea000383ffff */
[----:B------:R-:W-:Y:S05]  /*16660*/  BRA `(.L_x_437) ;  /* 0xffffffd8009c7947 */ /* 0x000fea000383ffff */
.L_x_329:
[----:B-1----:R-:W-:-:S07]  /*16670*/  MOV R0, UR17 ;  /* 0x0000001100007c02 */ /* 0x002fce0008000f00 */
.L_x_438:
[----:B-1----:R1:W2:Y:S02]  /*16680*/  SYNCS.PHASECHK.TRANS64.TRYWAIT P1, [R0+URZ+0xe038], R3 ;  /* 0x00e03803000075a7 */ /* 0x0022a400080211ff */
[----:B--2---:R-:W-:Y:S05]  /*16690*/  @!P1 NANOSLEEP.SYNCS 0x989680 ;  /* 0x009896800000995d */ /* 0x004fea0003900000 */
[----:B------:R-:W2:Y:S02]  /*166a0*/  @!P1 SYNCS.PHASECHK.TRANS64 P1, [R0+URZ+0xe038], R3 ;  /* 0x00e03803000095a7 */ /* 0x000ea400080210ff */
[----:B--2---:R-:W-:Y:S05]  /*166b0*/  @!P1 BRA `(.L_x_438) ;  /* 0xfffffffc00f09947 */ /* 0x004fea000383ffff */
[----:B------:R-:W-:Y:S05]  /*166c0*/  BRA `(.L_x_439) ;  /* 0xffffffdc00007947 */ /* 0x000fea000383ffff */
.L_x_334:
[----:B-1----:R-:W-:-:S07]  /*166d0*/  MOV R0, UR17 ;  /* 0x0000001100007c02 */ /* 0x002fce0008000f00 */
.L_x_440:
[----:B-1----:R1:W2:Y:S02]  /*166e0*/  SYNCS.PHASECHK.TRANS64.TRYWAIT P1, [R0+URZ+0xe038], R3 ;  /* 0x00e03803000075a7 */ /* 0x0022a400080211ff */
[----:B--2---:R-:W-:Y:S05]  /*166f0*/  @!P1 NANOSLEEP.SYNCS 0x989680 ;  /* 0x009896800000995d */ /* 0x004fea0003900000 */
[----:B------:R-:W2:Y:S02]  /*16700*/  @!P1 SYNCS.PHASECHK.TRANS64 P1, [R0+URZ+0xe038], R3 ;  /* 0x00e03803000095a7 */ /* 0x000ea400080210ff */
[----:B--2---:R-:W-:Y:S05]  /*16710*/  @!P1 BRA `(.L_x_440) ;  /* 0xfffffffc00f09947 */ /* 0x004fea000383ffff */
[----:B------:R-:W-:Y:S05]  /*16720*/  BRA `(.L_x_441) ;  /* 0xffffffdc00647947 */ /* 0x000fea000383ffff */
.L_x_339:
[----:B-1----:R-:W-:-:S07]  /*16730*/  MOV R0, UR17 ;  /* 0x0000001100007c02 */ /* 0x002fce0008000f00 */
.L_x_442:
[----:B-1----:R1:W2:Y:S02]  /*16740*/  SYNCS.PHASECHK.TRANS64.TRYWAIT P1, [R0+URZ+0xe038], R3 ;  /* 0x00e03803000075a7 */ /* 0x0022a400080211ff */
[----:B--2---:R-:W-:Y:S05]  /*16750*/  @!P1 NANOSLEEP.SYNCS 0x989680 ;  /* 0x009896800000995d */ /* 0x004fea0003900000 */
[----:B------:R-:W2:Y:S02]  /*16760*/  @!P1 SYNCS.PHASECHK.TRANS64 P1, [R0+URZ+0xe038], R3 ;  /* 0x00e03803000095a7 */ /* 0x000ea400080210ff */
[----:B--2---:R-:W-:Y:S05]  /*16770*/  @!P1 BRA `(.L_x_442) ;  /* 0xfffffffc00f09947 */ /* 0x004fea000383ffff */
[----:B------:R-:W-:Y:S05]  /*16780*/  BRA `(.L_x_443) ;  /* 0xffffffdc00c87947 */ /* 0x000fea000383ffff */
.L_x_345:
[----:B-1----:R-:W-:-:S07]  /*16790*/  MOV R0, UR25 ;  /* 0x0000001900007c02 */ /* 0x002fce0008000f00 */
.L_x_444:
[----:B-1----:R1:W2:Y:S02]  /*167a0*/  SYNCS.PHASECHK.TRANS64.TRYWAIT P1, [R0+URZ+0xe038], R3 ;  /* 0x00e03803000075a7 */ /* 0x0022a400080211ff */
[----:B--2---:R-:W-:Y:S05]  /*167b0*/  @!P1 NANOSLEEP.SYNCS 0x989680 ;  /* 0x009896800000995d */ /* 0x004fea0003900000 */
[----:B------:R-:W2:Y:S02]  /*167c0*/  @!P1 SYNCS.PHASECHK.TRANS64 P1, [R0+URZ+0xe038], R3 ;  /* 0x00e03803000095a7 */ /* 0x000ea400080210ff */
[----:B--2---:R-:W-:Y:S05]  /*167d0*/  @!P1 BRA `(.L_x_444) ;  /* 0xfffffffc00f09947 */ /* 0x004fea000383ffff */
[----:B------:R-:W-:Y:S05]  /*167e0*/  BRA `(.L_x_445) ;  /* 0xffffffe000547947 */ /* 0x000fea000383ffff */
.L_x_350:
[----:B-1----:R-:W-:-:S07]  /*167f0*/  MOV R0, UR17 ;  /* 0x0000001100007c02 */ /* 0x002fce0008000f00 */
.L_x_446:
[----:B-1----:R1:W2:Y:S02]  /*16800*/  SYNCS.PHASECHK.TRANS64.TRYWAIT P1, [R0+URZ+0xe038], R3 ;  /* 0x00e03803000075a7 */ /* 0x0022a400080211ff */
[----:B--2---:R-:W-:Y:S05]  /*16810*/  @!P1 NANOSLEEP.SYNCS 0x989680 ;  /* 0x009896800000995d */ /* 0x004fea0003900000 */
[----:B------:R-:W2:Y:S02]  /*16820*/  @!P1 SYNCS.PHASECHK.TRANS64 P1, [R0+URZ+0xe038], R3 ;  /* 0x00e03803000095a7 */ /* 0x000ea400080210ff */
[----:B--2---:R-:W-:Y:S05]  /*16830*/  @!P1 BRA `(.L_x_446) ;  /* 0xfffffffc00f09947 */ /* 0x004fea000383ffff */
[----:B------:R-:W-:Y:S05]  /*16840*/  BRA `(.L_x_447) ;  /* 0xffffffe000b47947 */ /* 0x000fea000383ffff */
.L_x_356:
[----:B------:R-:W-:-:S07]  /*16850*/  MOV R0, UR16 ;  /* 0x0000001000007c02 */ /* 0x000fce0008000f00 */
.L_x_448:
[----:B-1----:R1:W2:Y:S02]  /*16860*/  SYNCS.PHASECHK.TRANS64.TRYWAIT P0, [R0+URZ+0xe0b0], R3 ;  /* 0x00e0b003000075a7 */ /* 0x0022a400080011ff */
[----:B--2---:R-:W-:Y:S05]  /*16870*/  @!P0 NANOSLEEP.SYNCS 0x989680 ;  /* 0x009896800000895d */ /* 0x004fea0003900000 */
[----:B------:R-:W2:Y:S02]  /*16880*/  @!P0 SYNCS.PHASECHK.TRANS64 P0, [R0+URZ+0xe0b0], R3 ;  /* 0x00e0b003000085a7 */ /* 0x000ea400080010ff */
[----:B--2---:R-:W-:Y:S05]  /*16890*/  @!P0 BRA `(.L_x_448) ;  /* 0xfffffffc00f08947 */ /* 0x004fea000383ffff */
[----:B------:R-:W-:Y:S05]  /*168a0*/  BRA `(.L_x_449) ;  /* 0xffffffe400b87947 */ /* 0x000fea000383ffff */
.L_x_358:
[----:B-1----:R-:W-:-:S07]  /*168b0*/  MOV R0, UR16 ;  /* 0x0000001000007c02 */ /* 0x002fce0008000f00 */
.L_x_450:
[----:B-1----:R1:W2:Y:S02]  /*168c0*/  SYNCS.PHASECHK.TRANS64.TRYWAIT P0, [R0+URZ+0xe0b8], R3 ;  /* 0x00e0b803000075a7 */ /* 0x0022a400080011ff */
[----:B--2---:R-:W-:Y:S05]  /*168d0*/  @!P0 NANOSLEEP.SYNCS 0x989680 ;  /* 0x009896800000895d */ /* 0x004fea0003900000 */
[----:B------:R-:W2:Y:S02]  /*168e0*/  @!P0 SYNCS.PHASECHK.TRANS64 P0, [R0+URZ+0xe0b8], R3 ;  /* 0x00e0b803000085a7 */ /* 0x000ea400080010ff */
[----:B--2---:R-:W-:Y:S05]  /*168f0*/  @!P0 BRA `(.L_x_450) ;  /* 0xfffffffc00f08947 */ /* 0x004fea000383ffff */
[----:B------:R-:W-:Y:S05]  /*16900*/  BRA `(.L_x_451) ;  /* 0xffffffe400c87947 */ /* 0x000fea000383ffff */
        .weak           $__internal_0_$__cuda_sm10x_tcgen05_guardrail_trap_col_being_dealloced_not_returned_by_alloc
        .type           $__internal_0_$__cuda_sm10x_tcgen05_guardrail_trap_col_being_dealloced_not_returned_by_alloc,@function
        .size           $__internal_0_$__cuda_sm10x_tcgen05_guardrail_trap_col_being_dealloced_not_returned_by_alloc,($__internal_1_$__cuda_sm10x_tcgen05_guardrail_trap_phase_invalid_during_alloc - $__internal_0_$__cuda_sm10x_tcgen05_guardrail_trap_col_being_dealloced_not_returned_by_alloc)
$__internal_0_$__cuda_sm10x_tcgen05_guardrail_trap_col_being_dealloced_not_returned_by_alloc:
[----:B------:R-:W-:Y:S05]  /*16910*/  BPT.TRAP 0x1 ;  /* 0x000000040000795c */ /* 0x000fea0000300000 */
[----:B------:R-:W-:-:S04]  /*16920*/  HFMA2 R3, -RZ, RZ, 0, 0 ;  /* 0x00000000ff037431 */ /* 0x000fc800000001ff */
[----:B------:R-:W-:Y:S05]  /*16930*/  RET.REL.NODEC R2 `(_ZN7cutlass13device_kernelINS_4fmha6kernel36Sm100FmhaFwdKernelTmaWarpspecializedIN4cute5tupleIJiiiNS5_IJNS5_IJiiEEEiEEEEEENS1_10collective38Sm100FmhaFwdMainloopTmaWarpspecializedINS_10bfloat16_tEffNS5_IJNS4_1CILi256EEENSC_ILi64EEESE_EEENS5_IJiNSC_ILi1EEES7_EEENS5_IJiSG_NS5_IJNS5_IJNSC_ILi0EEEiEEEiEEEEEESL_NS9_10CausalMaskILb1EEENS5_IJNSC_ILi2EEESG_SG_EEENSC_ILb0EEEEENS9_38Sm100FmhaFwdEpilogueTmaWarpspecializedINS_6half_tEfNS5_IJNSC_ILi128EEESE_SE_EEESH_NS5_IJSG_S7_EEESQ_EENS2_23IndividualTileSchedulerENS2_41Sm100FmhaCtxKernelWarpspecializedScheduleEEEEEvNT_6ParamsE) ;  /* 0xfffffe9402b07950 */ /* 0x000fea0003c3ffff */
        .weak           $__internal_1_$__cuda_sm10x_tcgen05_guardrail_trap_phase_invalid_during_alloc
        .type           $__internal_1_$__cuda_sm10x_tcgen05_guardrail_trap_phase_invalid_during_alloc,@function
        .size           $__internal_1_$__cuda_sm10x_tcgen05_guardrail_trap_phase_invalid_during_alloc,($__internal_2_$__cuda_sm10x_tcgen05_guardrail_trap_unallocated_columns_being_dealloced - $__internal_1_$__cuda_sm10x_tcgen05_guardrail_trap_phase_invalid_during_alloc)
$__internal_1_$__cuda_sm10x_tcgen05_guardrail_trap_phase_invalid_during_alloc:
[----:B------:R-:W-:Y:S05]  /*16940*/  BPT.TRAP 0x1 ;  /* 0x000000040000795c */ /* 0x000fea0000300000 */
[----:B------:R-:W-:-:S04]  /*16950*/  MOV R3, 0x0 ;  /* 0x0000000000037802 */ /* 0x000fc80000000f00 */
[----:B------:R-:W-:Y:S05]  /*16960*/  RET.REL.NODEC R2 `(_ZN7cutlass13device_kernelINS_4fmha6kernel36Sm100FmhaFwdKernelTmaWarpspecializedIN4cute5tupleIJiiiNS5_IJNS5_IJiiEEEiEEEEEENS1_10collective38Sm100FmhaFwdMainloopTmaWarpspecializedINS_10bfloat16_tEffNS5_IJNS4_1CILi256EEENSC_ILi64EEESE_EEENS5_IJiNSC_ILi1EEES7_EEENS5_IJiSG_NS5_IJNS5_IJNSC_ILi0EEEiEEEiEEEEEESL_NS9_10CausalMaskILb1EEENS5_IJNSC_ILi2EEESG_SG_EEENSC_ILb0EEEEENS9_38Sm100FmhaFwdEpilogueTmaWarpspecializedINS_6half_tEfNS5_IJNSC_ILi128EEESE_SE_EEESH_NS5_IJSG_S7_EEESQ_EENS2_23IndividualTileSchedulerENS2_41Sm100FmhaCtxKernelWarpspecializedScheduleEEEEEvNT_6ParamsE) ;  /* 0xfffffe9402a47950 */ /* 0x000fea0003c3ffff */
        .weak           $__internal_2_$__cuda_sm10x_tcgen05_guardrail_trap_unallocated_columns_being_dealloced
        .type           $__internal_2_$__cuda_sm10x_tcgen05_guardrail_trap_unallocated_columns_being_dealloced,@function
        .size           $__internal_2_$__cuda_sm10x_tcgen05_guardrail_trap_unallocated_columns_being_dealloced,($__internal_3_$__cuda_sm3x_div_rn_noftz_f32_slowpath - $__internal_2_$__cuda_sm10x_tcgen05_guardrail_trap_unallocated_columns_being_dealloced)
$__internal_2_$__cuda_sm10x_tcgen05_guardrail_trap_unallocated_columns_being_dealloced:
[----:B------:R-:W-:Y:S05]  /*16970*/  BPT.TRAP 0x1 ;  /* 0x000000040000795c */ /* 0x000fea0000300000 */
[----:B------:R-:W-:-:S04]  /*16980*/  HFMA2 R3, -RZ, RZ, 0, 0 ;  /* 0x00000000ff037431 */ /* 0x000fc800000001ff */
[----:B------:R-:W-:Y:S05]  /*16990*/  RET.REL.NODEC R2 `(_ZN7cutlass13device_kernelINS_4fmha6kernel36Sm100FmhaFwdKernelTmaWarpspecializedIN4cute5tupleIJiiiNS5_IJNS5_IJiiEEEiEEEEEENS1_10collective38Sm100FmhaFwdMainloopTmaWarpspecializedINS_10bfloat16_tEffNS5_IJNS4_1CILi256EEENSC_ILi64EEESE_EEENS5_IJiNSC_ILi1EEES7_EEENS5_IJiSG_NS5_IJNS5_IJNSC_ILi0EEEiEEEiEEEEEESL_NS9_10CausalMaskILb1EEENS5_IJNSC_ILi2EEESG_SG_EEENSC_ILb0EEEEENS9_38Sm100FmhaFwdEpilogueTmaWarpspecializedINS_6half_tEfNS5_IJNSC_ILi128EEESE_SE_EEESH_NS5_IJSG_S7_EEESQ_EENS2_23IndividualTileSchedulerENS2_41Sm100FmhaCtxKernelWarpspecializedScheduleEEEEEvNT_6ParamsE) ;  /* 0xfffffe9402987950 */ /* 0x000fea0003c3ffff */
        .weak           $__internal_3_$__cuda_sm3x_div_rn_noftz_f32_slowpath
        .type           $__internal_3_$__cuda_sm3x_div_rn_noftz_f32_slowpath,@function
        .size           $__internal_3_$__cuda_sm3x_div_rn_noftz_f32_slowpath,(.L_x_468 - $__internal_3_$__cuda_sm3x_div_rn_noftz_f32_slowpath)
$__internal_3_$__cuda_sm3x_div_rn_noftz_f32_slowpath:
[----:B------:R-:W-:Y:S01]  /*169a0*/  SHF.R.U32.HI R3, RZ, 0x17, R22 ;  /* 0x00000017ff037819 */ /* 0x000fe20000011616 */
[----:B------:R-:W-:Y:S01]  /*169b0*/  BSSY.RECONVERGENT B1, `(.L_x_452) ;  /* 0x0000065000017945 */ /* 0x000fe20003800200 */
[--C-:B------:R-:W-:Y:S01]  /*169c0*/  SHF.R.U32.HI R8, RZ, 0x17, R34.reuse ;  /* 0x00000017ff087819 */ /* 0x100fe20000011622 */
[----:B------:R-:W-:Y:S01]  /*169d0*/  IMAD.MOV.U32 R7, RZ, RZ, R34 ;  /* 0x000000ffff077224 */ /* 0x000fe200078e0022 */
[----:B------:R-:W-:Y:S01]  /*169e0*/  LOP3.LUT R3, R3, 0xff, RZ, 0xc0, !PT ;  /* 0x000000ff03037812 */ /* 0x000fe200078ec0ff */
[----:B------:R-:W-:Y:S01]  /*169f0*/  IMAD.MOV.U32 R6, RZ, RZ, R22 ;  /* 0x000000ffff067224 */ /* 0x000fe200078e0016 */
[----:B------:R-:W-:-:S03]  /*16a00*/  LOP3.LUT R8, R8, 0xff, RZ, 0xc0, !PT ;  /* 0x000000ff08087812 */ /* 0x000fc600078ec0ff */
[----:B------:R-:W-:Y:S02]  /*16a10*/  VIADD R0, R3, 0xffffffff ;  /* 0xffffffff03007836 */ /* 0x000fe40000000000 */
[----:B------:R-:W-:-:S03]  /*16a20*/  VIADD R5, R8, 0xffffffff ;  /* 0xffffffff08057836 */ /* 0x000fc60000000000 */
[----:B------:R-:W-:-:S04]  /*16a30*/  ISETP.GT.U32.AND P0, PT, R0, 0xfd, PT ;  /* 0x000000fd0000780c */ /* 0x000fc80003f04070 */
[----:B------:R-:W-:-:S13]  /*16a40*/  ISETP.GT.U32.OR P0, PT, R5, 0xfd, P0 ;  /* 0x000000fd0500780c */ /* 0x000fda0000704470 */
[----:B------:R-:W-:Y:S01]  /*16a50*/  @!P0 IMAD.MOV.U32 R10, RZ, RZ, RZ ;  /* 0x000000ffff0a8224 */ /* 0x000fe200078e00ff */
[----:B------:R-:W-:Y:S06]  /*16a60*/  @!P0 BRA `(.L_x_453) ;  /* 0x00000000005c8947 */ /* 0x000fec0003800000 */
[----:B------:R-:W-:Y:S02]  /*16a70*/  FSETP.GTU.FTZ.AND P1, PT, |R34|, +INF , PT ;  /* 0x7f8000002200780b */ /* 0x000fe40003f3c200 */
[----:B------:R-:W-:-:S04]  /*16a80*/  FSETP.GTU.FTZ.AND P0, PT, |R22|, +INF , PT ;  /* 0x7f8000001600780b */ /* 0x000fc80003f1c200 */
[----:B------:R-:W-:-:S13]  /*16a90*/  PLOP3.LUT P0, PT, P1, P0, PT, 0xf8, 0x8f ;  /* 0x00000000008f781c */ /* 0x000fda0000f01f70 */
[----:B------:R-:W-:Y:S05]  /*16aa0*/  @P0 BRA `(.L_x_454) ;  /* 0x0000000400500947 */ /* 0x000fea0003800000 */
[----:B------:R-:W-:-:S13]  /*16ab0*/  LOP3.LUT P0, RZ, R6, 0x7fffffff, R7, 0xc8, !PT ;  /* 0x7fffffff06ff7812 */ /* 0x000fda000780c807 */
[----:B------:R-:W-:Y:S05]  /*16ac0*/  @!P0 BRA `(.L_x_455) ;  /* 0x0000000400408947 */ /* 0x000fea0003800000 */
[----:B------:R-:W-:Y:S02]  /*16ad0*/  FSETP.NEU.FTZ.AND P0, PT, |R34|, +INF , PT ;  /* 0x7f8000002200780b */ /* 0x000fe40003f1d200 */
[----:B------:R-:W-:Y:S02]  /*16ae0*/  FSETP.NEU.FTZ.AND P1, PT, |R22|, +INF , PT ;  /* 0x7f8000001600780b */ /* 0x000fe40003f3d200 */
[----:B------:R-:W-:-:S11]  /*16af0*/  FSETP.NEU.FTZ.AND P2, PT, |R34|, +INF , PT ;  /* 0x7f8000002200780b */ /* 0x000fd60003f5d200 */
[----:B------:R-:W-:Y:S05]  /*16b00*/  @!P1 BRA !P0, `(.L_x_455) ;  /* 0x0000000400309947 */ /* 0x000fea0004000000 */
[----:B------:R-:W-:-:S04]  /*16b10*/  LOP3.LUT P0, RZ, R7, 0x7fffffff, RZ, 0xc0, !PT ;  /* 0x7fffffff07ff7812 */ /* 0x000fc8000780c0ff */
[----:B------:R-:W-:-:S13]  /*16b20*/  PLOP3.LUT P0, PT, P1, P0, PT, 0x2f, 0xf2 ;  /* 0x0000000000f2781c */ /* 0x000fda0000f00577 */
[----:B------:R-:W-:Y:S05]  /*16b30*/  @P0 BRA `(.L_x_456) ;  /* 0x00000004001c0947 */ /* 0x000fea0003800000 */
[----:B------:R-:W-:-:S04]  /*16b40*/  LOP3.LUT P0, RZ, R6, 0x7fffffff, RZ, 0xc0, !PT ;  /* 0x7fffffff06ff7812 */ /* 0x000fc8000780c0ff */
[----:B------:R-:W-:-:S13]  /*16b50*/  PLOP3.LUT P0, PT, P2, P0, PT, 0x2f, 0xf2 ;  /* 0x0000000000f2781c */ /* 0x000fda0001700577 */
[----:B------:R-:W-:Y:S05]  /*16b60*/  @P0 BRA `(.L_x_457) ;  /* 0x0000000400040947 */ /* 0x000fea0003800000 */
[----:B------:R-:W-:Y:S02]  /*16b70*/  ISETP.GE.AND P1, PT, R5, RZ, PT ;  /* 0x000000ff0500720c */ /* 0x000fe40003f26270 */
[----:B------:R-:W-:-:S11]  /*16b80*/  ISETP.GE.AND P0, PT, R0, RZ, PT ;  /* 0x000000ff0000720c */ /* 0x000fd60003f06270 */
[----:B------:R-:W-:Y:S01]  /*16b90*/  @P1 MOV R10, RZ ;  /* 0x000000ff000a1202 */ /* 0x000fe20000000f00 */
[----:B------:R-:W-:Y:S01]  /*16ba0*/  @!P1 FFMA R7, R34, 1.84467440737095516160e+19, RZ ;  /* 0x5f80000022079823 */ /* 0x000fe200000000ff */
[----:B------:R-:W-:Y:S01]  /*16bb0*/  @!P1 MOV R10, 0xffffffc0 ;  /* 0xffffffc0000a9802 */ /* 0x000fe20000000f00 */
[----:B------:R-:W-:-:S03]  /*16bc0*/  @!P0 FFMA R6, R22, 1.84467440737095516160e+19, RZ ;  /* 0x5f80000016068823 */ /* 0x000fc600000000ff */
[----:B------:R-:W-:-:S07]  /*16bd0*/  @!P0 IADD3 R10, PT, PT, R10, 0x40, RZ ;  /* 0x000000400a0a8810 */ /* 0x000fce0007ffe0ff */
.L_x_453:
[----:B------:R-:W-:Y:S01]  /*16be0*/  LEA R11, R3, 0xc0800000, 0x17 ;  /* 0xc0800000030b7811 */ /* 0x000fe200078eb8ff */
[----:B------:R-:W-:Y:S01]  /*16bf0*/  BSSY.RECONVERGENT B0, `(.L_x_458) ;  /* 0x0000036000007945 */ /* 0x000fe20003800200 */
[----:B------:R-:W-:Y:S02]  /*16c00*/  IADD3 R8, PT, PT, R8, -0x7f, RZ ;  /* 0xffffff8108087810 */ /* 0x000fe40007ffe0ff */
[----:B------:R-:W-:-:S03]  /*16c10*/  IADD3 R11, PT, PT, -R11, R6, RZ ;  /* 0x000000060b0b7210 */ /* 0x000fc60007ffe1ff */
[----:B------:R-:W-:Y:S01]  /*16c20*/  IMAD R9, R8, -0x800000, R7 ;  /* 0xff80000008097824 */ /* 0x000fe200078e0207 */
[----:B------:R-:W1:Y:S01]  /*16c30*/  MUFU.RCP R5, R11 ;  /* 0x0000000b00057308 */ /* 0x000e620000001000 */
[----:B------:R-:W-:-:S04]  /*16c40*/  FADD.FTZ R6, -R11, -RZ ;  /* 0x800000ff0b067221 */ /* 0x000fc80000010100 */
[----:B-1----:R-:W-:-:S04]  /*16c50*/  FFMA R0, R5, R6, 1 ;  /* 0x3f80000005007423 */ /* 0x002fc80000000006 */
[----:B------:R-:W-:-:S04]  /*16c60*/  FFMA R0, R5, R0, R5 ;  /* 0x0000000005007223 */ /* 0x000fc80000000005 */
[----:B------:R-:W-:-:S04]  /*16c70*/  FFMA R7, R9, R0, RZ ;  /* 0x0000000009077223 */ /* 0x000fc800000000ff */
[----:B------:R-:W-:-:S04]  /*16c80*/  FFMA R5, R6, R7, R9 ;  /* 0x0000000706057223 */ /* 0x000fc80000000009 */
[----:B------:R-:W-:-:S04]  /*16c90*/  FFMA R5, R0, R5, R7 ;  /* 0x0000000500057223 */ /* 0x000fc80000000007 */
[----:B------:R-:W-:Y:S01]  /*16ca0*/  FFMA R6, R6, R5, R9 ;  /* 0x0000000506067223 */ /* 0x000fe20000000009 */
[----:B------:R-:W-:-:S03]  /*16cb0*/  IADD3 R9, PT, PT, R8, 0x7f, -R3 ;  /* 0x0000007f08097810 */ /* 0x000fc60007ffe803 */
[----:B------:R-:W-:Y:S01]  /*16cc0*/  FFMA R7, R0, R6, R5 ;  /* 0x0000000600077223 */ /* 0x000fe20000000005 */
[----:B------:R-:W-:-:S04]  /*16cd0*/  IADD3 R10, PT, PT, R9, R10, RZ ;  /* 0x0000000a090a7210 */ /* 0x000fc80007ffe0ff */
[----:B------:R-:W-:-:S04]  /*16ce0*/  SHF.R.U32.HI R3, RZ, 0x17, R7 ;  /* 0x00000017ff037819 */ /* 0x000fc80000011607 */
[----:B------:R-:W-:-:S04]  /*16cf0*/  LOP3.LUT R3, R3, 0xff, RZ, 0xc0, !PT ;  /* 0x000000ff03037812 */ /* 0x000fc800078ec0ff */
[----:B------:R-:W-:-:S04]  /*16d00*/  IADD3 R3, PT, PT, R3, R10, RZ ;  /* 0x0000000a03037210 */ /* 0x000fc80007ffe0ff */
[----:B------:R-:W-:-:S04]  /*16d10*/  IADD3 R8, PT, PT, R3, -0x1, RZ ;  /* 0xffffffff03087810 */ /* 0x000fc80007ffe0ff */
[----:B------:R-:W-:-:S13]  /*16d20*/  ISETP.GE.U32.AND P0, PT, R8, 0xfe, PT ;  /* 0x000000fe0800780c */ /* 0x000fda0003f06070 */
[----:B------:R-:W-:Y:S05]  /*16d30*/  @!P0 BRA `(.L_x_459) ;  /* 0x0000000000808947 */ /* 0x000fea0003800000 */
[----:B------:R-:W-:-:S13]  /*16d40*/  ISETP.GT.AND P0, PT, R3, 0xfe, PT ;  /* 0x000000fe0300780c */ /* 0x000fda0003f04270 */
[----:B------:R-:W-:Y:S05]  /*16d50*/  @P0 BRA `(.L_x_460) ;  /* 0x00000000006c0947 */ /* 0x000fea0003800000 */
[----:B------:R-:W-:-:S13]  /*16d60*/  ISETP.GE.AND P0, PT, R3, 0x1, PT ;  /* 0x000000010300780c */ /* 0x000fda0003f06270 */
[----:B------:R-:W-:Y:S05]  /*16d70*/  @P0 BRA `(.L_x_461) ;  /* 0x0000000000740947 */ /* 0x000fea0003800000 */
[----:B------:R-:W-:Y:S02]  /*16d80*/  ISETP.GE.AND P0, PT, R3, -0x18, PT ;  /* 0xffffffe80300780c */ /* 0x000fe40003f06270 */
[----:B------:R-:W-:-:S11]  /*16d90*/  LOP3.LUT R7, R7, 0x80000000, RZ, 0xc0, !PT ;  /* 0x8000000007077812 */ /* 0x000fd600078ec0ff */
[----:B------:R-:W-:Y:S05]  /*16da0*/  @!P0 BRA `(.L_x_461) ;  /* 0x0000000000688947 */ /* 0x000fea0003800000 */
[CCC-:B------:R-:W-:Y:S01]  /*16db0*/  FFMA.RZ R8, R0.reuse, R6.reuse, R5.reuse ;  /* 0x0000000600087223 */ /* 0x1c0fe2000000c005 */
[CCC-:B------:R-:W-:Y:S01]  /*16dc0*/  FFMA.RP R9, R0.reuse, R6.reuse, R5.reuse ;  /* 0x0000000600097223 */ /* 0x1c0fe20000008005 */
[----:B------:R-:W-:Y:S01]  /*16dd0*/  FFMA.RM R6, R0, R6, R5 ;  /* 0x0000000600067223 */ /* 0x000fe20000004005 */
[C---:B------:R-:W-:Y:S01]  /*16de0*/  VIADD R0, R3.reuse, 0x20 ;  /* 0x0000002003007836 */ /* 0x040fe20000000000 */
[C---:B------:R-:W-:Y:S02]  /*16df0*/  ISETP.NE.AND P0, PT, R3.reuse, RZ, PT ;  /* 0x000000ff0300720c */ /* 0x040fe40003f05270 */
[----:B------:R-:W-:Y:S02]  /*16e00*/  LOP3.LUT R8, R8, 0x7fffff, RZ, 0xc0, !PT ;  /* 0x007fffff08087812 */ /* 0x000fe400078ec0ff */
[----:B------:R-:W-:Y:S01]  /*16e10*/  ISETP.NE.AND P1, PT, R3, RZ, PT ;  /* 0x000000ff0300720c */ /* 0x000fe20003f25270 */
[----:B------:R-:W-:Y:S01]  /*16e20*/  IMAD.MOV R3, RZ, RZ, -R3 ;  /* 0x000000ffff037224 */ /* 0x000fe200078e0a03 */
[----:B------:R-:W-:-:S02]  /*16e30*/  LOP3.LUT R5, R8, 0x800000, RZ, 0xfc, !PT ;  /* 0x0080000008057812 */ /* 0x000fc400078efcff */
[----:B------:R-:W-:Y:S02]  /*16e40*/  FSETP.NEU.FTZ.AND P2, PT, R9, R6, PT ;  /* 0x000000060900720b */ /* 0x000fe40003f5d000 */
[----:B------:R-:W-:Y:S02]  /*16e50*/  SHF.L.U32 R0, R5, R0, RZ ;  /* 0x0000000005007219 */ /* 0x000fe400000006ff */
[----:B------:R-:W-:Y:S02]  /*16e60*/  SEL R6, R3, RZ, P0 ;  /* 0x000000ff03067207 */ /* 0x000fe40000000000 */
[----:B------:R-:W-:Y:S02]  /*16e70*/  ISETP.NE.AND P1, PT, R0, RZ, P1 ;  /* 0x000000ff0000720c */ /* 0x000fe40000f25270 */
[----:B------:R-:W-:Y:S02]  /*16e80*/  SHF.R.U32.HI R5, RZ, R6, R5 ;  /* 0x00000006ff057219 */ /* 0x000fe40000011605 */
[----:B------:R-:W-:-:S02]  /*16e90*/  PLOP3.LUT P1, PT, P2, P1, PT, 0xf8, 0x8f ;  /* 0x00000000008f781c */ /* 0x000fc40001723f70 */
[----:B------:R-:W-:Y:S02]  /*16ea0*/  SHF.R.U32.HI R3, RZ, 0x1, R5 ;  /* 0x00000001ff037819 */ /* 0x000fe40000011605 */
[----:B------:R-:W-:-:S04]  /*16eb0*/  SEL R0, RZ, 0x1, !P1 ;  /* 0x00000001ff007807 */ /* 0x000fc80004800000 */
[----:B------:R-:W-:-:S04]  /*16ec0*/  LOP3.LUT R0, R0, 0x1, R3, 0xf8, !PT ;  /* 0x0000000100007812 */ /* 0x000fc800078ef803 */
[----:B------:R-:W-:-:S05]  /*16ed0*/  LOP3.LUT R0, R0, R5, RZ, 0xc0, !PT ;  /* 0x0000000500007212 */ /* 0x000fca00078ec0ff */
[----:B------:R-:W-:-:S05]  /*16ee0*/  IMAD.IADD R0, R3, 0x1, R0 ;  /* 0x0000000103007824 */ /* 0x000fca00078e0200 */
[----:B------:R-:W-:Y:S01]  /*16ef0*/  LOP3.LUT R7, R0, R7, RZ, 0xfc, !PT ;  /* 0x0000000700077212 */ /* 0x000fe200078efcff */
[----:B------:R-:W-:Y:S05]  /*16f00*/  BRA `(.L_x_461) ;  /* 0x0000000000107947 */ /* 0x000fea0003800000 */
.L_x_460:
[----:B------:R-:W-:-:S04]  /*16f10*/  LOP3.LUT R7, R7, 0x80000000, RZ, 0xc0, !PT ;  /* 0x8000000007077812 */ /* 0x000fc800078ec0ff */
[----:B------:R-:W-:Y:S01]  /*16f20*/  LOP3.LUT R7, R7, 0x7f800000, RZ, 0xfc, !PT ;  /* 0x7f80000007077812 */ /* 0x000fe200078efcff */
[----:B------:R-:W-:Y:S05]  /*16f30*/  BRA `(.L_x_461) ;  /* 0x0000000000047947 */ /* 0x000fea0003800000 */
.L_x_459:
[----:B------:R-:W-:Y:S02]  /*16f40*/  LEA R7, R10, R7, 0x17 ;  /* 0x000000070a077211 */ /* 0x000fe400078eb8ff */
.L_x_461:
[----:B------:R-:W-:Y:S05]  /*16f50*/  BSYNC.RECONVERGENT B0 ;  /* 0x0000000000007941 */ /* 0x000fea0003800200 */
.L_x_458:
[----:B------:R-:W-:Y:S01]  /*16f60*/  MOV R32, R7 ;  /* 0x0000000700207202 */ /* 0x000fe20000000f00 */
[----:B------:R-:W-:Y:S05]  /*16f70*/  BRA `(.L_x_462) ;  /* 0x0000000000207947 */ /* 0x000fea0003800000 */
.L_x_457:
[----:B------:R-:W-:-:S04]  /*16f80*/  LOP3.LUT R6, R6, 0x80000000, R7, 0x48, !PT ;  /* 0x8000000006067812 */ /* 0x000fc800078e4807 */
[----:B------:R-:W-:Y:S01]  /*16f90*/  LOP3.LUT R32, R6, 0x7f800000, RZ, 0xfc, !PT ;  /* 0x7f80000006207812 */ /* 0x000fe200078efcff */
[----:B------:R-:W-:Y:S05]  /*16fa0*/  BRA `(.L_x_462) ;  /* 0x0000000000147947 */ /* 0x000fea0003800000 */
.L_x_456:
[----:B------:R-:W-:Y:S01]  /*16fb0*/  LOP3.LUT R32, R6, 0x80000000, R7, 0x48, !PT ;  /* 0x8000000006207812 */ /* 0x000fe200078e4807 */
[----:B------:R-:W-:Y:S05]  /*16fc0*/  BRA `(.L_x_462) ;  /* 0x00000000000c7947 */ /* 0x000fea0003800000 */
.L_x_455:
[----:B------:R-:W1:Y:S01]  /*16fd0*/  MUFU.RSQ R32, -QNAN ;  /* 0xffc0000000207908 */ /* 0x000e620000001400 */
[----:B------:R-:W-:Y:S05]  /*16fe0*/  BRA `(.L_x_462) ;  /* 0x0000000000047947 */ /* 0x000fea0003800000 */
.L_x_454:
[----:B------:R-:W-:-:S07]  /*16ff0*/  FADD.FTZ R32, R34, R22 ;  /* 0x0000001622207221 */ /* 0x000fce0000010000 */
.L_x_462:
[----:B------:R-:W-:Y:S05]  /*17000*/  BSYNC.RECONVERGENT B1 ;  /* 0x0000000000017941 */ /* 0x000fea0003800200 */
.L_x_452:
[----:B------:R-:W-:-:S04]  /*17010*/  HFMA2 R5, -RZ, RZ, 0, 0 ;  /* 0x00000000ff057431 */ /* 0x000fc800000001ff */
[----:B-1----:R-:W-:Y:S05]  /*17020*/  RET.REL.NODEC R4 `(_ZN7cutlass13device_kernelINS_4fmha6kernel36Sm100FmhaFwdKernelTmaWarpspecializedIN4cute5tupleIJiiiNS5_IJNS5_IJiiEEEiEEEEEENS1_10collective38Sm100FmhaFwdMainloopTmaWarpspecializedINS_10bfloat16_tEffNS5_IJNS4_1CILi256EEENSC_ILi64EEESE_EEENS5_IJiNSC_ILi1EEES7_EEENS5_IJiSG_NS5_IJNS5_IJNSC_ILi0EEEiEEEiEEEEEESL_NS9_10CausalMaskILb1EEENS5_IJNSC_ILi2EEESG_SG_EEENSC_ILb0EEEEENS9_38Sm100FmhaFwdEpilogueTmaWarpspecializedINS_6half_tEfNS5_IJNSC_ILi128EEESE_SE_EEESH_NS5_IJSG_S7_EEESQ_EENS2_23IndividualTileSchedulerENS2_41Sm100FmhaCtxKernelWarpspecializedScheduleEEEEEvNT_6ParamsE) ;  /* 0xfffffe8c04f47950 */ /* 0x002fea0003c3ffff */
.L_x_463:
[----:B------:R-:W-:-:S00]  /*17030*/  BRA `(.L_x_463) ;  /* 0xfffffffc00fc7947 */ /* 0x000fc0000383ffff */
[----:B------:R-:W-:-:S00]  /*17040*/  NOP ;  /* 0x0000000000007918 */ /* 0x000fc00000000000 */
        /* <DEDUP_REMOVED lines=11> */
.L_x_468:


//--------------------- .nv.global.init           --------------------------
	.section	.nv.global.init,"aw",@progbits
.nv.global.init:
	.type		$str$23,@object
	.size		$str$23,($str$37 - $str$23)
$str$23:
        /*0000*/ 	.byte	0x0a, 0x00
	.type		$str$37,@object
	.size		$str$37,($str$32 - $str$37)
$str$37:
        /*0002*/ 	.byte	0x3a, 0x00
	.type		$str$32,@object
	.size		$str$32,($str$29 - $str$32)
$str$32:
        /*0004*/ 	.byte	0x5f, 0x00
	.type		$str$29,@object
	.size		$str$29,($str$28 - $str$29)
$str$29:
        /*0006*/ 	.byte	0x25, 0x64, 0x00
	.type		$str$28,@object
	.size		$str$28,($str$30 - $str$28)
$str$28:
        /*0009*/ 	.byte	0x25, 0x63, 0x00
	.type		$str$30,@object
	.size		$str$30,($str$31 - $str$30)
$str$30:
        /*000c*/ 	.byte	0x25, 0x73, 0x00
	.type		$str$31,@object
	.size		$str$31,($str$35 - $str$31)
$str$31:
        /*000f*/ 	.byte	0x20, 0x6f, 0x20, 0x00
	.type		$str$35,@object
	.size		$str$35,($str$22 - $str$35)
$str$35:
        /*0013*/ 	.byte	0x70, 0x74, 0x72, 0x5b, 0x00
	.type		$str$22,@object
	.size		$str$22,($str$34 - $str$22)
$str$22:
        /*0018*/ 	.byte	0x73, 0x4f, 0x3a, 0x20, 0x00
	.type		$str$34,@object
	.size		$str$34,($str$36 - $str$34)
$str$34:
        /*001d*/ 	.byte	0x73, 0x6d, 0x65, 0x6d, 0x5f, 0x00
	.type		$str$36,@object
	.size		$str$36,($str$33 - $str$36)
$str$36:
        /*0023*/ 	.byte	0x62, 0x5d, 0x28, 0x25, 0x70, 0x29, 0x00
	.type		$str$33,@object
	.size		$str$33,($str$27 - $str$33)
$str$33:
        /*002a*/ 	.byte	0x53, 0x77, 0x3c, 0x25, 0x64, 0x2c, 0x25, 0x64, 0x2c, 0x25, 0x64, 0x3e, 0x00
	.type		$str$27,@object
	.size		$str$27,($str$26 - $str$27)
$str$27:
        /*0037*/ 	.byte	0x2f, 0x74, 0x6d, 0x70, 0x2f, 0x63, 0x75, 0x74, 0x6c, 0x61, 0x73, 0x73, 0x5f, 0x73, 0x77, 0x65
        /*0047*/ 	.byte	0x65, 0x70, 0x5f, 0x73, 0x72, 0x63, 0x2f, 0x69, 0x6e, 0x63, 0x6c, 0x75, 0x64, 0x65, 0x2f, 0x63
        /*0057*/ 	.byte	0x75, 0x74, 0x65, 0x2f, 0x61, 0x74, 0x6f, 0x6d, 0x2f, 0x63, 0x6f, 0x70, 0x79, 0x5f, 0x74, 0x72
        /*0067*/ 	.byte	0x61, 0x69, 0x74, 0x73, 0x5f, 0x73, 0x6d, 0x31, 0x30, 0x30, 0x2e, 0x68, 0x70, 0x70, 0x00
	.type		$str$26,@object
	.size		$str$26,(__unnamed_4 - $str$26)
$str$26:
        /*0076*/ 	.byte	0x28, 0x28, 0x75, 0x69, 0x6e, 0x74, 0x33, 0x32, 0x5f, 0x74, 0x28, 0x74, 0x68, 0x72, 0x65, 0x61
        /*0086*/ 	.byte	0x64, 0x49, 0x64, 0x78, 0x2e, 0x78, 0x29, 0x20, 0x2f, 0x20, 0x33, 0x32, 0x29, 0x20, 0x25, 0x20
        /*0096*/ 	.byte	0x34, 0x29, 0x20, 0x3d, 0x3d, 0x20, 0x28, 0x28, 0x28, 0x74, 0x6d, 0x65, 0x6d, 0x5f, 0x61, 0x64
        /*00a6*/ 	.byte	0x64, 0x72, 0x20, 0x3e, 0x3e, 0x20, 0x31, 0x36, 0x29, 0x20, 0x2f, 0x20, 0x33, 0x32, 0x29, 0x20
        /*00b6*/ 	.byte	0x25, 0x20, 0x34, 0x29, 0x00
	.type		__unnamed_4,@object
	.size		__unnamed_4,(__unnamed_1 - __unnamed_4)
__unnamed_4:
        /*00bb*/ 	.byte	0x63, 0x6f, 0x6e, 0x73, 0x74, 0x65, 0x78, 0x70, 0x72, 0x20, 0x76, 0x6f, 0x69, 0x64, 0x20, 0x63
        /* <DEDUP_REMOVED lines=36> */
        /*030b*/ 	.byte	0x30, 0x3e, 0x3e, 0x3e, 0x3e, 0x5d, 0x00
	.type		__unnamed_1,@object
	.size		__unnamed_1,(__unnamed_5 - __unnamed_1)
__unnamed_1:
        /* <DEDUP_REMOVED lines=37> */
        /*0562*/ 	.byte	0x3a, 0x43, 0x3c, 0x30, 0x3e, 0x3e, 0x3e, 0x3e, 0x5d, 0x00
	.type		__unnamed_5,@object
	.size		__unnamed_5,(__unnamed_6 - __unnamed_5)
__unnamed_5:
        /* <DEDUP_REMOVED lines=38> */
	.type		__unnamed_6,@object
	.size		__unnamed_6,(__unnamed_7 - __unnamed_6)
__unnamed_6:
        /* <DEDUP_REMOVED lines=37> */
        /*0a16*/ 	.byte	0x74, 0x65, 0x3a, 0x3a, 0x43, 0x3c, 0x30, 0x3e, 0x3e, 0x3e, 0x3e, 0x5d, 0x00
	.type		__unnamed_7,@object
	.size		__unnamed_7,(__unnamed_2 - __unnamed_7)
__unnamed_7:
        /* <DEDUP_REMOVED lines=37> */
        /*0c73*/ 	.byte	0x63, 0x75, 0x74, 0x65, 0x3a, 0x3a, 0x43, 0x3c, 0x30, 0x3e, 0x3e, 0x3e, 0x3e, 0x5d, 0x00
	.type		__unnamed_2,@object
	.size		__unnamed_2,(__unnamed_3 - __unnamed_2)
__unnamed_2:
        /* <DEDUP_REMOVED lines=38> */
	.type		__unnamed_3,@object
	.size		__unnamed_3,(.L_3 - __unnamed_3)
__unnamed_3:
        /* <DEDUP_REMOVED lines=38> */
        /*1142*/ 	.byte	0x3e, 0x3e, 0x5d, 0x00
.L_3:


//--------------------- .nv.shared._ZN7cutlass13device_kernelINS_4fmha6kernel36Sm100FmhaFwdKernelTmaWarpspecializedIN4cute5tupleIJiiiNS5_IJNS5_IJiiEEEiEEEEEENS1_10collective38Sm100FmhaFwdMainloopTmaWarpspecializedINS_10bfloat16_tEffNS5_IJNS4_1CILi256EEENSC_ILi64EEESE_EEENS5_IJiNSC_ILi1EEES7_EEENS5_IJiSG_NS5_IJNS5_IJNSC_ILi0EEEiEEEiEEEEEESL_NS9_10CausalMaskILb1EEENS5_IJNSC_ILi2EEESG_SG_EEENSC_ILb0EEEEENS9_38Sm100FmhaFwdEpilogueTmaWarpspecializedINS_6half_tEfNS5_IJNSC_ILi128EEESE_SE_EEESH_NS5_IJSG_S7_EEESQ_EENS2_23IndividualTileSchedulerENS2_41Sm100FmhaCtxKernelWarpspecializedScheduleEEEEEvNT_6ParamsE --------------------------
	.section	.nv.shared._ZN7cutlass13device_kernelINS_4fmha6kernel36Sm100FmhaFwdKernelTmaWarpspecializedIN4cute5tupleIJiiiNS5_IJNS5_IJiiEEEiEEEEEENS1_10collective38Sm100FmhaFwdMainloopTmaWarpspecializedINS_10bfloat16_tEffNS5_IJNS4_1CILi256EEENSC_ILi64EEESE_EEENS5_IJiNSC_ILi1EEES7_EEENS5_IJiSG_NS5_IJNS5_IJNSC_ILi0EEEiEEEiEEEEEESL_NS9_10CausalMaskILb1EEENS5_IJNSC_ILi2EEESG_SG_EEENSC_ILb0EEEEENS9_38Sm100FmhaFwdEpilogueTmaWarpspecializedINS_6half_tEfNS5_IJNSC_ILi128EEESE_SE_EEESH_NS5_IJSG_S7_EEESQ_EENS2_23IndividualTileSchedulerENS2_41Sm100FmhaCtxKernelWarpspecializedScheduleEEEEEvNT_6ParamsE,"aw",@nobits
	.sectionflags	@""
	.align	16
	.zero		1024


//--------------------- .nv.shared.reserved.0     --------------------------
	.section	.nv.shared.reserved.0,"aw",@nobits
	.weak		__nv_reservedSMEM_offset_0_alias
	.size		__nv_reservedSMEM_offset_0_alias, 0, 64
	.other		__nv_reservedSMEM_offset_0_alias,@"STO_CUDA_RESERVED_SHARED STV_DEFAULT"
__nv_reservedSMEM_offset_0_alias:
	.zero		0
.nv.shared.reserved.0:
	.zero		64
	.weak		__nv_reservedSMEM_tcgen05_partition
	.type		__nv_reservedSMEM_tcgen05_partition,@object
	.size		__nv_reservedSMEM_tcgen05_partition,(.L_0 - __nv_reservedSMEM_tcgen05_partition)
__nv_reservedSMEM_tcgen05_partition:
	.zero		32
.L_0:


//--------------------- .nv.global                --------------------------
	.section	.nv.global,"aw",@nobits
.nv.global:
	.type		_ZN39_INTERNAL_75cd8b96_4_k_cu_d95b4d5a_33394cute1_E,@object
	.size		_ZN39_INTERNAL_75cd8b96_4_k_cu_d95b4d5a_33394cute1_E,(_ZN39_INTERNAL_75cd8b96_4_k_cu_d95b4d5a_33394cuda3std3__45__cpo6cbeginE - _ZN39_INTERNAL_75cd8b96_4_k_cu_d95b4d5a_33394cute1_E)
_ZN39_INTERNAL_75cd8b96_4_k_cu_d95b4d5a_33394cute1_E:
	.zero		1
	.type		_ZN39_INTERNAL_75cd8b96_4_k_cu_d95b4d5a_33394cuda3std3__45__cpo6cbeginE,@object
	.size		_ZN39_INTERNAL_75cd8b96_4_k_cu_d95b4d5a_33394cuda3std3__45__cpo6cbeginE,(_ZN39_INTERNAL_75cd8b96_4_k_cu_d95b4d5a_33394cuda3std3__48in_placeE - _ZN39_INTERNAL_75cd8b96_4_k_cu_d95b4d5a_33394cuda3std3__45__cpo6cbeginE)
_ZN39_INTERNAL_75cd8b96_4_k_cu_d95b4d5a_33394cuda3std3__45__cpo6cbeginE:
	.zero		1
	.type		_ZN39_INTERNAL_75cd8b96_4_k_cu_d95b4d5a_33394cuda3std3__48in_placeE,@object
	.size		_ZN39_INTERNAL_75cd8b96_4_k_cu_d95b4d5a_33394cuda3std3__48in_placeE,(_ZN39_INTERNAL_75cd8b96_4_k_cu_d95b4d5a_33394cuda3std6ranges3__45__cpo9iter_moveE - _ZN39_INTERNAL_75cd8b96_4_k_cu_d95b4d5a_33394cuda3std3__48in_placeE)
_ZN39_INTERNAL_75cd8b96_4_k_cu_d95b4d5a_33394cuda3std3__48in_placeE:
	.zero		1
	.type		_ZN39_INTERNAL_75cd8b96_4_k_cu_d95b4d5a_33394cuda3std6ranges3__45__cpo9iter_moveE,@object
	.size		_ZN39_INTERNAL_75cd8b96_4_k_cu_d95b4d5a_33394cuda3std6ranges3__45__cpo9iter_moveE,(_ZN39_INTERNAL_75cd8b96_4_k_cu_d95b4d5a_33394cuda3std3__45__cpo5beginE - _ZN39_INTERNAL_75cd8b96_4_k_cu_d95b4d5a_33394cuda3std6ranges3__45__cpo9iter_moveE)
_ZN39_INTERNAL_75cd8b96_4_k_cu_d95b4d5a_33394cuda3std6ranges3__45__cpo9iter_moveE:
	.zero		1
	.type		_ZN39_INTERNAL_75cd8b96_4_k_cu_d95b4d5a_33394cuda3std3__45__cpo5beginE,@object
	.size		_ZN39_INTERNAL_75cd8b96_4_k_cu_d95b4d5a_33394cuda3std3__45__cpo5beginE,(_ZN39_INTERNAL_75cd8b96_4_k_cu_d95b4d5a_33394cuda3std3__441_GLOBAL__N__75cd8b96_4_k_cu_d95b4d5a_33396ignoreE - _ZN39_INTERNAL_75cd8b96_4_k_cu_d95b4d5a_33394cuda3std3__45__cpo5beginE)
_ZN39_INTERNAL_75cd8b96_4_k_cu_d95b4d5a_33394cuda3std3__45__cpo5beginE:
	.zero		1
	.type		_ZN39_INTERNAL_75cd8b96_4_k_cu_d95b4d5a_33394cuda3std3__441_GLOBAL__N__75cd8b96_4_k_cu_d95b4d5a_33396ignoreE,@object
	.size		_ZN39_INTERNAL_75cd8b96_4_k_cu_d95b4d5a_33394cuda3std3__441_GLOBAL__N__75cd8b96_4_k_cu_d95b4d5a_33396ignoreE,(_ZN39_INTERNAL_75cd8b96_4_k_cu_d95b4d5a_33394cute7productE - _ZN39_INTERNAL_75cd8b96_4_k_cu_d95b4d5a_33394cuda3std3__441_GLOBAL__N__75cd8b96_4_k_cu_d95b4d5a_33396ignoreE)
_ZN39_INTERNAL_75cd8b96_4_k_cu_d95b4d5a_33394cuda3std3__441_GLOBAL__N__75cd8b96_4_k_cu_d95b4d5a_33396ignoreE:
	.zero		1
	.type		_ZN39_INTERNAL_75cd8b96_4_k_cu_d95b4d5a_33394cute7productE,@object
	.size		_ZN39_INTERNAL_75cd8b96_4_k_cu_d95b4d5a_33394cute7productE,(_ZN39_INTERNAL_75cd8b96_4_k_cu_d95b4d5a_33394cuda3std3__45__cpo3endE - _ZN39_INTERNAL_75cd8b96_4_k_cu_d95b4d5a_33394cute7productE)
_ZN39_INTERNAL_75cd8b96_4_k_cu_d95b4d5a_33394cute7productE:
	.zero		1
	.type		_ZN39_INTERNAL_75cd8b96_4_k_cu_d95b4d5a_33394cuda3std3__45__cpo3endE,@object
	.size		_ZN39_INTERNAL_75cd8b96_4_k_cu_d95b4d5a_33394cuda3std3__45__cpo3endE,(_ZN39_INTERNAL_75cd8b96_4_k_cu_d95b4d5a_33394cuda3std3__419piecewise_constructE - _ZN39_INTERNAL_75cd8b96_4_k_cu_d95b4d5a_33394cuda3std3__45__cpo3endE)
_ZN39_INTERNAL_75cd8b96_4_k_cu_d95b4d5a_33394cuda3std3__45__cpo3endE:
	.zero		1
	.type		_ZN39_INTERNAL_75cd8b96_4_k_cu_d95b4d5a_33394cuda3std3__419piecewise_constructE,@object
	.size		_ZN39_INTERNAL_75cd8b96_4_k_cu_d95b4d5a_33394cuda3std3__419piecewise_constructE,(_ZN39_INTERNAL_75cd8b96_4_k_cu_d95b4d5a_33394cuda3std3__45__cpo4cendE - _ZN39_INTERNAL_75cd8b96_4_k_cu_d95b4d5a_33394cuda3std3__419piecewise_constructE)
_ZN39_INTERNAL_75cd8b96_4_k_cu_d95b4d5a_33394cuda3std3__419piecewise_constructE:
	.zero		1
	.type		_ZN39_INTERNAL_75cd8b96_4_k_cu_d95b4d5a_33394cuda3std3__45__cpo4cendE,@object
	.size		_ZN39_INTERNAL_75cd8b96_4_k_cu_d95b4d5a_33394cuda3std3__45__cpo4cendE,(_ZN39_INTERNAL_75cd8b96_4_k_cu_d95b4d5a_33394cuda3std6ranges3__45__cpo4swapE - _ZN39_INTERNAL_75cd8b96_4_k_cu_d95b4d5a_33394cuda3std3__45__cpo4cendE)
_ZN39_INTERNAL_75cd8b96_4_k_cu_d95b4d5a_33394cuda3std3__45__cpo4cendE:
	.zero		1
	.type		_ZN39_INTERNAL_75cd8b96_4_k_cu_d95b4d5a_33394cuda3std6ranges3__45__cpo4swapE,@object
	.size		_ZN39_INTERNAL_75cd8b96_4_k_cu_d95b4d5a_33394cuda3std6ranges3__45__cpo4swapE,(.L_15 - _ZN39_INTERNAL_75cd8b96_4_k_cu_d95b4d5a_33394cuda3std6ranges3__45__cpo4swapE)
_ZN39_INTERNAL_75cd8b96_4_k_cu_d95b4d5a_33394cuda3std6ranges3__45__cpo4swapE:
	.zero		1
.L_15:


//--------------------- .nv.constant0._ZN7cutlass13device_kernelINS_4fmha6kernel36Sm100FmhaFwdKernelTmaWarpspecializedIN4cute5tupleIJiiiNS5_IJNS5_IJiiEEEiEEEEEENS1_10collective38Sm100FmhaFwdMainloopTmaWarpspecializedINS_10bfloat16_tEffNS5_IJNS4_1CILi256EEENSC_ILi64EEESE_EEENS5_IJiNSC_ILi1EEES7_EEENS5_IJiSG_NS5_IJNS5_IJNSC_ILi0EEEiEEEiEEEEEESL_NS9_10CausalMaskILb1EEENS5_IJNSC_ILi2EEESG_SG_EEENSC_ILb0EEEEENS9_38Sm100FmhaFwdEpilogueTmaWarpspecializedINS_6half_tEfNS5_IJNSC_ILi128EEESE_SE_EEESH_NS5_IJSG_S7_EEESQ_EENS2_23IndividualTileSchedulerENS2_41Sm100FmhaCtxKernelWarpspecializedScheduleEEEEEvNT_6ParamsE --------------------------
	.section	.nv.constant0._ZN7cutlass13device_kernelINS_4fmha6kernel36Sm100FmhaFwdKernelTmaWarpspecializedIN4cute5tupleIJiiiNS5_IJNS5_IJiiEEEiEEEEEENS1_10collective38Sm100FmhaFwdMainloopTmaWarpspecializedINS_10bfloat16_tEffNS5_IJNS4_1CILi256EEENSC_ILi64EEESE_EEENS5_IJiNSC_ILi1EEES7_EEENS5_IJiSG_NS5_IJNS5_IJNSC_ILi0EEEiEEEiEEEEEESL_NS9_10CausalMaskILb1EEENS5_IJNSC_ILi2EEESG_SG_EEENSC_ILb0EEEEENS9_38Sm100FmhaFwdEpilogueTmaWarpspecializedINS_6half_tEfNS5_IJNSC_ILi128EEESE_SE_EEESH_NS5_IJSG_S7_EEESQ_EENS2_23IndividualTileSchedulerENS2_41Sm100FmhaCtxKernelWarpspecializedScheduleEEEEEvNT_6ParamsE,"a",@progbits
	.sectionflags	@""
	.align	4
.nv.constant0._ZN7cutlass13device_kernelINS_4fmha6kernel36Sm100FmhaFwdKernelTmaWarpspecializedIN4cute5tupleIJiiiNS5_IJNS5_IJiiEEEiEEEEEENS1_10collective38Sm100FmhaFwdMainloopTmaWarpspecializedINS_10bfloat16_tEffNS5_IJNS4_1CILi256EEENSC_ILi64EEESE_EEENS5_IJiNSC_ILi1EEES7_EEENS5_IJiSG_NS5_IJNS5_IJNSC_ILi0EEEiEEEiEEEEEESL_NS9_10CausalMaskILb1EEENS5_IJNSC_ILi2EEESG_SG_EEENSC_ILb0EEEEENS9_38Sm100FmhaFwdEpilogueTmaWarpspecializedINS_6half_tEfNS5_IJNSC_ILi128EEESE_SE_EEESH_NS5_IJSG_S7_EEESQ_EENS2_23IndividualTileSchedulerENS2_41Sm100FmhaCtxKernelWarpspecializedScheduleEEEEEvNT_6ParamsE:
	.zero		2432


//--------------------- SYMBOLS --------------------------

	.type		.nv.reservedSmem.offset0,@object
	.size		.nv.reservedSmem.offset0,0x4
	.type		.nv.reservedSmem.cap,@object
	.size		.nv.reservedSmem.cap,0x4
	.type		vprintf,@function
	.type		__assertfail,@function
